def matmul_kernel(
    a_ptr,
    b_ptr,
    c_ptr,
    M,
    N,
    K,
    stride_am,
    stride_ak,
    stride_bk,
    stride_bn,
    stride_cm,
    stride_cn,
    BLOCK_M: tl.constexpr,
    BLOCK_N: tl.constexpr,
    BLOCK_K: tl.constexpr,
    GROUP_M: tl.constexpr,
):
    pid = tl.program_id(axis=0)
    num_pid_m = tl.cdiv(M, BLOCK_M)
    num_pid_n = tl.cdiv(N, BLOCK_N)
    num_pid_in_group = GROUP_M * num_pid_n
    group_id = pid // num_pid_in_group
    first_pid_m = group_id * GROUP_M
    group_size_m = min(num_pid_m - first_pid_m, GROUP_M)
    pid_m = first_pid_m + ((pid % num_pid_in_group) % group_size_m)
    pid_n = (pid % num_pid_in_group) // group_size_m

    offs_am = (pid_m * BLOCK_M + tl.arange(0, BLOCK_M)) % M
    offs_bn = (pid_n * BLOCK_N + tl.arange(0, BLOCK_N)) % N
    offs_k = tl.arange(0, BLOCK_K)
    a_ptrs = a_ptr + offs_am[:, None] * stride_am + offs_k[None, :] * stride_ak
    b_ptrs = b_ptr + offs_k[:, None] * stride_bk + offs_bn[None, :] * stride_bn

    acc = tl.zeros((BLOCK_M, BLOCK_N), dtype=tl.float32)
    for kk in range(0, tl.cdiv(K, BLOCK_K)):
        a = tl.load(a_ptrs, mask=offs_k[None, :] < K - kk * BLOCK_K, other=0.0)
        b = tl.load(b_ptrs, mask=offs_k[:, None] < K - kk * BLOCK_K, other=0.0)
        acc = tl.dot(a, b, acc)
        a_ptrs += BLOCK_K * stride_ak
        b_ptrs += BLOCK_K * stride_bk

    c = acc.to(c_ptr.dtype.element_ty)
    offs_cm = pid_m * BLOCK_M + tl.arange(0, BLOCK_M)
    offs_cn = pid_n * BLOCK_N + tl.arange(0, BLOCK_N)
    c_ptrs = c_ptr + offs_cm[:, None] * stride_cm + offs_cn[None, :] * stride_cn
    mask = (offs_cm[:, None] < M) & (offs_cn[None, :] < N)
    tl.store(c_ptrs, c, mask=mask)

# config = {"BLOCK_K": 128, "BLOCK_M": 128, "BLOCK_N": 128, "GROUP_M": 8, "arch": "sm_100", "dtype": "fp16", "num_ctas": 1, "num_stages": 3, "num_warps": 4}
# arch = sm_100


// ===== COMPILED SASS (sm_100a) =====

	.target	sm_100a

	.elftype	@"ET_EXEC"


//--------------------- .note.nv.tkinfo           --------------------------
	.section	.note.nv.tkinfo,"",@"SHT_NOTE"
	.sectionflags	@"SHF_NOTE_NV_TKINFO"
	.tkinfo
        /*0018*/ 	.word	0x00000081
        /*0030*/ 	.string	""
        /*0030*/ 	.string	"ptxas-blackwell"
        /*0030*/ 	.string	"Cuda compilation tools, release 12.9, V12.9.86"
        /*0030*/ 	.string	"Build cuda_12.9.r12.9/compiler.36037853_0"
        /*0030*/ 	.string	"-v  -suppress-debug-info  -lineinfo  -arch sm_100a "



//--------------------- .note.nv.cuver            --------------------------
	.section	.note.nv.cuver,"",@"SHT_NOTE"
	.sectionflags	@"SHF_NOTE_NV_CUVER"
        /*0018*/ 	.short	0x0001
        /*001a*/ 	.short	0x0064
        /*001c*/ 	.short	0x0001
        /*001e*/ 	.short	0x0000
        /*0020*/ 	.short	0x0001
        /*0022*/ 	.short	0x0000


//--------------------- .nv.info                  --------------------------
	.section	.nv.info,"",@"SHT_CUDA_INFO"
	.align	4


	//----- nvinfo : EIATTR_REGCOUNT
	.align		4
        /*0000*/ 	.byte	0x04, 0x2f
        /*0002*/ 	.short	(.L_4 - .L_3)
	.align		4
.L_3:
        /*0004*/ 	.word	index@(matmul_kernel)
        /*0008*/ 	.word	0x000000a8


	//----- nvinfo : EIATTR_FRAME_SIZE
	.align		4
.L_4:
        /*000c*/ 	.byte	0x04, 0x11
        /*000e*/ 	.short	(.L_6 - .L_5)
	.align		4
.L_5:
        /*0010*/ 	.word	index@($__internal_2_$__cuda_sm10x_tcgen05_guardrail_trap_unallocated_columns_being_dealloced)
        /*0014*/ 	.word	0x00000a60


	//----- nvinfo : EIATTR_FRAME_SIZE
	.align		4
.L_6:
        /*0018*/ 	.byte	0x04, 0x11
        /*001a*/ 	.short	(.L_8 - .L_7)
	.align		4
.L_7:
        /*001c*/ 	.word	index@($__internal_1_$__cuda_sm10x_tcgen05_guardrail_trap_phase_invalid_during_alloc)
        /*0020*/ 	.word	0x00000a60


	//----- nvinfo : EIATTR_FRAME_SIZE
	.align		4
.L_8:
        /*0024*/ 	.byte	0x04, 0x11
        /*0026*/ 	.short	(.L_10 - .L_9)
	.align		4
.L_9:
        /*0028*/ 	.word	index@($__internal_0_$__cuda_sm10x_tcgen05_guardrail_trap_col_being_dealloced_not_returned_by_alloc)
        /*002c*/ 	.word	0x00000a60


	//----- nvinfo : EIATTR_FRAME_SIZE
	.align		4
.L_10:
        /*0030*/ 	.byte	0x04, 0x11
        /*0032*/ 	.short	(.L_12 - .L_11)
	.align		4
.L_11:
        /*0034*/ 	.word	index@(matmul_kernel)
        /*0038*/ 	.word	0x00000a60


	//----- nvinfo : EIATTR_MIN_STACK_SIZE
	.align		4
.L_12:
        /*003c*/ 	.byte	0x04, 0x12
        /*003e*/ 	.short	(.L_14 - .L_13)
	.align		4
.L_13:
        /*0040*/ 	.word	index@(matmul_kernel)
        /*0044*/ 	.word	0x00000a60
.L_14:


//--------------------- .nv.info.matmul_kernel    --------------------------
	.section	.nv.info.matmul_kernel,"",@"SHT_CUDA_INFO"
	.sectionflags	@""
	.align	4


	//----- nvinfo : EIATTR_CUDA_API_VERSION
	.align		4
        /*0000*/ 	.byte	0x04, 0x37
        /*0002*/ 	.short	(.L_16 - .L_15)
.L_15:
        /*0004*/ 	.word	0x00000081


	//----- nvinfo : EIATTR_KPARAM_INFO
	.align		4
.L_16:
        /*0008*/ 	.byte	0x04, 0x17
        /*000a*/ 	.short	(.L_18 - .L_17)
.L_17:
        /*000c*/ 	.word	0x00000000
        /*0010*/ 	.short	0x000d
        /*0012*/ 	.short	0x0048
        /*0014*/ 	.byte	0x00, 0xf4, 0x21, 0x00


	//----- nvinfo : EIATTR_KPARAM_INFO
	.align		4
.L_18:
        /*0018*/ 	.byte	0x04, 0x17
        /*001a*/ 	.short	(.L_20 - .L_19)
.L_19:
        /*001c*/ 	.word	0x00000000
        /*0020*/ 	.short	0x000c
        /*0022*/ 	.short	0x0040
        /*0024*/ 	.byte	0x00, 0xf4, 0x21, 0x00


	//----- nvinfo : EIATTR_KPARAM_INFO
	.align		4
.L_20:
        /*0028*/ 	.byte	0x04, 0x17
        /*002a*/ 	.short	(.L_22 - .L_21)
.L_21:
        /*002c*/ 	.word	0x00000000
        /*0030*/ 	.short	0x000b
        /*0032*/ 	.short	0x0038
        /*0034*/ 	.byte	0x00, 0xf0, 0x11, 0x00


	//----- nvinfo : EIATTR_KPARAM_INFO
	.align		4
.L_22:
        /*0038*/ 	.byte	0x04, 0x17
        /*003a*/ 	.short	(.L_24 - .L_23)
.L_23:
        /*003c*/ 	.word	0x00000000
        /*0040*/ 	.short	0x000a
        /*0042*/ 	.short	0x0034
        /*0044*/ 	.byte	0x00, 0xf0, 0x11, 0x00


	//----- nvinfo : EIATTR_KPARAM_INFO
	.align		4
.L_24:
        /*0048*/ 	.byte	0x04, 0x17
        /*004a*/ 	.short	(.L_26 - .L_25)
.L_25:
        /*004c*/ 	.word	0x00000000
        /*0050*/ 	.short	0x0009
        /*0052*/ 	.short	0x0030
        /*0054*/ 	.byte	0x00, 0xf0, 0x11, 0x00


	//----- nvinfo : EIATTR_KPARAM_INFO
	.align		4
.L_26:
        /*0058*/ 	.byte	0x04, 0x17
        /*005a*/ 	.short	(.L_28 - .L_27)
.L_27:
        /*005c*/ 	.word	0x00000000
        /*0060*/ 	.short	0x0008
        /*0062*/ 	.short	0x002c
        /*0064*/ 	.byte	0x00, 0xf0, 0x11, 0x00


	//----- nvinfo : EIATTR_KPARAM_INFO
	.align		4
.L_28:
        /*0068*/ 	.byte	0x04, 0x17
        /*006a*/ 	.short	(.L_30 - .L_29)
.L_29:
        /*006c*/ 	.word	0x00000000
        /*0070*/ 	.short	0x0007
        /*0072*/ 	.short	0x0028
        /*0074*/ 	.byte	0x00, 0xf0, 0x11, 0x00


	//----- nvinfo : EIATTR_KPARAM_INFO
	.align		4
.L_30:
        /*0078*/ 	.byte	0x04, 0x17
        /*007a*/ 	.short	(.L_32 - .L_31)
.L_31:
        /*007c*/ 	.word	0x00000000
        /*0080*/ 	.short	0x0006
        /*0082*/ 	.short	0x0024
        /*0084*/ 	.byte	0x00, 0xf0, 0x11, 0x00


	//----- nvinfo : EIATTR_KPARAM_INFO
	.align		4
.L_32:
        /*0088*/ 	.byte	0x04, 0x17
        /*008a*/ 	.short	(.L_34 - .L_33)
.L_33:
        /*008c*/ 	.word	0x00000000
        /*0090*/ 	.short	0x0005
        /*0092*/ 	.short	0x0020
        /*0094*/ 	.byte	0x00, 0xf0, 0x11, 0x00


	//----- nvinfo : EIATTR_KPARAM_INFO
	.align		4
.L_34:
        /*0098*/ 	.byte	0x04, 0x17
        /*009a*/ 	.short	(.L_36 - .L_35)
.L_35:
        /*009c*/ 	.word	0x00000000
        /*00a0*/ 	.short	0x0004
        /*00a2*/ 	.short	0x001c
        /*00a4*/ 	.byte	0x00, 0xf0, 0x11, 0x00


	//----- nvinfo : EIATTR_KPARAM_INFO
	.align		4
.L_36:
        /*00a8*/ 	.byte	0x04, 0x17
        /*00aa*/ 	.short	(.L_38 - .L_37)
.L_37:
        /*00ac*/ 	.word	0x00000000
        /*00b0*/ 	.short	0x0003
        /*00b2*/ 	.short	0x0018
        /*00b4*/ 	.byte	0x00, 0xf0, 0x11, 0x00


	//----- nvinfo : EIATTR_KPARAM_INFO
	.align		4
.L_38:
        /*00b8*/ 	.byte	0x04, 0x17
        /*00ba*/ 	.short	(.L_40 - .L_39)
.L_39:
        /*00bc*/ 	.word	0x00000000
        /*00c0*/ 	.short	0x0002
        /*00c2*/ 	.short	0x0010
        /*00c4*/ 	.byte	0x00, 0xf4, 0x21, 0x00


	//----- nvinfo : EIATTR_KPARAM_INFO
	.align		4
.L_40:
        /*00c8*/ 	.byte	0x04, 0x17
        /*00ca*/ 	.short	(.L_42 - .L_41)
.L_41:
        /*00cc*/ 	.word	0x00000000
        /*00d0*/ 	.short	0x0001
        /*00d2*/ 	.short	0x0008
        /*00d4*/ 	.byte	0x00, 0xf4, 0x21, 0x00


	//----- nvinfo : EIATTR_KPARAM_INFO
	.align		4
.L_42:
        /*00d8*/ 	.byte	0x04, 0x17
        /*00da*/ 	.short	(.L_44 - .L_43)
.L_43:
        /*00dc*/ 	.word	0x00000000
        /*00e0*/ 	.short	0x0000
        /*00e2*/ 	.short	0x0000
        /*00e4*/ 	.byte	0x00, 0xf4, 0x21, 0x00


	//----- nvinfo : EIATTR_AT_ENTRY_FRAGMENTS
	.align		4
.L_44:
        /*00e8*/ 	.byte	0x04, 0x4f
        /*00ea*/ 	.short	(.L_46 - .L_45)


	//   ....[0]....
.L_45:
        /*00ec*/ 	.word	0x00000004


	//----- nvinfo : EIATTR_RESERVED_SMEM_USED
	.align		4
.L_46:
        /*00f0*/ 	.byte	0x01, 0x41
	.zero		2


	//----- nvinfo : EIATTR_SPARSE_MMA_MASK
	.align		4
        /*00f4*/ 	.byte	0x03, 0x50
        /*00f6*/ 	.short	0x0000


	//----- nvinfo : EIATTR_TCGEN05_1CTA_USED
	.align		4
        /*00f8*/ 	.byte	0x01, 0x51
	.zero		2


	//----- nvinfo : EIATTR_MAXREG_COUNT
	.align		4
        /*00fc*/ 	.byte	0x03, 0x1b
        /*00fe*/ 	.short	0x00ff


	//----- nvinfo : EIATTR_NUM_BARRIERS
	.align		4
        /*0100*/ 	.byte	0x02, 0x4c
        /*0102*/ 	.byte	0x01
	.zero		1


	//----- nvinfo : EIATTR_ANNOTATIONS
	.align		4
        /*0104*/ 	.byte	0x04, 0x55
        /*0106*/ 	.short	(.L_48 - .L_47)


	//   ....[0]....
.L_47:
        /*0108*/ 	.word	0x00000001
        /*010c*/ 	.byte	0x30, 0x0a, 0x00, 0x00, 0x01, 0x00, 0x00, 0x00, 0x70, 0x0a, 0x00, 0x00, 0x01, 0x00, 0x00, 0x00
        /* <DEDUP_REMOVED lines=1079> */
        /*448c*/ 	.byte	0x90, 0x40, 0x02, 0x00


	//----- nvinfo : EIATTR_INT_WARP_WIDE_INSTR_OFFSETS
	.align		4
.L_48:
        /*4490*/ 	.byte	0x04, 0x31
        /*4492*/ 	.short	(.L_50 - .L_49)


	//   ....[0]....
.L_49:
        /*4494*/ 	.word	0x00003870


	//   ....[1]....
        /*4498*/ 	.word	0x000038a0


	//   ....[2]....
        /*449c*/ 	.word	0x00009ac0


	//   ....[3]....
        /*44a0*/ 	.word	0x00024660


	//   ....[4]....
        /*44a4*/ 	.word	0x000246b0


	//----- nvinfo : EIATTR_COOP_GROUP_MASK_REGIDS
	.align		4
.L_50:
        /*44a8*/ 	.byte	0x04, 0x29
        /*44aa*/ 	.short	(.L_52 - .L_51)


	//   ....[0]....
.L_51:
        /*44ac*/ 	.word	0xffffffff


	//   ....[1]....
        /*44b0*/ 	.word	0xffffffff


	//   ....[2]....
        /*44b4*/ 	.word	0xffffffff


	//   ....[3]....
        /*44b8*/ 	.word	0xffffffff


	//----- nvinfo : EIATTR_COOP_GROUP_INSTR_OFFSETS
	.align		4
.L_52:
        /*44bc*/ 	.byte	0x04, 0x28
        /*44be*/ 	.short	(.L_54 - .L_53)


	//   ....[0]....
.L_53:
        /*44c0*/ 	.word	0x00000070


	//   ....[1]....
        /*44c4*/ 	.word	0x00000330


	//   ....[2]....
        /*44c8*/ 	.word	0x000244f0


	//   ....[3]....
        /*44cc*/ 	.word	0x00024760


	//----- nvinfo : EIATTR_VRC_CTA_INIT_COUNT
	.align		4
.L_54:
        /*44d0*/ 	.byte	0x02, 0x4a
        /*44d2*/ 	.byte	0x80
	.zero		1


	//----- nvinfo : EIATTR_MBARRIER_INSTR_OFFSETS
	.align		4
        /*44d4*/ 	.byte	0x04, 0x39
        /*44d6*/ 	.short	(.L_56 - .L_55)


	//   ....[0]....
.L_55:
        /*44d8*/ 	.word	0x00003990
        /*44dc*/ 	.word	0x000000ff
        /*44e0*/ 	.word	0x00000000
        /*44e4*/ 	.short	0x0100
        /*44e6*/ 	.byte	0x06
	.zero		1


	//   ....[1]....
        /*44e8*/ 	.word	0x00009b00
        /*44ec*/ 	.word	0x000000ff
        /*44f0*/ 	.word	0x00010008
        /*44f4*/ 	.short	0x0100
        /*44f6*/ 	.byte	0x09
	.zero		1


	//   ....[2]....
        /*44f8*/ 	.word	0x0001a510
        /*44fc*/ 	.word	0x000000ff
        /*4500*/ 	.word	0x00000000
        /*4504*/ 	.short	0x010a
        /*4506*/ 	.byte	0x06
	.zero		1


	//   ....[3]....
        /*4508*/ 	.word	0x000205f0
        /*450c*/ 	.word	0x000000ff
        /*4510*/ 	.word	0x00000000
        /*4514*/ 	.short	0x010a
        /*4516*/ 	.byte	0x06
	.zero		1


	//   ....[4]....
        /*4518*/ 	.word	0x000206c0
        /*451c*/ 	.word	0x000000ff
        /*4520*/ 	.word	0x00010000
        /*4524*/ 	.short	0x0108
        /*4526*/ 	.byte	0x09
	.zero		1


	//   ....[5]....
        /*4528*/ 	.word	0x00020800
        /*452c*/ 	.word	0x000000ff
        /*4530*/ 	.word	0x00010008
        /*4534*/ 	.short	0x0108
        /*4536*/ 	.byte	0x09
	.zero		1


	//   ....[6]....
        /*4538*/ 	.word	0x00024780
        /*453c*/ 	.word	0x000000ff
        /*4540*/ 	.word	0x00000000
        /*4544*/ 	.short	0x010a
        /*4546*/ 	.byte	0x06
	.zero		1


	//   ....[7]....
        /*4548*/ 	.word	0x000247b0
        /*454c*/ 	.word	0x000000ff
        /*4550*/ 	.word	0x00000000
        /*4554*/ 	.short	0x010a
        /*4556*/ 	.byte	0x06
	.zero		1


	//----- nvinfo : EIATTR_NUM_MBARRIERS
	.align		4
.L_56:
        /*4558*/ 	.byte	0x03, 0x38
        /*455a*/ 	.short	0x0002


	//----- nvinfo : EIATTR_EXIT_INSTR_OFFSETS
	.align		4
        /*455c*/ 	.byte	0x04, 0x1c
        /*455e*/ 	.short	(.L_58 - .L_57)


	//   ....[0]....
.L_57:
        /*4560*/ 	.word	0x00024770


	//----- nvinfo : EIATTR_REQNTID
	.align		4
.L_58:
        /*4564*/ 	.byte	0x04, 0x10
        /*4566*/ 	.short	(.L_60 - .L_59)
.L_59:
        /*4568*/ 	.word	0x00000080
        /*456c*/ 	.word	0x00000001
        /*4570*/ 	.word	0x00000001


	//----- nvinfo : EIATTR_CRS_STACK_SIZE
	.align		4
.L_60:
        /*4574*/ 	.byte	0x04, 0x1e
        /*4576*/ 	.short	(.L_62 - .L_61)
.L_61:
        /*4578*/ 	.word	0x00000000


	//----- nvinfo : EIATTR_CBANK_PARAM_SIZE
	.align		4
.L_62:
        /*457c*/ 	.byte	0x03, 0x19
        /*457e*/ 	.short	0x0050


	//----- nvinfo : EIATTR_PARAM_CBANK
	.align		4
        /*4580*/ 	.byte	0x04, 0x0a
        /*4582*/ 	.short	(.L_64 - .L_63)
	.align		4
.L_63:
        /*4584*/ 	.word	index@(.nv.constant0.matmul_kernel)
        /*4588*/ 	.short	0x0380
        /*458a*/ 	.short	0x0050


	//----- nvinfo : EIATTR_SW_WAR
	.align		4
.L_64:
        /*458c*/ 	.byte	0x04, 0x36
        /*458e*/ 	.short	(.L_66 - .L_65)
.L_65:
        /*4590*/ 	.word	0x00000008
.L_66:


//--------------------- .nv.compat                --------------------------
	.section	.nv.compat,"",@"SHT_CUDA_COMPAT_INFO"
	.align	4
        /*0000*/ 	.byte	0x02, 0x02, 0x02, 0x00, 0x02, 0x05, 0x05, 0x00, 0x02, 0x03, 0x00, 0x00, 0x02, 0x06, 0x01, 0x00


//--------------------- .nv.callgraph             --------------------------
	.section	.nv.callgraph,"",@"SHT_CUDA_CALLGRAPH"
	.align	4
	.sectionentsize	8
	.align		4
        /*0000*/ 	.word	0x00000000
	.align		4
        /*0004*/ 	.word	0xffffffff
	.align		4
        /*0008*/ 	.word	0x00000000
	.align		4
        /*000c*/ 	.word	0xfffffffe
	.align		4
        /*0010*/ 	.word	0x00000000
	.align		4
        /*0014*/ 	.word	0xfffffffd
	.align		4
        /*0018*/ 	.word	0x00000000
	.align		4
        /*001c*/ 	.word	0xfffffffc


//--------------------- .text.matmul_kernel       --------------------------
	.section	.text.matmul_kernel,"ax",@progbits
	.align	128
        .global         matmul_kernel
        .type           matmul_kernel,@function
        .size           matmul_kernel,(.L_x_21 - matmul_kernel)
        .other          matmul_kernel,@"STO_CUDA_ENTRY STV_DEFAULT"
matmul_kernel:
.text.matmul_kernel:
[----:B------:R-:W0:Y:S01]  /*0000*/  LDC R1, c[0x0][0x37c] ;  /* 0x0000df00ff017b82 */ /* 0x000e220000000800 */
[----:B------:R-:W1:Y:S01]  /*0010*/  S2R R0, SR_TID.X ;  /* 0x0000000000007919 */ /* 0x000e620000002100 */
[----:B0-----:R-:W-:Y:S01]  /*0020*/  VIADD R1, R1, 0xfffff5a0 ;  /* 0xfffff5a001017836 */ /* 0x001fe20000000000 */
[----:B-1----:R-:W-:-:S13]  /*0030*/  ISETP.GE.U32.AND P0, PT, R0, 0x20, PT ;  /* 0x000000200000780c */ /* 0x002fda0003f06070 */
[----:B------:R-:W-:Y:S02]  /*0040*/  VOTEU.ANY UP0, P0 ;  /* 0x0000000000ff7886 */ /* 0x000fe40000000100 */
[----:B------:R-:W-:Y:S05]  /*0050*/  BRA.U UP0, `(.L_x_0) ;  /* 0x0000000100b87547 */ /* 0x000fea000b800000 */
[----:B------:R-:W0:Y:S01]  /*0060*/  S2UR UR6, SR_CgaCtaId ;  /* 0x00000000000679c3 */ /* 0x000e220000008800 */
[----:B------:R-:W-:Y:S01]  /*0070*/  NOP ;  /* 0x0000000000007918 */ /* 0x000fe20000000000 */
[----:B------:R-:W-:Y:S02]  /*0080*/  UMOV UR4, 0x40 ;  /* 0x0000004000047882 */ /* 0x000fe40000000000 */
[----:B0-----:R-:W-:-:S09]  /*0090*/  ULEA UR4, UR6, UR4, 0x18 ;  /* 0x0000000406047291 */ /* 0x001fd2000f8ec0ff */
[----:B------:R-:W0:Y:S01]  /*00a0*/  LDS.U8 R0, [UR4] ;  /* 0x00000004ff007984 */ /* 0x000e220008000000 */
[----:B------:R-:W-:Y:S02]  /*00b0*/  UMOV UR4, 0x400 ;  /* 0x0000040000047882 */ /* 0x000fe40000000000 */
[----:B------:R-:W-:Y:S01]  /*00c0*/  ULEA UR4, UR6, UR4, 0x18 ;  /* 0x0000000406047291 */ /* 0x000fe2000f8ec0ff */
[----:B0-----:R-:W-:-:S13]  /*00d0*/  ISETP.NE.AND P0, PT, R0, RZ, PT ;  /* 0x000000ff0000720c */ /* 0x001fda0003f05270 */
[----:B------:R-:W-:Y:S05]  /*00e0*/  @P0 BRA `(.L_x_1) ;  /* 0x00000000007c0947 */ /* 0x000fea0003800000 */
[----:B------:R-:W-:-:S13]  /*00f0*/  ELECT P0, URZ, PT ;  /* 0x0000000000ff782f */ /* 0x000fda0003800000 */
[----:B------:R-:W-:Y:S05]  /*0100*/  @!P0 BRA `(.L_x_2) ;  /* 0x0000000000848947 */ /* 0x000fea0003800000 */
[----:B------:R-:W-:Y:S01]  /*0110*/  UMOV UR5, 0x8 ;  /* 0x0000000800057882 */ /* 0x000fe20000000000 */
[----:B------:R-:W-:Y:S02]  /*0120*/  IMAD.MOV.U32 R4, RZ, RZ, 0x1 ;  /* 0x00000001ff047424 */ /* 0x000fe400078e00ff */
[----:B------:R-:W-:Y:S02]  /*0130*/  IMAD.MOV.U32 R5, RZ, RZ, 0xff ;  /* 0x000000ffff057424 */ /* 0x000fe400078e00ff */
[----:B------:R-:W-:Y:S04]  /*0140*/  DEPBAR.LE SB0, 0x36 ;  /* 0x00008d800000791a */ /* 0x000fe80000000000 */
[----:B------:R-:W0:Y:S02]  /*0150*/  UTCATOMSWS.FIND_AND_SET.ALIGN UP1, UR5, UR5 ;  /* 0x00000005000575e3 */ /* 0x000e240008020800 */
[----:B0-----:R-:W-:-:S04]  /*0160*/  PLOP3.LUT P0, PT, PT, PT, UP1, 0x80, 0x8 ;  /* 0x000000000008781c */ /* 0x001fc80003f0f018 */
[----:B------:R-:W-:-:S04]  /*0170*/  SEL R0, RZ, 0xffffffff, !P0 ;  /* 0xffffffffff007807 */ /* 0x000fc80004000000 */
[----:B------:R-:W-:Y:S01]  /*0180*/  ISETP.NE.AND P0, PT, R0, RZ, PT ;  /* 0x000000ff0000720c */ /* 0x000fe20003f05270 */
[----:B------:R-:W-:-:S12]  /*0190*/  IMAD.U32 R0, RZ, RZ, UR5 ;  /* 0x00000005ff007e24 */ /* 0x000fd8000f8e00ff */
[----:B------:R-:W-:Y:S05]  /*01a0*/  @P0 BRA `(.L_x_3) ;  /* 0x0000000000240947 */ /* 0x000fea0003800000 */
.L_x_4:
[----:B------:R-:W-:Y:S05]  /*01b0*/  NANOSLEEP 0x64 ;  /* 0x000000640000795d */ /* 0x000fea0003800000 */
[----:B------:R-:W-:-:S05]  /*01c0*/  UMOV UR5, 0x8 ;  /* 0x0000000800057882 */ /* 0x000fca0000000000 */
[----:B------:R-:W-:Y:S04]  /*01d0*/  DEPBAR.LE SB0, 0x36 ;  /* 0x00008d800000791a */ /* 0x000fe80000000000 */
[----:B------:R-:W0:Y:S02]  /*01e0*/  UTCATOMSWS.FIND_AND_SET.ALIGN UP1, UR5, UR5 ;  /* 0x00000005000575e3 */ /* 0x000e240008020800 */
[----:B0-----:R-:W-:-:S04]  /*01f0*/  PLOP3.LUT P0, PT, PT, PT, UP1, 0x80, 0x8 ;  /* 0x000000000008781c */ /* 0x001fc80003f0f018 */
[----:B------:R-:W-:-:S04]  /*0200*/  SEL R0, RZ, 0xffffffff, !P0 ;  /* 0xffffffffff007807 */ /* 0x000fc80004000000 */
[----:B------:R-:W-:Y:S01]  /*0210*/  ISETP.NE.AND P0, PT, R0, RZ, PT ;  /* 0x000000ff0000720c */ /* 0x000fe20003f05270 */
[----:B------:R-:W-:-:S12]  /*0220*/  IMAD.U32 R0, RZ, RZ, UR5 ;  /* 0x00000005ff007e24 */ /* 0x000fd8000f8e00ff */
[----:B------:R-:W-:Y:S05]  /*0230*/  @!P0 BRA `(.L_x_4) ;  /* 0xfffffffc00dc8947 */ /* 0x000fea000383ffff */
.L_x_3:
[C---:B------:R-:W-:Y:S01]  /*0240*/  VIADD R3, R0.reuse, 0x10 ;  /* 0x0000001000037836 */ /* 0x040fe20000000000 */
[----:B------:R-:W-:Y:S01]  /*0250*/  UMOV UR5, 0x50 ;  /* 0x0000005000057882 */ /* 0x000fe20000000000 */
[----:B------:R-:W-:Y:S01]  /*0260*/  SHF.L.U32 R2, R5, R0, RZ ;  /* 0x0000000005027219 */ /* 0x000fe200000006ff */
[----:B------:R-:W-:Y:S01]  /*0270*/  ULEA UR5, UR6, UR5, 0x18 ;  /* 0x0000000506057291 */ /* 0x000fe2000f8ec0ff */
[----:B------:R-:W-:Y:S01]  /*0280*/  IMAD.SHL.U32 R0, R0, 0x20, RZ ;  /* 0x0000002000007824 */ /* 0x000fe200078e00ff */
[----:B------:R-:W-:-:S04]  /*0290*/  SHF.L.U32 R3, R4, R3, RZ ;  /* 0x0000000304037219 */ /* 0x000fc800000006ff */
[----:B------:R-:W-:-:S05]  /*02a0*/  LOP3.LUT R2, R3, R2, RZ, 0xfc, !PT ;  /* 0x0000000203027212 */ /* 0x000fca00078efcff */
[----:B------:R0:W-:Y:S04]  /*02b0*/  ATOMS.OR RZ, [UR5], R2 ;  /* 0x00000002ffff798c */ /* 0x0001e8000b000005 */
[----:B------:R0:W-:Y:S01]  /*02c0*/  STS [UR4], R0 ;  /* 0x00000000ff007988 */ /* 0x0001e20008000804 */
[----:B------:R-:W-:Y:S05]  /*02d0*/  BRA `(.L_x_2) ;  /* 0x0000000000107947 */ /* 0x000fea0003800000 */
.L_x_1:
[----:B------:R-:W-:Y:S01]  /*02e0*/  IMAD.MOV.U32 R0, RZ, RZ, -0x1 ;  /* 0xffffffffff007424 */ /* 0x000fe200078e00ff */
[----:B------:R-:W-:-:S04]  /*02f0*/  MOV R2, 0x320 ;  /* 0x0000032000027802 */ /* 0x000fc80000000f00 */
[----:B------:R0:W-:Y:S03]  /*0300*/  STS [UR4], R0 ;  /* 0x00000000ff007988 */ /* 0x0001e60008000804 */
[----:B0-----:R-:W-:Y:S05]  /*0310*/  CALL.REL.NOINC `($__internal_1_$__cuda_sm10x_tcgen05_guardrail_trap_phase_invalid_during_alloc) ;  /* 0x00000244003c7944 */ /* 0x001fea0003c00000 */
.L_x_2:
[----:B------:R-:W-:Y:S05]  /*0320*/  WARPSYNC.ALL ;  /* 0x0000000000007948 */ /* 0x000fea0003800000 */
[----:B------:R-:W-:Y:S01]  /*0330*/  NOP ;  /* 0x0000000000007918 */ /* 0x000fe20000000000 */
.L_x_0:
[----:B------:R-:W1:Y:S01]  /*0340*/  LDC.64 R74, c[0x0][0x398] ;  /* 0x0000e600ff4a7b82 */ /* 0x000e620000000a00 */
[----:B------:R-:W2:Y:S01]  /*0350*/  S2R R7, SR_CTAID.X ;  /* 0x0000000000077919 */ /* 0x000ea20000002500 */
[----:B------:R-:W-:Y:S01]  /*0360*/  UMOV UR9, 0x400 ;  /* 0x0000040000097882 */ /* 0x000fe20000000000 */
[----:B------:R-:W3:Y:S01]  /*0370*/  LDCU UR5, c[0x0][0x3a4] ;  /* 0x00007480ff0577ac */ /* 0x000ee20008000800 */
[----:B------:R-:W4:Y:S01]  /*0380*/  S2R R16, SR_TID.X ;  /* 0x0000000000107919 */ /* 0x000f220000002100 */
[----:B------:R-:W5:Y:S03]  /*0390*/  LDCU.128 UR12, c[0x0][0x380] ;  /* 0x00007000ff0c77ac */ /* 0x000f660008000c00 */
[----:B------:R-:W0:Y:S01]  /*03a0*/  S2UR UR4, SR_CgaCtaId ;  /* 0x00000000000479c3 */ /* 0x000e220000008800 */
[----:B------:R-:W0:Y:S01]  /*03b0*/  LDCU.64 UR20, c[0x0][0x358] ;  /* 0x00006b00ff1477ac */ /* 0x000e220008000a00 */
[----:B------:R-:W-:-:S06]  /*03c0*/  UMOV UR7, 0x1 ;  /* 0x0000000100077882 */ /* 0x000fcc0000000000 */
[----:B------:R-:W3:Y:S01]  /*03d0*/  LDC.64 R70, c[0x0][0x3a8] ;  /* 0x0000ea00ff467b82 */ /* 0x000ee20000000a00 */
[----:B01----:R-:W-:Y:S01]  /*03e0*/  VIADD R0, R75, 0x7f ;  /* 0x0000007f4b007836 */ /* 0x003fe20000000000 */
[----:B------:R-:W-:-:S04]  /*03f0*/  IABS R72, R75 ;  /* 0x0000004b00487213 */ /* 0x000fc80000000000 */
[----:B------:R-:W-:Y:S01]  /*0400*/  SHF.R.S32.HI R3, RZ, 0x1f, R0 ;  /* 0x0000001fff037819 */ /* 0x000fe20000011400 */
[----:B------:R-:W-:-:S03]  /*0410*/  ULEA UR9, UR4, UR9, 0x18 ;  /* 0x0000000904097291 */ /* 0x000fc6000f8ec0ff */
[----:B------:R-:W-:Y:S01]  /*0420*/  LEA.HI R3, R3, R0, RZ, 0x7 ;  /* 0x0000000003037211 */ /* 0x000fe200078f38ff */
[----:B------:R-:W-:Y:S01]  /*0430*/  BAR.SYNC.DEFER_BLOCKING 0x0 ;  /* 0x0000000000007b1d */ /* 0x000fe20000010000 */
[----:B--2---:R-:W-:Y:S02]  /*0440*/  IABS R8, R7 ;  /* 0x0000000700087213 */ /* 0x004fe40000000000 */
[----:B------:R-:W-:Y:S02]  /*0450*/  SHF.R.S32.HI R3, RZ, 0x7, R3 ;  /* 0x00000007ff037819 */ /* 0x000fe40000011403 */
[----:B----4-:R-:W-:-:S03]  /*0460*/  SHF.R.U32.HI R14, RZ, 0x5, R16 ;  /* 0x00000005ff0e7819 */ /* 0x010fc60000011610 */
[----:B------:R-:W-:-:S05]  /*0470*/  IMAD.SHL.U32 R4, R3, 0x8, RZ ;  /* 0x0000000803047824 */ /* 0x000fca00078e00ff */
[-C--:B------:R-:W-:Y:S02]  /*0480*/  IABS R5, R4.reuse ;  /* 0x0000000400057213 */ /* 0x080fe40000000000 */
[----:B------:R-:W-:Y:S02]  /*0490*/  IABS R10, R4 ;  /* 0x00000004000a7213 */ /* 0x000fe40000000000 */
[----:B------:R-:W0:Y:S01]  /*04a0*/  I2F.RP R0, R5 ;  /* 0x0000000500007306 */ /* 0x000e220000209400 */
[----:B------:R-:W1:Y:S07]  /*04b0*/  LDS R13, [UR9] ;  /* 0x00000009ff0d7984 */ /* 0x000e6e0008000800 */
[----:B0-----:R-:W0:Y:S02]  /*04c0*/  MUFU.RCP R0, R0 ;  /* 0x0000000000007308 */ /* 0x001e240000001000 */
[----:B0-----:R-:W-:-:S02]  /*04d0*/  VIADD R2, R0, 0xffffffe ;  /* 0x0ffffffe00027836 */ /* 0x001fc40000000000 */
[----:B------:R-:W-:-:S04]  /*04e0*/  IMAD.MOV R0, RZ, RZ, -R10 ;  /* 0x000000ffff007224 */ /* 0x000fc800078e0a0a */
[----:B------:R0:W2:Y:S02]  /*04f0*/  F2I.FTZ.U32.TRUNC.NTZ R3, R2 ;  /* 0x0000000200037305 */ /* 0x0000a4000021f000 */
[----:B0-----:R-:W-:Y:S01]  /*0500*/  IMAD.MOV.U32 R2, RZ, RZ, RZ ;  /* 0x000000ffff027224 */ /* 0x001fe200078e00ff */
[----:B-1----:R-:W-:Y:S01]  /*0510*/  R2UR UR8, R13 ;  /* 0x000000000d0872ca */ /* 0x002fe200000e0000 */
[----:B--2---:R-:W-:-:S04]  /*0520*/  IMAD.MOV R6, RZ, RZ, -R3 ;  /* 0x000000ffff067224 */ /* 0x004fc800078e0a03 */
[----:B------:R-:W-:Y:S02]  /*0530*/  IMAD R9, R6, R5, RZ ;  /* 0x0000000506097224 */ /* 0x000fe400078e02ff */
[----:B------:R-:W-:Y:S02]  /*0540*/  IMAD.MOV.U32 R6, RZ, RZ, R8 ;  /* 0x000000ffff067224 */ /* 0x000fe400078e0008 */
[----:B------:R-:W-:Y:S01]  /*0550*/  IMAD.HI.U32 R3, R3, R9, R2 ;  /* 0x0000000903037227 */ /* 0x000fe200078e0002 */
[----:B------:R-:W-:Y:S01]  /*0560*/  IABS R2, R74 ;  /* 0x0000004a00027213 */ /* 0x000fe20000000000 */
[----:B------:R-:W0:Y:S04]  /*0570*/  I2F.RP R8, R72 ;  /* 0x0000004800087306 */ /* 0x000e280000209400 */
[----:B------:R-:W-:-:S04]  /*0580*/  IMAD.HI.U32 R3, R3, R6, RZ ;  /* 0x0000000603037227 */ /* 0x000fc800078e00ff */
[----:B------:R-:W-:Y:S01]  /*0590*/  IMAD R0, R3, R0, R6 ;  /* 0x0000000003007224 */ /* 0x000fe200078e0206 */
[----:B------:R-:W-:Y:S04]  /*05a0*/  BAR.SYNC.DEFER_BLOCKING 0x0 ;  /* 0x0000000000007b1d */ /* 0x000fe80000010000 */
[----:B------:R-:W-:Y:S02]  /*05b0*/  ISETP.GT.U32.AND P1, PT, R5, R0, PT ;  /* 0x000000000500720c */ /* 0x000fe40003f24070 */
[----:B0-----:R-:W-:Y:S11]  /*05c0*/  MUFU.RCP R8, R8 ;  /* 0x0000000800087308 */ /* 0x001ff60000001000 */
[----:B------:R-:W-:-:S02]  /*05d0*/  @!P1 IMAD.IADD R0, R0, 0x1, -R5 ;  /* 0x0000000100009824 */ /* 0x000fc400078e0a05 */
[----:B------:R-:W-:Y:S01]  /*05e0*/  @!P1 VIADD R3, R3, 0x1 ;  /* 0x0000000103039836 */ /* 0x000fe20000000000 */
[----:B------:R-:W-:Y:S02]  /*05f0*/  ISETP.NE.AND P1, PT, R4, RZ, PT ;  /* 0x000000ff0400720c */ /* 0x000fe40003f25270 */
[----:B------:R-:W-:Y:S02]  /*0600*/  ISETP.GE.U32.AND P0, PT, R0, R5, PT ;  /* 0x000000050000720c */ /* 0x000fe40003f06070 */
[----:B------:R-:W-:-:S04]  /*0610*/  LOP3.LUT R0, R7, R4, RZ, 0x3c, !PT ;  /* 0x0000000407007212 */ /* 0x000fc800078e3cff */
[----:B------:R-:W-:Y:S01]  /*0620*/  ISETP.GE.AND P2, PT, R0, RZ, PT ;  /* 0x000000ff0000720c */ /* 0x000fe20003f46270 */
[----:B------:R-:W-:-:S06]  /*0630*/  VIADD R0, R74, 0x7f ;  /* 0x0000007f4a007836 */ /* 0x000fcc0000000000 */
[----:B------:R-:W-:-:S04]  /*0640*/  @P0 VIADD R3, R3, 0x1 ;  /* 0x0000000103030836 */ /* 0x000fc80000000000 */
[----:B------:R-:W-:Y:S01]  /*0650*/  IMAD.MOV.U32 R6, RZ, RZ, R3 ;  /* 0x000000ffff067224 */ /* 0x000fe200078e0003 */
[----:B------:R-:W-:-:S03]  /*0660*/  SHF.R.S32.HI R3, RZ, 0x1f, R0 ;  /* 0x0000001fff037819 */ /* 0x000fc60000011400 */
[----:B------:R-:W-:Y:S01]  /*0670*/  @!P2 IMAD.MOV R6, RZ, RZ, -R6 ;  /* 0x000000ffff06a224 */ /* 0x000fe200078e0a06 */
[----:B------:R-:W-:Y:S02]  /*0680*/  @!P1 LOP3.LUT R6, RZ, R4, RZ, 0x33, !PT ;  /* 0x00000004ff069212 */ /* 0x000fe400078e33ff */
[----:B------:R-:W-:-:S03]  /*0690*/  LEA.HI R3, R3, R0, RZ, 0x7 ;  /* 0x0000000003037211 */ /* 0x000fc600078f38ff */
[----:B------:R-:W-:Y:S02]  /*06a0*/  IMAD.SHL.U32 R10, R6, 0x8, RZ ;  /* 0x00000008060a7824 */ /* 0x000fe400078e00ff */
[----:B------:R-:W-:-:S03]  /*06b0*/  IMAD.MOV R6, RZ, RZ, -R6 ;  /* 0x000000ffff067224 */ /* 0x000fc600078e0a06 */
[----:B------:R-:W-:Y:S01]  /*06c0*/  LEA.HI.SX32 R3, R3, -R10, 0x19 ;  /* 0x8000000a03037211 */ /* 0x000fe200078fcaff */
[----:B------:R-:W-:Y:S02]  /*06d0*/  IMAD R11, R4, R6, R7 ;  /* 0x00000006040b7224 */ /* 0x000fe400078e0207 */
[----:B------:R-:W-:Y:S01]  /*06e0*/  IMAD.MOV.U32 R4, RZ, RZ, RZ ;  /* 0x000000ffff047224 */ /* 0x000fe200078e00ff */
[----:B------:R-:W-:Y:S02]  /*06f0*/  VIMNMX R12, PT, PT, R3, 0x8, PT ;  /* 0x00000008030c7848 */ /* 0x000fe40003fe0100 */
[----:B------:R-:W0:Y:S02]  /*0700*/  I2F.RP R3, R2 ;  /* 0x0000000200037306 */ /* 0x000e240000209400 */
[-C--:B------:R-:W-:Y:S02]  /*0710*/  IABS R9, R12.reuse ;  /* 0x0000000c00097213 */ /* 0x080fe40000000000 */
[----:B------:R-:W-:-:S04]  /*0720*/  IABS R6, R12 ;  /* 0x0000000c00067213 */ /* 0x000fc80000000000 */
[----:B------:R-:W1:Y:S08]  /*0730*/  I2F.RP R0, R9 ;  /* 0x0000000900007306 */ /* 0x000e700000209400 */
[----:B0-----:R-:W-:Y:S08]  /*0740*/  MUFU.RCP R3, R3 ;  /* 0x0000000300037308 */ /* 0x001ff00000001000 */
[----:B-1----:R-:W0:Y:S02]  /*0750*/  MUFU.RCP R0, R0 ;  /* 0x0000000000007308 */ /* 0x002e240000001000 */
[----:B0-----:R-:W-:-:S06]  /*0760*/  VIADD R5, R0, 0xffffffe ;  /* 0x0ffffffe00057836 */ /* 0x001fcc0000000000 */
[----:B------:R-:W0:Y:S02]  /*0770*/  F2I.FTZ.U32.TRUNC.NTZ R5, R5 ;  /* 0x0000000500057305 */ /* 0x000e24000021f000 */
[----:B0-----:R-:W-:-:S04]  /*0780*/  IMAD.MOV R0, RZ, RZ, -R5 ;  /* 0x000000ffff007224 */ /* 0x001fc800078e0a05 */
[----:B------:R-:W-:Y:S01]  /*0790*/  IMAD R7, R0, R9, RZ ;  /* 0x0000000900077224 */ /* 0x000fe200078e02ff */
[----:B------:R-:W-:-:S03]  /*07a0*/  IABS R0, R11 ;  /* 0x0000000b00007213 */ /* 0x000fc60000000000 */
[----:B------:R-:W-:-:S04]  /*07b0*/  IMAD.HI.U32 R4, R5, R7, R4 ;  /* 0x0000000705047227 */ /* 0x000fc800078e0004 */
[----:B------:R-:W-:Y:S02]  /*07c0*/  IMAD.MOV.U32 R5, RZ, RZ, R0 ;  /* 0x000000ffff057224 */ /* 0x000fe400078e0000 */
[----:B------:R-:W-:Y:S02]  /*07d0*/  IMAD.MOV R0, RZ, RZ, -R6 ;  /* 0x000000ffff007224 */ /* 0x000fe400078e0a06 */
[----:B------:R-:W-:-:S04]  /*07e0*/  IMAD.HI.U32 R4, R4, R5, RZ ;  /* 0x0000000504047227 */ /* 0x000fc800078e00ff */
[----:B------:R-:W-:Y:S02]  /*07f0*/  IMAD R0, R4, R0, R5 ;  /* 0x0000000004007224 */ /* 0x000fe400078e0205 */
[----:B------:R-:W-:Y:S02]  /*0800*/  VIADD R5, R3, 0xffffffe ;  /* 0x0ffffffe03057836 */ /* 0x000fe40000000000 */
[----:B------:R-:W-:Y:S01]  /*0810*/  VIADD R6, R8, 0xffffffe ;  /* 0x0ffffffe08067836 */ /* 0x000fe20000000000 */
[----:B------:R-:W-:-:S03]  /*0820*/  ISETP.GT.U32.AND P1, PT, R9, R0, PT ;  /* 0x000000000900720c */ /* 0x000fc60003f24070 */
[----:B------:R-:W0:Y:S08]  /*0830*/  F2I.FTZ.U32.TRUNC.NTZ R5, R5 ;  /* 0x0000000500057305 */ /* 0x000e30000021f000 */
[----:B------:R1:W2:Y:S02]  /*0840*/  F2I.FTZ.U32.TRUNC.NTZ R7, R6 ;  /* 0x0000000600077305 */ /* 0x0002a4000021f000 */
[----:B------:R-:W-:-:S02]  /*0850*/  @!P1 IMAD.IADD R0, R0, 0x1, -R9 ;  /* 0x0000000100009824 */ /* 0x000fc400078e0a09 */
[----:B------:R-:W-:Y:S01]  /*0860*/  @!P1 VIADD R4, R4, 0x1 ;  /* 0x0000000104049836 */ /* 0x000fe20000000000 */
[----:B------:R-:W-:Y:S02]  /*0870*/  ISETP.NE.AND P1, PT, R12, RZ, PT ;  /* 0x000000ff0c00720c */ /* 0x000fe40003f25270 */
[----:B------:R-:W-:Y:S01]  /*0880*/  ISETP.GE.U32.AND P0, PT, R0, R9, PT ;  /* 0x000000090000720c */ /* 0x000fe20003f06070 */
[----:B0-----:R-:W-:Y:S01]  /*0890*/  IMAD.MOV R3, RZ, RZ, -R5 ;  /* 0x000000ffff037224 */ /* 0x001fe200078e0a05 */
[----:B------:R-:W-:Y:S01]  /*08a0*/  LOP3.LUT R0, R11, R12, RZ, 0x3c, !PT ;  /* 0x0000000c0b007212 */ /* 0x000fe200078e3cff */
[----:B-1----:R-:W-:Y:S02]  /*08b0*/  IMAD.MOV.U32 R6, RZ, RZ, RZ ;  /* 0x000000ffff067224 */ /* 0x002fe400078e00ff */
[----:B------:R-:W-:Y:S01]  /*08c0*/  IMAD R3, R3, R2, RZ ;  /* 0x0000000203037224 */ /* 0x000fe200078e02ff */
[----:B------:R-:W-:Y:S01]  /*08d0*/  ISETP.GE.AND P2, PT, R0, RZ, PT ;  /* 0x000000ff0000720c */ /* 0x000fe20003f46270 */
[----:B------:R-:W-:-:S02]  /*08e0*/  IMAD.SHL.U32 R0, R14, 0x200000, RZ ;  /* 0x002000000e007824 */ /* 0x000fc400078e00ff */
[----:B--2---:R-:W-:-:S03]  /*08f0*/  IMAD.MOV R73, RZ, RZ, -R7 ;  /* 0x000000ffff497224 */ /* 0x004fc600078e0a07 */
[----:B------:R-:W-:Y:S01]  /*0900*/  LOP3.LUT R0, R0, 0x600000, RZ, 0xc0, !PT ;  /* 0x0060000000007812 */ /* 0x000fe200078ec0ff */
[----:B------:R-:W-:Y:S02]  /*0910*/  @P0 VIADD R4, R4, 0x1 ;  /* 0x0000000104040836 */ /* 0x000fe40000000000 */
[----:B------:R-:W-:Y:S01]  /*0920*/  IMAD R73, R73, R72, RZ ;  /* 0x0000004849497224 */ /* 0x000fe200078e02ff */
[----:B------:R-:W-:Y:S01]  /*0930*/  R2UR UR10, R0 ;  /* 0x00000000000a72ca */ /* 0x000fe200000e0000 */
[----:B------:R-:W-:Y:S02]  /*0940*/  IMAD.MOV.U32 R8, RZ, RZ, R4 ;  /* 0x000000ffff087224 */ /* 0x000fe400078e0004 */
[----:B------:R-:W-:Y:S02]  /*0950*/  IMAD.MOV.U32 R4, RZ, RZ, RZ ;  /* 0x000000ffff047224 */ /* 0x000fe400078e00ff */
[----:B------:R-:W-:Y:S01]  /*0960*/  @!P2 IMAD.MOV R8, RZ, RZ, -R8 ;  /* 0x000000ffff08a224 */ /* 0x000fe200078e0a08 */
[----:B------:R-:W-:Y:S01]  /*0970*/  @!P1 LOP3.LUT R8, RZ, R12, RZ, 0x33, !PT ;  /* 0x0000000cff089212 */ /* 0x000fe200078e33ff */
[----:B------:R-:W-:-:S04]  /*0980*/  IMAD.HI.U32 R5, R5, R3, R4 ;  /* 0x0000000305057227 */ /* 0x000fc800078e0004 */
[----:B------:R-:W-:Y:S02]  /*0990*/  IMAD.SHL.U32 R0, R8, 0x80, RZ ;  /* 0x0000008008007824 */ /* 0x000fe400078e00ff */
[----:B------:R-:W-:-:S03]  /*09a0*/  IMAD.HI.U32 R73, R7, R73, R6 ;  /* 0x0000004907497227 */ /* 0x000fc600078e0006 */
[----:B------:R-:W-:Y:S01]  /*09b0*/  IABS R78, R0 ;  /* 0x00000000004e7213 */ /* 0x000fe20000000000 */
[C---:B------:R-:W-:Y:S02]  /*09c0*/  VIADD R15, R0.reuse, 0x1 ;  /* 0x00000001000f7836 */ /* 0x040fe40000000000 */
[C---:B------:R-:W-:Y:S02]  /*09d0*/  VIADD R14, R0.reuse, 0x2 ;  /* 0x00000002000e7836 */ /* 0x040fe40000000000 */
[----:B------:R-:W-:Y:S01]  /*09e0*/  IMAD.MOV R3, RZ, RZ, -R8 ;  /* 0x000000ffff037224 */ /* 0x000fe200078e0a08 */
[----:B------:R-:W-:Y:S01]  /*09f0*/  IABS R91, R15 ;  /* 0x0000000f005b7213 */ /* 0x000fe20000000000 */
[C---:B------:R-:W-:Y:S01]  /*0a00*/  VIADD R9, R0.reuse, 0x3 ;  /* 0x0000000300097836 */ /* 0x040fe20000000000 */
[----:B------:R-:W-:Y:S01]  /*0a10*/  IABS R109, R14 ;  /* 0x0000000e006d7213 */ /* 0x000fe20000000000 */
[C---:B------:R-:W-:Y:S01]  /*0a20*/  VIADD R18, R0.reuse, 0x4 ;  /* 0x0000000400127836 */ /* 0x040fe20000000000 */
[----:B------:R0:W-:Y:S01]  /*0a30*/  STL [R1+0x868], R15 ;  /* 0x0008680f01007387 */ /* 0x0001e20000100800 */
[----:B------:R-:W-:Y:S01]  /*0a40*/  VIADD R17, R0, 0x5 ;  /* 0x0000000500117836 */ /* 0x000fe20000000000 */
[----:B------:R-:W-:Y:S01]  /*0a50*/  IABS R124, R9 ;  /* 0x00000009007c7213 */ /* 0x000fe20000000000 */
[----:B------:R-:W-:Y:S01]  /*0a60*/  IMAD R3, R12, R3, R11 ;  /* 0x000000030c037224 */ /* 0x000fe200078e020b */
[----:B------:R1:W-:Y:S01]  /*0a70*/  STL [R1+0x864], R14 ;  /* 0x0008640e01007387 */ /* 0x0003e20000100800 */
[----:B------:R-:W-:Y:S01]  /*0a80*/  IMAD.HI.U32 R6, R73, R91, RZ ;  /* 0x0000005b49067227 */ /* 0x000fe200078e00ff */
[----:B------:R-:W-:-:S02]  /*0a90*/  IABS R150, R18 ;  /* 0x0000001200967213 */ /* 0x000fc40000000000 */
[----:B------:R-:W-:Y:S01]  /*0aa0*/  STL [R1+0x860], R9 ;  /* 0x0008600901007387 */ /* 0x000fe20000100800 */
[----:B------:R-:W-:-:S03]  /*0ab0*/  IMAD.HI.U32 R7, R73, R109, RZ ;  /* 0x0000006d49077227 */ /* 0x000fc600078e00ff */
[----:B------:R-:W-:Y:S01]  /*0ac0*/  STL [R1+0x870], R18 ;  /* 0x0008701201007387 */ /* 0x000fe20000100800 */
[C---:B0-----:R-:W-:Y:S02]  /*0ad0*/  VIADD R15, R0.reuse, 0x6 ;  /* 0x00000006000f7836 */ /* 0x041fe40000000000 */
[----:B-1----:R-:W-:Y:S01]  /*0ae0*/  VIADD R14, R0, 0x7 ;  /* 0x00000007000e7836 */ /* 0x002fe20000000000 */
[----:B------:R-:W-:Y:S01]  /*0af0*/  STL [R1+0x86c], R17 ;  /* 0x00086c1101007387 */ /* 0x000fe20000100800 */
[----:B------:R-:W-:Y:S01]  /*0b00*/  IMAD.IADD R3, R10, 0x1, R3 ;  /* 0x000000010a037824 */ /* 0x000fe200078e0203 */
[----:B------:R-:W-:Y:S01]  /*0b10*/  IABS R10, R17 ;  /* 0x00000011000a7213 */ /* 0x000fe20000000000 */
[----:B------:R-:W-:Y:S01]  /*0b20*/  IMAD.MOV R6, RZ, RZ, -R6 ;  /* 0x000000ffff067224 */ /* 0x000fe200078e0a06 */
[----:B------:R-:W-:Y:S01]  /*0b30*/  STL [R1+0x874], R15 ;  /* 0x0008740f01007387 */ /* 0x000fe20000100800 */
[----:B------:R-:W-:Y:S01]  /*0b40*/  IMAD.MOV R7, RZ, RZ, -R7 ;  /* 0x000000ffff077224 */ /* 0x000fe200078e0a07 */
[----:B------:R-:W-:Y:S01]  /*0b50*/  IABS R12, R15 ;  /* 0x0000000f000c7213 */ /* 0x000fe20000000000 */
[----:B------:R-:W-:Y:S01]  /*0b60*/  IMAD.HI.U32 R8, R73, R124, RZ ;  /* 0x0000007c49087227 */ /* 0x000fe200078e00ff */
[----:B------:R0:W-:Y:S03]  /*0b70*/  STL [R1+0x878], R14 ;  /* 0x0008780e01007387 */ /* 0x0001e60000100800 */
[----:B------:R-:W-:-:S02]  /*0b80*/  VIADD R13, R0, 0x8 ;  /* 0x00000008000d7836 */ /* 0x000fc40000000000 */
[C---:B------:R-:W-:Y:S02]  /*0b90*/  IMAD R91, R72.reuse, R6, R91 ;  /* 0x00000006485b7224 */ /* 0x040fe400078e025b */
[C---:B------:R-:W-:Y:S01]  /*0ba0*/  IMAD.HI.U32 R4, R73.reuse, R78, RZ ;  /* 0x0000004e49047227 */ /* 0x040fe200078e00ff */
[----:B------:R1:W-:Y:S01]  /*0bb0*/  STL [R1+0x87c], R13 ;  /* 0x00087c0d01007387 */ /* 0x0003e20000100800 */
[----:B------:R-:W-:Y:S02]  /*0bc0*/  IABS R77, R13 ;  /* 0x0000000d004d7213 */ /* 0x000fe40000000000 */
[----:B0-----:R-:W-:Y:S01]  /*0bd0*/  IABS R14, R14 ;  /* 0x0000000e000e7213 */ /* 0x001fe20000000000 */
[----:B------:R-:W-:Y:S02]  /*0be0*/  IMAD R109, R72, R7, R109 ;  /* 0x00000007486d7224 */ /* 0x000fe400078e026d */
[----:B------:R-:W-:-:S04]  /*0bf0*/  IMAD.HI.U32 R6, R73, R10, RZ ;  /* 0x0000000a49067227 */ /* 0x000fc800078e00ff */
[----:B------:R-:W-:Y:S02]  /*0c00*/  IMAD.MOV R11, RZ, RZ, -R8 ;  /* 0x000000ffff0b7224 */ /* 0x000fe400078e0a08 */
[----:B------:R-:W-:-:S04]  /*0c10*/  IMAD.HI.U32 R7, R73, R12, RZ ;  /* 0x0000000c49077227 */ /* 0x000fc800078e00ff */
[----:B------:R-:W-:-:S04]  /*0c20*/  IMAD.HI.U32 R8, R73, R14, RZ ;  /* 0x0000000e49087227 */ /* 0x000fc800078e00ff */
[----:B------:R-:W-:Y:S02]  /*0c30*/  IMAD.MOV R9, RZ, RZ, -R4 ;  /* 0x000000ffff097224 */ /* 0x000fe400078e0a04 */
[----:B-1----:R-:W-:Y:S02]  /*0c40*/  IMAD.MOV R13, RZ, RZ, -R6 ;  /* 0x000000ffff0d7224 */ /* 0x002fe400078e0a06 */
[----:B------:R-:W-:-:S04]  /*0c50*/  IMAD.HI.U32 R4, R73, R150, RZ ;  /* 0x0000009649047227 */ /* 0x000fc800078e00ff */
[----:B------:R-:W-:Y:S02]  /*0c60*/  IMAD.MOV R7, RZ, RZ, -R7 ;  /* 0x000000ffff077224 */ /* 0x000fe400078e0a07 */
[----:B------:R-:W-:Y:S02]  /*0c70*/  IMAD.MOV R15, RZ, RZ, -R8 ;  /* 0x000000ffff0f7224 */ /* 0x000fe400078e0a08 */
[C---:B------:R-:W-:Y:S02]  /*0c80*/  IMAD R124, R72.reuse, R11, R124 ;  /* 0x0000000b487c7224 */ /* 0x040fe400078e027c */
[C---:B------:R-:W-:Y:S02]  /*0c90*/  IMAD R8, R72.reuse, R13, R10 ;  /* 0x0000000d48087224 */ /* 0x040fe400078e020a */
[----:B------:R-:W-:Y:S02]  /*0ca0*/  IMAD.MOV R11, RZ, RZ, -R4 ;  /* 0x000000ffff0b7224 */ /* 0x000fe400078e0a04 */
[C---:B------:R-:W-:Y:S01]  /*0cb0*/  IMAD R6, R72.reuse, R7, R12 ;  /* 0x0000000748067224 */ /* 0x040fe200078e020c */
[----:B------:R0:W-:Y:S01]  /*0cc0*/  STL [R1+0x48], R8 ;  /* 0x0000480801007387 */ /* 0x0001e20000100800 */
[----:B------:R-:W-:-:S02]  /*0cd0*/  IMAD R4, R72, R15, R14 ;  /* 0x0000000f48047224 */ /* 0x000fc400078e020e */
[----:B------:R-:W-:Y:S01]  /*0ce0*/  VIADD R10, R0, 0x9 ;  /* 0x00000009000a7836 */ /* 0x000fe20000000000 */
[----:B------:R1:W-:Y:S01]  /*0cf0*/  STL [R1+0x114], R6 ;  /* 0x0001140601007387 */ /* 0x0003e20000100800 */
[----:B------:R-:W-:Y:S02]  /*0d00*/  IMAD R78, R72, R9, R78 ;  /* 0x00000009484e7224 */ /* 0x000fe400078e024e */
[----:B------:R-:W-:Y:S01]  /*0d10*/  IMAD.HI.U32 R9, R73, R77, RZ ;  /* 0x0000004d49097227 */ /* 0x000fe200078e00ff */
[----:B------:R2:W-:Y:S01]  /*0d20*/  STL [R1+0x238], R4 ;  /* 0x0002380401007387 */ /* 0x0005e20000100800 */
[----:B------:R-:W-:Y:S02]  /*0d30*/  IABS R92, R10 ;  /* 0x0000000a005c7213 */ /* 0x000fe40000000000 */
[C---:B0-----:R-:W-:Y:S01]  /*0d40*/  VIADD R8, R0.reuse, 0xa ;  /* 0x0000000a00087836 */ /* 0x041fe20000000000 */
[----:B------:R0:W-:Y:S01]  /*0d50*/  STL [R1+0x880], R10 ;  /* 0x0008800a01007387 */ /* 0x0001e20000100800 */
[----:B------:R-:W-:-:S02]  /*0d60*/  VIADD R7, R0, 0xb ;  /* 0x0000000b00077836 */ /* 0x000fc40000000000 */
[C---:B-1----:R-:W-:Y:S01]  /*0d70*/  VIADD R6, R0.reuse, 0xc ;  /* 0x0000000c00067836 */ /* 0x042fe20000000000 */
[----:B------:R1:W-:Y:S01]  /*0d80*/  STL [R1+0x884], R8 ;  /* 0x0008840801007387 */ /* 0x0003e20000100800 */
[----:B------:R-:W-:Y:S01]  /*0d90*/  IMAD.MOV R9, RZ, RZ, -R9 ;  /* 0x000000ffff097224 */ /* 0x000fe200078e0a09 */
[----:B------:R-:W-:Y:S01]  /*0da0*/  IABS R125, R7 ;  /* 0x00000007007d7213 */ /* 0x000fe20000000000 */
[----:B--2---:R-:W-:Y:S01]  /*0db0*/  VIADD R4, R0, 0xd ;  /* 0x0000000d00047836 */ /* 0x004fe20000000000 */
[----:B------:R-:W-:Y:S01]  /*0dc0*/  IABS R149, R6 ;  /* 0x0000000600957213 */ /* 0x000fe20000000000 */
[----:B------:R2:W-:Y:S01]  /*0dd0*/  STL [R1+0x888], R7 ;  /* 0x0008880701007387 */ /* 0x0005e20000100800 */
[C---:B------:R-:W-:Y:S01]  /*0de0*/  IMAD R77, R72.reuse, R9, R77 ;  /* 0x00000009484d7224 */ /* 0x040fe200078e024d */
[----:B------:R-:W-:Y:S01]  /*0df0*/  IABS R108, R8 ;  /* 0x00000008006c7213 */ /* 0x000fe20000000000 */
[----:B------:R-:W-:Y:S01]  /*0e00*/  IMAD R150, R72, R11, R150 ;  /* 0x0000000b48967224 */ /* 0x000fe200078e0296 */
[----:B0-----:R-:W-:Y:S01]  /*0e10*/  IABS R10, R4 ;  /* 0x00000004000a7213 */ /* 0x001fe20000000000 */
[----:B------:R-:W-:Y:S01]  /*0e20*/  STL [R1+0x890], R6 ;  /* 0x0008900601007387 */ /* 0x000fe20000100800 */
[----:B-1----:R-:W-:-:S03]  /*0e30*/  IMAD.HI.U32 R8, R73, R149, RZ ;  /* 0x0000009549087227 */ /* 0x002fc600078e00ff */
[----:B------:R0:W-:Y:S01]  /*0e40*/  STL [R1+0x8a4], R4 ;  /* 0x0008a40401007387 */ /* 0x0001e20000100800 */
[----:B------:R-:W-:-:S04]  /*0e50*/  IMAD.HI.U32 R9, R73, R10, RZ ;  /* 0x0000000a49097227 */ /* 0x000fc800078e00ff */
[----:B--2---:R-:W-:-:S04]  /*0e60*/  IMAD.HI.U32 R7, R73, R125, RZ ;  /* 0x0000007d49077227 */ /* 0x004fc800078e00ff */
[----:B------:R-:W-:Y:S02]  /*0e70*/  IMAD.MOV R9, RZ, RZ, -R9 ;  /* 0x000000ffff097224 */ /* 0x000fe400078e0a09 */
[----:B0-----:R-:W-:-:S04]  /*0e80*/  IMAD.HI.U32 R4, R73, R92, RZ ;  /* 0x0000005c49047227 */ /* 0x001fc800078e00ff */
[----:B------:R-:W-:Y:S02]  /*0e90*/  IMAD.MOV R11, RZ, RZ, -R4 ;  /* 0x000000ffff0b7224 */ /* 0x000fe400078e0a04 */
[----:B------:R-:W-:Y:S02]  /*0ea0*/  IMAD.MOV R8, RZ, RZ, -R8 ;  /* 0x000000ffff087224 */ /* 0x000fe400078e0a08 */
[----:B------:R-:W-:Y:S02]  /*0eb0*/  IMAD.MOV R7, RZ, RZ, -R7 ;  /* 0x000000ffff077224 */ /* 0x000fe400078e0a07 */
[----:B------:R-:W-:-:S04]  /*0ec0*/  IMAD.HI.U32 R6, R73, R108, RZ ;  /* 0x0000006c49067227 */ /* 0x000fc800078e00ff */
[C---:B------:R-:W-:Y:S02]  /*0ed0*/  IMAD R4, R72.reuse, R9, R10 ;  /* 0x0000000948047224 */ /* 0x040fe400078e020a */
[C---:B------:R-:W-:Y:S02]  /*0ee0*/  IMAD R92, R72.reuse, R11, R92 ;  /* 0x0000000b485c7224 */ /* 0x040fe400078e025c */
[----:B------:R-:W-:Y:S01]  /*0ef0*/  IMAD R149, R72, R8, R149 ;  /* 0x0000000848957224 */ /* 0x000fe200078e0295 */
[----:B------:R0:W-:Y:S01]  /*0f00*/  STL [R1+0x4c], R4 ;  /* 0x00004c0401007387 */ /* 0x0001e20000100800 */
[----:B------:R-:W-:Y:S02]  /*0f10*/  VIADD R11, R0, 0xe ;  /* 0x0000000e000b7836 */ /* 0x000fe40000000000 */
[----:B------:R-:W-:Y:S02]  /*0f20*/  IMAD R125, R72, R7, R125 ;  /* 0x00000007487d7224 */ /* 0x000fe400078e027d */
[C---:B------:R-:W-:Y:S01]  /*0f30*/  VIADD R8, R0.reuse, 0xf ;  /* 0x0000000f00087836 */ /* 0x040fe20000000000 */
[----:B------:R-:W-:Y:S01]  /*0f40*/  STL [R1+0x8b0], R11 ;  /* 0x0008b00b01007387 */ /* 0x000fe20000100800 */
[----:B------:R-:W-:Y:S01]  /*0f50*/  IMAD.MOV R13, RZ, RZ, -R6 ;  /* 0x000000ffff0d7224 */ /* 0x000fe200078e0a06 */
[----:B------:R-:W-:Y:S01]  /*0f60*/  IABS R10, R11 ;  /* 0x0000000b000a7213 */ /* 0x000fe20000000000 */
[C---:B------:R-:W-:Y:S01]  /*0f70*/  VIADD R7, R0.reuse, 0x10 ;  /* 0x0000001000077836 */ /* 0x040fe20000000000 */
[----:B------:R1:W-:Y:S01]  /*0f80*/  STL [R1+0x8c4], R8 ;  /* 0x0008c40801007387 */ /* 0x0003e20000100800 */
[C---:B------:R-:W-:Y:S01]  /*0f90*/  VIADD R6, R0.reuse, 0x11 ;  /* 0x0000001100067836 */ /* 0x040fe20000000000 */
[----:B------:R-:W-:Y:S01]  /*0fa0*/  IABS R12, R8 ;  /* 0x00000008000c7213 */ /* 0x000fe20000000000 */
[----:B0-----:R-:W-:Y:S01]  /*0fb0*/  VIADD R4, R0, 0x12 ;  /* 0x0000001200047836 */ /* 0x001fe20000000000 */
[----:B------:R0:W-:Y:S01]  /*0fc0*/  STL [R1+0x8d0], R7 ;  /* 0x0008d00701007387 */ /* 0x0001e20000100800 */
[----:B------:R-:W-:Y:S01]  /*0fd0*/  IMAD R108, R72, R13, R108 ;  /* 0x0000000d486c7224 */ /* 0x000fe200078e026c */
[----:B------:R-:W-:Y:S01]  /*0fe0*/  IABS R93, R6 ;  /* 0x00000006005d7213 */ /* 0x000fe20000000000 */
[C---:B------:R-:W-:Y:S01]  /*0ff0*/  VIADD R14, R0.reuse, 0x13 ;  /* 0x00000013000e7836 */ /* 0x040fe20000000000 */
[----:B------:R2:W-:Y:S01]  /*1000*/  STL [R1+0x8e4], R6 ;  /* 0x0008e40601007387 */ /* 0x0005e20000100800 */
[----:B------:R-:W-:Y:S01]  /*1010*/  IABS R107, R4 ;  /* 0x00000004006b7213 */ /* 0x000fe20000000000 */
[----:B------:R-:W-:Y:S01]  /*1020*/  VIADD R17, R0, 0x30 ;  /* 0x0000003000117836 */ /* 0x000fe20000000000 */
[----:B------:R-:W-:Y:S01]  /*1030*/  IABS R76, R7 ;  /* 0x00000007004c7213 */ /* 0x000fe20000000000 */
[----:B------:R4:W-:Y:S01]  /*1040*/  STL [R1+0x8e0], R4 ;  /* 0x0008e00401007387 */ /* 0x0009e20000100800 */
[----:B-1----:R-:W-:Y:S01]  /*1050*/  IMAD.HI.U32 R8, R73, R93, RZ ;  /* 0x0000005d49087227 */ /* 0x002fe200078e00ff */
[----:B------:R-:W-:-:S02]  /*1060*/  IABS R126, R14 ;  /* 0x0000000e007e7213 */ /* 0x000fc40000000000 */
[----:B------:R-:W-:Y:S01]  /*1070*/  IABS R82, R17 ;  /* 0x0000001100527213 */ /* 0x000fe20000000000 */
[----:B0-----:R-:W-:-:S04]  /*1080*/  IMAD.HI.U32 R7, R73, R76, RZ ;  /* 0x0000004c49077227 */ /* 0x001fc800078e00ff */
[----:B--2---:R-:W-:-:S04]  /*1090*/  IMAD.HI.U32 R6, R73, R12, RZ ;  /* 0x0000000c49067227 */ /* 0x004fc800078e00ff */
[----:B----4-:R-:W-:-:S04]  /*10a0*/  IMAD.HI.U32 R4, R73, R10, RZ ;  /* 0x0000000a49047227 */ /* 0x010fc800078e00ff */
[----:B------:R-:W-:Y:S02]  /*10b0*/  IMAD.MOV R11, RZ, RZ, -R4 ;  /* 0x000000ffff0b7224 */ /* 0x000fe400078e0a04 */
[----:B------:R-:W-:Y:S02]  /*10c0*/  IMAD.MOV R13, RZ, RZ, -R6 ;  /* 0x000000ffff0d7224 */ /* 0x000fe400078e0a06 */
[C---:B------:R-:W-:Y:S02]  /*10d0*/  IMAD R6, R72.reuse, R11, R10 ;  /* 0x0000000b48067224 */ /* 0x040fe400078e020a */
[----:B------:R-:W-:Y:S02]  /*10e0*/  IMAD R4, R72, R13, R12 ;  /* 0x0000000d48047224 */ /* 0x000fe400078e020c */
[C---:B------:R-:W-:Y:S01]  /*10f0*/  VIADD R11, R0.reuse, 0x14 ;  /* 0x00000014000b7836 */ /* 0x040fe20000000000 */
[----:B------:R0:W-:Y:S01]  /*1100*/  STL [R1+0x120], R6 ;  /* 0x0001200601007387 */ /* 0x0001e20000100800 */
[----:B------:R-:W-:-:S02]  /*1110*/  VIADD R10, R0, 0x15 ;  /* 0x00000015000a7836 */ /* 0x000fc40000000000 */
[----:B------:R-:W-:Y:S01]  /*1120*/  IMAD.HI.U32 R9, R73, R107, RZ ;  /* 0x0000006b49097227 */ /* 0x000fe200078e00ff */
[----:B------:R1:W-:Y:S01]  /*1130*/  STL [R1+0x234], R4 ;  /* 0x0002340401007387 */ /* 0x0003e20000100800 */
[----:B------:R-:W-:Y:S02]  /*1140*/  IABS R140, R11 ;  /* 0x0000000b008c7213 */ /* 0x000fe40000000000 */
[----:B------:R-:W-:Y:S01]  /*1150*/  IMAD.MOV R7, RZ, RZ, -R7 ;  /* 0x000000ffff077224 */ /* 0x000fe200078e0a07 */
[----:B------:R2:W-:Y:S01]  /*1160*/  STL [R1+0x8dc], R14 ;  /* 0x0008dc0e01007387 */ /* 0x0005e20000100800 */
[----:B------:R-:W-:Y:S02]  /*1170*/  IMAD.MOV R8, RZ, RZ, -R8 ;  /* 0x000000ffff087224 */ /* 0x000fe400078e0a08 */
[----:B0-----:R-:W-:Y:S01]  /*1180*/  VIADD R6, R0, 0x16 ;  /* 0x0000001600067836 */ /* 0x001fe20000000000 */
[----:B------:R-:W-:Y:S01]  /*1190*/  STL [R1+0x8d8], R11 ;  /* 0x0008d80b01007387 */ /* 0x000fe20000100800 */
[----:B------:R-:W-:-:S02]  /*11a0*/  IMAD.MOV R9, RZ, RZ, -R9 ;  /* 0x000000ffff097224 */ /* 0x000fc400078e0a09 */
[----:B-1----:R-:W-:Y:S01]  /*11b0*/  VIADD R4, R0, 0x17 ;  /* 0x0000001700047836 */ /* 0x002fe20000000000 */
[----:B------:R0:W-:Y:S01]  /*11c0*/  STL [R1+0x8d4], R10 ;  /* 0x0008d40a01007387 */ /* 0x0001e20000100800 */
[----:B------:R-:W-:Y:S01]  /*11d0*/  IABS R12, R6 ;  /* 0x00000006000c7213 */ /* 0x000fe20000000000 */
[C---:B------:R-:W-:Y:S02]  /*11e0*/  IMAD R76, R72.reuse, R7, R76 ;  /* 0x00000007484c7224 */ /* 0x040fe400078e024c */
[----:B--2---:R-:W-:Y:S01]  /*11f0*/  IABS R14, R4 ;  /* 0x00000004000e7213 */ /* 0x004fe20000000000 */
[C---:B------:R-:W-:Y:S01]  /*1200*/  IMAD R93, R72.reuse, R8, R93 ;  /* 0x00000008485d7224 */ /* 0x040fe200078e025d */
[----:B------:R1:W-:Y:S01]  /*1210*/  STL [R1+0x8cc], R6 ;  /* 0x0008cc0601007387 */ /* 0x0003e20000100800 */
[----:B------:R-:W-:Y:S02]  /*1220*/  IMAD R107, R72, R9, R107 ;  /* 0x00000009486b7224 */ /* 0x000fe400078e026b */
[C---:B------:R-:W-:Y:S01]  /*1230*/  IMAD.HI.U32 R8, R73.reuse, R12, RZ ;  /* 0x0000000c49087227 */ /* 0x040fe200078e00ff */
[----:B0-----:R-:W-:Y:S01]  /*1240*/  IABS R10, R10 ;  /* 0x0000000a000a7213 */ /* 0x001fe20000000000 */
[----:B------:R0:W-:Y:S02]  /*1250*/  STL [R1+0x8e8], R4 ;  /* 0x0008e80401007387 */ /* 0x0001e40000100800 */
[----:B------:R-:W-:-:S04]  /*1260*/  IMAD.HI.U32 R9, R73, R14, RZ ;  /* 0x0000000e49097227 */ /* 0x000fc800078e00ff */
[----:B------:R-:W-:-:S04]  /*1270*/  IMAD.HI.U32 R7, R73, R10, RZ ;  /* 0x0000000a49077227 */ /* 0x000fc800078e00ff */
[----:B-1----:R-:W-:-:S04]  /*1280*/  IMAD.HI.U32 R6, R73, R140, RZ ;  /* 0x0000008c49067227 */ /* 0x002fc800078e00ff */
[----:B------:R-:W-:Y:S02]  /*1290*/  IMAD.MOV R7, RZ, RZ, -R7 ;  /* 0x000000ffff077224 */ /* 0x000fe400078e0a07 */
[----:B0-----:R-:W-:-:S04]  /*12a0*/  IMAD.HI.U32 R4, R73, R126, RZ ;  /* 0x0000007e49047227 */ /* 0x001fc800078e00ff */
[----:B------:R-:W-:Y:S02]  /*12b0*/  IMAD.MOV R15, RZ, RZ, -R8 ;  /* 0x000000ffff0f7224 */ /* 0x000fe400078e0a08 */
[----:B------:R-:W-:Y:S02]  /*12c0*/  IMAD.MOV R9, RZ, RZ, -R9 ;  /* 0x000000ffff097224 */ /* 0x000fe400078e0a09 */
[----:B------:R-:W-:Y:S02]  /*12d0*/  IMAD.MOV R13, RZ, RZ, -R6 ;  /* 0x000000ffff0d7224 */ /* 0x000fe400078e0a06 */
[C---:B------:R-:W-:Y:S02]  /*12e0*/  IMAD R7, R72.reuse, R7, R10 ;  /* 0x0000000748077224 */ /* 0x040fe400078e020a */
[----:B------:R-:W-:Y:S02]  /*12f0*/  IMAD.MOV R11, RZ, RZ, -R4 ;  /* 0x000000ffff0b7224 */ /* 0x000fe400078e0a04 */
[C---:B------:R-:W-:Y:S01]  /*1300*/  IMAD R6, R72.reuse, R15, R12 ;  /* 0x0000000f48067224 */ /* 0x040fe200078e020c */
[----:B------:R0:W-:Y:S01]  /*1310*/  STL [R1+0x50], R7 ;  /* 0x0000500701007387 */ /* 0x0001e20000100800 */
[----:B------:R-:W-:-:S02]  /*1320*/  IMAD R4, R72, R9, R14 ;  /* 0x0000000948047224 */ /* 0x000fc400078e020e */
[C---:B------:R-:W-:Y:S01]  /*1330*/  VIADD R10, R0.reuse, 0x18 ;  /* 0x00000018000a7836 */ /* 0x040fe20000000000 */
[----:B------:R1:W-:Y:S01]  /*1340*/  STL [R1+0x11c], R6 ;  /* 0x00011c0601007387 */ /* 0x0003e20000100800 */
[C---:B------:R-:W-:Y:S02]  /*1350*/  VIADD R8, R0.reuse, 0x19 ;  /* 0x0000001900087836 */ /* 0x040fe40000000000 */
[C---:B------:R-:W-:Y:S01]  /*1360*/  VIADD R12, R0.reuse, 0x1e ;  /* 0x0000001e000c7836 */ /* 0x040fe20000000000 */
[----:B------:R2:W-:Y:S01]  /*1370*/  STL [R1+0x274], R4 ;  /* 0x0002740401007387 */ /* 0x0005e20000100800 */
[----:B------:R-:W-:Y:S01]  /*1380*/  IABS R79, R10 ;  /* 0x0000000a004f7213 */ /* 0x000fe20000000000 */
[C---:B0-----:R-:W-:Y:S01]  /*1390*/  VIADD R7, R0.reuse, 0x1a ;  /* 0x0000001a00077836 */ /* 0x041fe20000000000 */
[----:B------:R-:W-:Y:S01]  /*13a0*/  IABS R94, R8 ;  /* 0x00000008005e7213 */ /* 0x000fe20000000000 */
[----:B------:R0:W-:Y:S01]  /*13b0*/  STL [R1+0x8c8], R10 ;  /* 0x0008c80a01007387 */ /* 0x0001e20000100800 */
[----:B------:R-:W-:-:S02]  /*13c0*/  VIADD R14, R0, 0x1f ;  /* 0x0000001f000e7836 */ /* 0x000fc40000000000 */
[C---:B-1----:R-:W-:Y:S01]  /*13d0*/  VIADD R6, R0.reuse, 0x1b ;  /* 0x0000001b00067836 */ /* 0x042fe20000000000 */
[----:B------:R-:W-:Y:S01]  /*13e0*/  STL [R1+0x8ec], R8 ;  /* 0x0008ec0801007387 */ /* 0x000fe20000100800 */
[----:B------:R-:W-:Y:S01]  /*13f0*/  IABS R110, R7 ;  /* 0x00000007006e7213 */ /* 0x000fe20000000000 */
[C---:B--2---:R-:W-:Y:S02]  /*1400*/  VIADD R4, R0.reuse, 0x1c ;  /* 0x0000001c00047836 */ /* 0x044fe40000000000 */
[----:B------:R1:W-:Y:S01]  /*1410*/  STL [R1+0x8f4], R7 ;  /* 0x0008f40701007387 */ /* 0x0003e20000100800 */
[----:B------:R-:W-:Y:S01]  /*1420*/  IABS R127, R6 ;  /* 0x00000006007f7213 */ /* 0x000fe20000000000 */
[----:B0-----:R-:W-:Y:S01]  /*1430*/  VIADD R10, R0, 0x1d ;  /* 0x0000001d000a7836 */ /* 0x001fe20000000000 */
[----:B------:R-:W-:Y:S01]  /*1440*/  IABS R151, R4 ;  /* 0x0000000400977213 */ /* 0x000fe20000000000 */
[----:B------:R0:W-:Y:S01]  /*1450*/  STL [R1+0x900], R6 ;  /* 0x0009000601007387 */ /* 0x0001e20000100800 */
[----:B------:R-:W-:-:S02]  /*1460*/  IMAD R126, R72, R11, R126 ;  /* 0x0000000b487e7224 */ /* 0x000fc400078e027e */
[----:B------:R-:W-:Y:S01]  /*1470*/  IMAD R140, R72, R13, R140 ;  /* 0x0000000d488c7224 */ /* 0x000fe200078e028c */
[----:B------:R2:W-:Y:S01]  /*1480*/  STL [R1+0x8fc], R4 ;  /* 0x0008fc0401007387 */ /* 0x0005e20000100800 */
[----:B------:R-:W-:Y:S02]  /*1490*/  VIADD R15, R0, 0x20 ;  /* 0x00000020000f7836 */ /* 0x000fe40000000000 */
[C---:B-1----:R-:W-:Y:S01]  /*14a0*/  IMAD.HI.U32 R7, R73.reuse, R110, RZ ;  /* 0x0000006e49077227 */ /* 0x042fe200078e00ff */
[----:B------:R1:W-:Y:S02]  /*14b0*/  STL [R1+0x90c], R10 ;  /* 0x00090c0a01007387 */ /* 0x0003e40000100800 */
[----:B------:R-:W-:Y:S01]  /*14c0*/  IABS R81, R15 ;  /* 0x0000000f00517213 */ /* 0x000fe20000000000 */
[C---:B0-----:R-:W-:Y:S01]  /*14d0*/  IMAD.HI.U32 R6, R73.reuse, R94, RZ ;  /* 0x0000005e49067227 */ /* 0x041fe200078e00ff */
[----:B------:R0:W-:Y:S03]  /*14e0*/  STL [R1+0x908], R12 ;  /* 0x0009080c01007387 */ /* 0x0001e60000100800 */
[----:B--2---:R-:W-:Y:S01]  /*14f0*/  IMAD.HI.U32 R4, R73, R79, RZ ;  /* 0x0000004f49047227 */ /* 0x004fe200078e00ff */
[----:B------:R2:W-:Y:S01]  /*1500*/  STL [R1+0x910], R14 ;  /* 0x0009100e01007387 */ /* 0x0005e20000100800 */
[----:B-1----:R-:W-:-:S02]  /*1510*/  IABS R10, R10 ;  /* 0x0000000a000a7213 */ /* 0x002fc40000000000 */
[----:B------:R-:W-:Y:S01]  /*1520*/  IMAD.MOV R4, RZ, RZ, -R4 ;  /* 0x000000ffff047224 */ /* 0x000fe200078e0a04 */
[----:B------:R-:W-:Y:S01]  /*1530*/  STL [R1+0x918], R15 ;  /* 0x0009180f01007387 */ /* 0x000fe20000100800 */
[----:B------:R-:W-:Y:S01]  /*1540*/  IMAD.MOV R7, RZ, RZ, -R7 ;  /* 0x000000ffff077224 */ /* 0x000fe200078e0a07 */
[----:B0-----:R-:W-:Y:S01]  /*1550*/  IABS R12, R12 ;  /* 0x0000000c000c7213 */ /* 0x001fe20000000000 */
[----:B------:R-:W-:Y:S02]  /*1560*/  IMAD.MOV R11, RZ, RZ, -R6 ;  /* 0x000000ffff0b7224 */ /* 0x000fe400078e0a06 */
[----:B------:R-:W-:Y:S01]  /*1570*/  IMAD R79, R72, R4, R79 ;  /* 0x00000004484f7224 */ /* 0x000fe200078e024f */
[----:B--2---:R-:W-:Y:S01]  /*1580*/  IABS R14, R14 ;  /* 0x0000000e000e7213 */ /* 0x004fe20000000000 */
[----:B------:R-:W-:Y:S02]  /*1590*/  VIADD R13, R0, 0x21 ;  /* 0x00000021000d7836 */ /* 0x000fe40000000000 */
[----:B------:R-:W-:-:S03]  /*15a0*/  IMAD.HI.U32 R4, R73, R10, RZ ;  /* 0x0000000a49047227 */ /* 0x000fc600078e00ff */
[----:B------:R0:W-:Y:S01]  /*15b0*/  STL [R1+0x924], R13 ;  /* 0x0009240d01007387 */ /* 0x0001e20000100800 */
[----:B------:R-:W-:Y:S01]  /*15c0*/  IMAD R110, R72, R7, R110 ;  /* 0x00000007486e7224 */ /* 0x000fe200078e026e */
[----:B------:R-:W-:Y:S01]  /*15d0*/  IABS R95, R13 ;  /* 0x0000000d005f7213 */ /* 0x000fe20000000000 */
[----:B------:R-:W-:-:S04]  /*15e0*/  IMAD.HI.U32 R6, R73, R12, RZ ;  /* 0x0000000c49067227 */ /* 0x000fc800078e00ff */
[----:B------:R-:W-:-:S04]  /*15f0*/  IMAD.HI.U32 R7, R73, R14, RZ ;  /* 0x0000000e49077227 */ /* 0x000fc800078e00ff */
[----:B------:R-:W-:Y:S02]  /*1600*/  IMAD R94, R72, R11, R94 ;  /* 0x0000000b485e7224 */ /* 0x000fe400078e025e */
[----:B------:R-:W-:Y:S02]  /*1610*/  IMAD.MOV R11, RZ, RZ, -R4 ;  /* 0x000000ffff0b7224 */ /* 0x000fe400078e0a04 */
[----:B0-----:R-:W-:Y:S02]  /*1620*/  IMAD.MOV R13, RZ, RZ, -R6 ;  /* 0x000000ffff0d7224 */ /* 0x001fe400078e0a06 */
[----:B------:R-:W-:Y:S02]  /*1630*/  IMAD.MOV R7, RZ, RZ, -R7 ;  /* 0x000000ffff077224 */ /* 0x000fe400078e0a07 */
[----:B------:R-:W-:-:S04]  /*1640*/  IMAD.HI.U32 R8, R73, R127, RZ ;  /* 0x0000007f49087227 */ /* 0x000fc800078e00ff */
[----:B------:R-:W-:-:S04]  /*1650*/  IMAD.HI.U32 R9, R73, R151, RZ ;  /* 0x0000009749097227 */ /* 0x000fc800078e00ff */
[C---:B------:R-:W-:Y:S02]  /*1660*/  IMAD R10, R72.reuse, R11, R10 ;  /* 0x0000000b480a7224 */ /* 0x040fe400078e020a */
[C---:B------:R-:W-:Y:S02]  /*1670*/  IMAD R6, R72.reuse, R13, R12 ;  /* 0x0000000d48067224 */ /* 0x040fe400078e020c */
[----:B------:R-:W-:Y:S01]  /*1680*/  IMAD R4, R72, R7, R14 ;  /* 0x0000000748047224 */ /* 0x000fe200078e020e */
[----:B------:R0:W-:Y:S01]  /*1690*/  STL [R1+0x58], R10 ;  /* 0x0000580a01007387 */ /* 0x0001e20000100800 */
[----:B------:R-:W-:Y:S02]  /*16a0*/  IMAD.MOV R8, RZ, RZ, -R8 ;  /* 0x000000ffff087224 */ /* 0x000fe400078e0a08 */
[----:B------:R-:W-:Y:S01]  /*16b0*/  IMAD.MOV R9, RZ, RZ, -R9 ;  /* 0x000000ffff097224 */ /* 0x000fe200078e0a09 */
[----:B------:R1:W-:Y:S01]  /*16c0*/  STL [R1+0x118], R6 ;  /* 0x0001180601007387 */ /* 0x0003e20000100800 */
[----:B------:R-:W-:-:S02]  /*16d0*/  VIADD R12, R0, 0x22 ;  /* 0x00000022000c7836 */ /* 0x000fc40000000000 */
[----:B------:R-:W-:Y:S01]  /*16e0*/  VIADD R11, R0, 0x23 ;  /* 0x00000023000b7836 */ /* 0x000fe20000000000 */
[----:B------:R2:W-:Y:S01]  /*16f0*/  STL [R1+0x278], R4 ;  /* 0x0002780401007387 */ /* 0x0005e20000100800 */
[----:B------:R-:W-:Y:S01]  /*1700*/  IMAD R127, R72, R8, R127 ;  /* 0x00000008487f7224 */ /* 0x000fe200078e027f */
[----:B------:R-:W-:Y:S01]  /*1710*/  IABS R112, R12 ;  /* 0x0000000c00707213 */ /* 0x000fe20000000000 */
[----:B0-----:R-:W-:Y:S01]  /*1720*/  VIADD R10, R0, 0x24 ;  /* 0x00000024000a7836 */ /* 0x001fe20000000000 */
[----:B------:R0:W-:Y:S01]  /*1730*/  STL [R1+0x920], R12 ;  /* 0x0009200c01007387 */ /* 0x0001e20000100800 */
[----:B------:R-:W-:Y:S01]  /*1740*/  IMAD R151, R72, R9, R151 ;  /* 0x0000000948977224 */ /* 0x000fe200078e0297 */
[----:B------:R-:W-:Y:S01]  /*1750*/  IABS R128, R11 ;  /* 0x0000000b00807213 */ /* 0x000fe20000000000 */
[----:B-1----:R-:W-:Y:S01]  /*1760*/  VIADD R6, R0, 0x25 ;  /* 0x0000002500067836 */ /* 0x002fe20000000000 */
[----:B------:R-:W-:Y:S01]  /*1770*/  STL [R1+0x928], R11 ;  /* 0x0009280b01007387 */ /* 0x000fe20000100800 */
[----:B------:R-:W-:Y:S01]  /*1780*/  IMAD.HI.U32 R8, R73, R81, RZ ;  /* 0x0000005149087227 */ /* 0x000fe200078e00ff */
[----:B------:R-:W-:-:S02]  /*1790*/  IABS R154, R10 ;  /* 0x0000000a009a7213 */ /* 0x000fc40000000000 */
[----:B------:R1:W-:Y:S01]  /*17a0*/  STL [R1+0x930], R10 ;  /* 0x0009300a01007387 */ /* 0x0003e20000100800 */
[----:B--2---:R-:W-:Y:S02]  /*17b0*/  VIADD R4, R0, 0x26 ;  /* 0x0000002600047836 */ /* 0x004fe40000000000 */
[----:B------:R-:W-:Y:S01]  /*17c0*/  IMAD.HI.U32 R9, R73, R95, RZ ;  /* 0x0000005f49097227 */ /* 0x000fe200078e00ff */
[----:B------:R2:W-:Y:S02]  /*17d0*/  STL [R1+0x934], R6 ;  /* 0x0009340601007387 */ /* 0x0005e40000100800 */
[----:B0-----:R-:W-:Y:S01]  /*17e0*/  IABS R12, R4 ;  /* 0x00000004000c7213 */ /* 0x001fe20000000000 */
[----:B------:R-:W-:Y:S01]  /*17f0*/  IMAD.MOV R8, RZ, RZ, -R8 ;  /* 0x000000ffff087224 */ /* 0x000fe200078e0a08 */
[----:B------:R0:W-:Y:S01]  /*1800*/  STL [R1+0x93c], R4 ;  /* 0x00093c0401007387 */ /* 0x0001e20000100800 */
[----:B------:R-:W-:Y:S01]  /*1810*/  IMAD.MOV R9, RZ, RZ, -R9 ;  /* 0x000000ffff097224 */ /* 0x000fe200078e0a09 */
[----:B-1----:R-:W-:Y:S01]  /*1820*/  IABS R10, R6 ;  /* 0x00000006000a7213 */ /* 0x002fe20000000000 */
[----:B------:R-:W-:-:S02]  /*1830*/  IMAD R81, R72, R8, R81 ;  /* 0x0000000848517224 */ /* 0x000fc400078e0251 */
[----:B------:R-:W-:Y:S02]  /*1840*/  IMAD R95, R72, R9, R95 ;  /* 0x00000009485f7224 */ /* 0x000fe400078e025f */
[----:B------:R-:W-:-:S04]  /*1850*/  IMAD.HI.U32 R8, R73, R10, RZ ;  /* 0x0000000a49087227 */ /* 0x000fc800078e00ff */
[----:B------:R-:W-:-:S04]  /*1860*/  IMAD.HI.U32 R9, R73, R12, RZ ;  /* 0x0000000c49097227 */ /* 0x000fc800078e00ff */
[----:B--2---:R-:W-:-:S04]  /*1870*/  IMAD.HI.U32 R6, R73, R128, RZ ;  /* 0x0000008049067227 */ /* 0x004fc800078e00ff */
[----:B0-----:R-:W-:-:S04]  /*1880*/  IMAD.HI.U32 R4, R73, R112, RZ ;  /* 0x0000007049047227 */ /* 0x001fc800078e00ff */
[----:B------:R-:W-:-:S04]  /*1890*/  IMAD.HI.U32 R7, R73, R154, RZ ;  /* 0x0000009a49077227 */ /* 0x000fc800078e00ff */
[----:B------:R-:W-:Y:S02]  /*18a0*/  IMAD.MOV R15, RZ, RZ, -R8 ;  /* 0x000000ffff0f7224 */ /* 0x000fe400078e0a08 */
[----:B------:R-:W-:Y:S02]  /*18b0*/  IMAD.MOV R9, RZ, RZ, -R9 ;  /* 0x000000ffff097224 */ /* 0x000fe400078e0a09 */
[----:B------:R-:W-:Y:S02]  /*18c0*/  IMAD.MOV R13, RZ, RZ, -R6 ;  /* 0x000000ffff0d7224 */ /* 0x000fe400078e0a06 */
[----:B------:R-:W-:Y:S02]  /*18d0*/  IMAD.MOV R11, RZ, RZ, -R4 ;  /* 0x000000ffff0b7224 */ /* 0x000fe400078e0a04 */
[----:B------:R-:W-:Y:S02]  /*18e0*/  IMAD.MOV R7, RZ, RZ, -R7 ;  /* 0x000000ffff077224 */ /* 0x000fe400078e0a07 */
[----:B------:R-:W-:-:S02]  /*18f0*/  IMAD R6, R72, R15, R10 ;  /* 0x0000000f48067224 */ /* 0x000fc400078e020a */
[----:B------:R-:W-:Y:S02]  /*1900*/  IMAD R4, R72, R9, R12 ;  /* 0x0000000948047224 */ /* 0x000fe400078e020c */
[----:B------:R-:W-:Y:S01]  /*1910*/  VIADD R10, R0, 0x28 ;  /* 0x00000028000a7836 */ /* 0x000fe20000000000 */
[----:B------:R0:W-:Y:S01]  /*1920*/  STL [R1+0x84], R6 ;  /* 0x0000840601007387 */ /* 0x0001e20000100800 */
[----:B------:R-:W-:Y:S02]  /*1930*/  IMAD R154, R72, R7, R154 ;  /* 0x00000007489a7224 */ /* 0x000fe400078e029a */
[C---:B------:R-:W-:Y:S01]  /*1940*/  VIADD R8, R0.reuse, 0x29 ;  /* 0x0000002900087836 */ /* 0x040fe20000000000 */
[----:B------:R1:W-:Y:S01]  /*1950*/  STL [R1+0x12c], R4 ;  /* 0x00012c0401007387 */ /* 0x0003e20000100800 */
[C---:B------:R-:W-:Y:S01]  /*1960*/  VIADD R7, R0.reuse, 0x2a ;  /* 0x0000002a00077836 */ /* 0x040fe20000000000 */
[----:B------:R-:W-:Y:S01]  /*1970*/  IABS R80, R10 ;  /* 0x0000000a00507213 */ /* 0x000fe20000000000 */
[C---:B------:R-:W-:Y:S01]  /*1980*/  VIADD R12, R0.reuse, 0x2e ;  /* 0x0000002e000c7836 */ /* 0x040fe20000000000 */
[----:B------:R2:W-:Y:S01]  /*1990*/  STL [R1+0x948], R10 ;  /* 0x0009480a01007387 */ /* 0x0005e20000100800 */
[----:B------:R-:W-:Y:S01]  /*19a0*/  IABS R96, R8 ;  /* 0x0000000800607213 */ /* 0x000fe20000000000 */
[----:B0-----:R-:W-:Y:S01]  /*19b0*/  VIADD R6, R0, 0x2b ;  /* 0x0000002b00067836 */ /* 0x001fe20000000000 */
[----:B------:R-:W-:Y:S01]  /*19c0*/  IABS R111, R7 ;  /* 0x00000007006f7213 */ /* 0x000fe20000000000 */
[----:B------:R0:W-:Y:S01]  /*19d0*/  STL [R1+0x954], R8 ;  /* 0x0009540801007387 */ /* 0x0001e20000100800 */
[----:B------:R-:W-:-:S02]  /*19e0*/  IMAD R112, R72, R11, R112 ;  /* 0x0000000b48707224 */ /* 0x000fc400078e0270 */
[C---:B-1----:R-:W-:Y:S01]  /*19f0*/  VIADD R4, R0.reuse, 0x2c ;  /* 0x0000002c00047836 */ /* 0x042fe20000000000 */
[----:B------:R-:W-:Y:S01]  /*1a00*/  STL [R1+0x950], R7 ;  /* 0x0009500701007387 */ /* 0x000fe20000100800 */
[----:B------:R-:W-:Y:S01]  /*1a10*/  IABS R129, R6 ;  /* 0x0000000600817213 */ /* 0x000fe20000000000 */
[C---:B--2---:R-:W-:Y:S02]  /*1a20*/  VIADD R10, R0.reuse, 0x2d ;  /* 0x0000002d000a7836 */ /* 0x044fe40000000000 */
[----:B------:R1:W-:Y:S01]  /*1a30*/  STL [R1+0x958], R6 ;  /* 0x0009580601007387 */ /* 0x0003e20000100800 */
[----:B------:R-:W-:Y:S01]  /*1a40*/  IABS R152, R4 ;  /* 0x0000000400987213 */ /* 0x000fe20000000000 */
[----:B------:R-:W-:Y:S02]  /*1a50*/  VIADD R15, R0, 0x31 ;  /* 0x00000031000f7836 */ /* 0x000fe40000000000 */
[----:B------:R2:W-:Y:S01]  /*1a60*/  STL [R1+0x960], R4 ;  /* 0x0009600401007387 */ /* 0x0005e20000100800 */
[----:B0-----:R-:W-:-:S02]  /*1a70*/  IMAD.HI.U32 R8, R73, R129, RZ ;  /* 0x0000008149087227 */ /* 0x001fc400078e00ff */
[----:B------:R-:W-:Y:S01]  /*1a80*/  IABS R98, R15 ;  /* 0x0000000f00627213 */ /* 0x000fe20000000000 */
[----:B------:R0:W-:Y:S01]  /*1a90*/  STL [R1+0x96c], R10 ;  /* 0x00096c0a01007387 */ /* 0x0001e20000100800 */
[----:B------:R-:W-:Y:S02]  /*1aa0*/  IMAD R128, R72, R13, R128 ;  /* 0x0000000d48807224 */ /* 0x000fe400078e0280 */
[C---:B-1----:R-:W-:Y:S01]  /*1ab0*/  IMAD.HI.U32 R6, R73.reuse, R96, RZ ;  /* 0x0000006049067227 */ /* 0x042fe200078e00ff */
[----:B------:R1:W-:Y:S03]  /*1ac0*/  STL [R1+0x968], R12 ;  /* 0x0009680c01007387 */ /* 0x0003e60000100800 */
[----:B--2---:R-:W-:Y:S01]  /*1ad0*/  IMAD.HI.U32 R4, R73, R80, RZ ;  /* 0x0000005049047227 */ /* 0x004fe200078e00ff */
[----:B------:R-:W-:Y:S01]  /*1ae0*/  STL [R1+0x978], R17 ;  /* 0x0009781101007387 */ /* 0x000fe20000100800 */
[----:B0-----:R-:W-:-:S02]  /*1af0*/  IABS R10, R10 ;  /* 0x0000000a000a7213 */ /* 0x001fc40000000000 */
[----:B------:R-:W-:Y:S01]  /*1b00*/  IMAD.MOV R11, RZ, RZ, -R4 ;  /* 0x000000ffff0b7224 */ /* 0x000fe200078e0a04 */
[----:B------:R0:W-:Y:S01]  /*1b10*/  STL [R1+0x97c], R15 ;  /* 0x00097c0f01007387 */ /* 0x0001e20000100800 */
[----:B------:R-:W-:Y:S01]  /*1b20*/  IMAD.MOV R13, RZ, RZ, -R6 ;  /* 0x000000ffff0d7224 */ /* 0x000fe200078e0a06 */
[----:B-1----:R-:W-:Y:S01]  /*1b30*/  IABS R12, R12 ;  /* 0x0000000c000c7213 */ /* 0x002fe20000000000 */
[----:B------:R-:W-:-:S04]  /*1b40*/  IMAD.HI.U32 R4, R73, R10, RZ ;  /* 0x0000000a49047227 */ /* 0x000fc800078e00ff */
[----:B------:R-:W-:-:S04]  /*1b50*/  IMAD.HI.U32 R6, R73, R12, RZ ;  /* 0x0000000c49067227 */ /* 0x000fc800078e00ff */
[----:B------:R-:W-:Y:S02]  /*1b60*/  IMAD.MOV R8, RZ, RZ, -R8 ;  /* 0x000000ffff087224 */ /* 0x000fe400078e0a08 */
[----:B------:R-:W-:Y:S02]  /*1b70*/  IMAD R80, R72, R11, R80 ;  /* 0x0000000b48507224 */ /* 0x000fe400078e0250 */
[----:B------:R-:W-:Y:S02]  /*1b80*/  IMAD.MOV R11, RZ, RZ, -R4 ;  /* 0x000000ffff0b7224 */ /* 0x000fe400078e0a04 */
[----:B------:R-:W-:-:S04]  /*1b90*/  IMAD.HI.U32 R7, R73, R111, RZ ;  /* 0x0000006f49077227 */ /* 0x000fc800078e00ff */
[C---:B------:R-:W-:Y:S02]  /*1ba0*/  IMAD R96, R72.reuse, R13, R96 ;  /* 0x0000000d48607224 */ /* 0x040fe400078e0260 */
[----:B------:R-:W-:Y:S02]  /*1bb0*/  IMAD.MOV R13, RZ, RZ, -R6 ;  /* 0x000000ffff0d7224 */ /* 0x000fe400078e0a06 */
[----:B------:R-:W-:Y:S02]  /*1bc0*/  IMAD R129, R72, R8, R129 ;  /* 0x0000000848817224 */ /* 0x000fe400078e0281 */
[----:B------:R-:W-:Y:S02]  /*1bd0*/  VIADD R14, R0, 0x32 ;  /* 0x00000032000e7836 */ /* 0x000fe40000000000 */
[----:B------:R-:W-:-:S03]  /*1be0*/  IMAD.HI.U32 R8, R73, R98, RZ ;  /* 0x0000006249087227 */ /* 0x000fc600078e00ff */
[----:B------:R-:W-:Y:S01]  /*1bf0*/  STL [R1+0x984], R14 ;  /* 0x0009840e01007387 */ /* 0x000fe20000100800 */
[C---:B------:R-:W-:Y:S01]  /*1c00*/  IMAD R6, R72.reuse, R11, R10 ;  /* 0x0000000b48067224 */ /* 0x040fe200078e020a */
[----:B------:R-:W-:Y:S01]  /*1c10*/  IABS R113, R14 ;  /* 0x0000000e00717213 */ /* 0x000fe20000000000 */
[----:B------:R-:W-:Y:S02]  /*1c20*/  IMAD.MOV R7, RZ, RZ, -R7 ;  /* 0x000000ffff077224 */ /* 0x000fe400078e0a07 */
[----:B------:R-:W-:Y:S01]  /*1c30*/  IMAD R4, R72, R13, R12 ;  /* 0x0000000d48047224 */ /* 0x000fe200078e020c */
[----:B------:R1:W-:Y:S01]  /*1c40*/  STL [R1+0x8c], R6 ;  /* 0x00008c0601007387 */ /* 0x0003e20000100800 */
[C---:B------:R-:W-:Y:S02]  /*1c50*/  VIADD R11, R0.reuse, 0x33 ;  /* 0x00000033000b7836 */ /* 0x040fe40000000000 */
[----:B0-----:R-:W-:Y:S01]  /*1c60*/  IMAD.MOV R15, RZ, RZ, -R8 ;  /* 0x000000ffff0f7224 */ /* 0x001fe200078e0a08 */
[----:B------:R0:W-:Y:S01]  /*1c70*/  STL [R1+0x128], R4 ;  /* 0x0001280401007387 */ /* 0x0001e20000100800 */
[----:B------:R-:W-:Y:S01]  /*1c80*/  VIADD R10, R0, 0x34 ;  /* 0x00000034000a7836 */ /* 0x000fe20000000000 */
[----:B------:R-:W-:Y:S01]  /*1c90*/  IABS R131, R11 ;  /* 0x0000000b00837213 */ /* 0x000fe20000000000 */
[----:B------:R-:W-:Y:S01]  /*1ca0*/  IMAD R111, R72, R7, R111 ;  /* 0x00000007486f7224 */ /* 0x000fe200078e026f */
[----:B------:R2:W-:Y:S01]  /*1cb0*/  STL [R1+0x990], R11 ;  /* 0x0009900b01007387 */ /* 0x0005e20000100800 */
[C---:B------:R-:W-:Y:S01]  /*1cc0*/  VIADD R8, R0.reuse, 0x35 ;  /* 0x0000003500087836 */ /* 0x040fe20000000000 */
[----:B------:R-:W-:Y:S01]  /*1cd0*/  IABS R155, R10 ;  /* 0x0000000a009b7213 */ /* 0x000fe20000000000 */
[----:B------:R-:W-:Y:S01]  /*1ce0*/  IMAD.HI.U32 R7, R73, R82, RZ ;  /* 0x0000005249077227 */ /* 0x000fe200078e00ff */
[----:B------:R4:W-:Y:S03]  /*1cf0*/  STL [R1+0x98c], R10 ;  /* 0x00098c0a01007387 */ /* 0x0009e60000100800 */
[C---:B-1----:R-:W-:Y:S01]  /*1d00*/  VIADD R6, R0.reuse, 0x36 ;  /* 0x0000003600067836 */ /* 0x042fe20000000000 */
[----:B------:R1:W-:Y:S01]  /*1d10*/  STL [R1+0x99c], R8 ;  /* 0x00099c0801007387 */ /* 0x0003e20000100800 */
[----:B0-----:R-:W-:-:S02]  /*1d20*/  VIADD R4, R0, 0x38 ;  /* 0x0000003800047836 */ /* 0x001fc40000000000 */
[----:B------:R-:W-:Y:S01]  /*1d30*/  IMAD.MOV R7, RZ, RZ, -R7 ;  /* 0x000000ffff077224 */ /* 0x000fe200078e0a07 */
[----:B--2---:R-:W-:Y:S01]  /*1d40*/  IABS R11, R6 ;  /* 0x00000006000b7213 */ /* 0x004fe20000000000 */
[C---:B------:R-:W-:Y:S01]  /*1d50*/  IMAD.HI.U32 R9, R73.reuse, R152, RZ ;  /* 0x0000009849097227 */ /* 0x040fe200078e00ff */
[----:B----4-:R-:W-:Y:S01]  /*1d60*/  IABS R10, R8 ;  /* 0x00000008000a7213 */ /* 0x010fe20000000000 */
[----:B------:R0:W-:Y:S01]  /*1d70*/  STL [R1+0x998], R6 ;  /* 0x0009980601007387 */ /* 0x0001e20000100800 */
[----:B------:R-:W-:Y:S01]  /*1d80*/  IABS R84, R4 ;  /* 0x0000000400547213 */ /* 0x000fe20000000000 */
[----:B------:R-:W-:Y:S02]  /*1d90*/  IMAD R82, R72, R7, R82 ;  /* 0x0000000748527224 */ /* 0x000fe400078e0252 */
[----:B------:R2:W-:Y:S01]  /*1da0*/  STL [R1+0x9a8], R4 ;  /* 0x0009a80401007387 */ /* 0x0005e20000100800 */
[----:B------:R-:W-:-:S04]  /*1db0*/  IMAD.HI.U32 R7, R73, R10, RZ ;  /* 0x0000000a49077227 */ /* 0x000fc800078e00ff */
[----:B-1----:R-:W-:-:S04]  /*1dc0*/  IMAD.HI.U32 R8, R73, R11, RZ ;  /* 0x0000000b49087227 */ /* 0x002fc800078e00ff */
[----:B0-----:R-:W-:-:S04]  /*1dd0*/  IMAD.HI.U32 R6, R73, R155, RZ ;  /* 0x0000009b49067227 */ /* 0x001fc800078e00ff */
[----:B--2---:R-:W-:-:S04]  /*1de0*/  IMAD.HI.U32 R4, R73, R131, RZ ;  /* 0x0000008349047227 */ /* 0x004fc800078e00ff */
[----:B------:R-:W-:Y:S02]  /*1df0*/  IMAD.MOV R9, RZ, RZ, -R9 ;  /* 0x000000ffff097224 */ /* 0x000fe400078e0a09 */
[----:B------:R-:W-:Y:S02]  /*1e00*/  IMAD.MOV R6, RZ, RZ, -R6 ;  /* 0x000000ffff067224 */ /* 0x000fe400078e0a06 */
[----:B------:R-:W-:Y:S02]  /*1e10*/  IMAD.MOV R4, RZ, RZ, -R4 ;  /* 0x000000ffff047224 */ /* 0x000fe400078e0a04 */
[----:B------:R-:W-:Y:S02]  /*1e20*/  IMAD.MOV R7, RZ, RZ, -R7 ;  /* 0x000000ffff077224 */ /* 0x000fe400078e0a07 */
[----:B------:R-:W-:Y:S02]  /*1e30*/  IMAD.MOV R8, RZ, RZ, -R8 ;  /* 0x000000ffff087224 */ /* 0x000fe400078e0a08 */
[----:B------:R-:W-:-:S02]  /*1e40*/  IMAD R152, R72, R9, R152 ;  /* 0x0000000948987224 */ /* 0x000fc400078e0298 */
[----:B------:R-:W-:-:S04]  /*1e50*/  IMAD.HI.U32 R9, R73, R113, RZ ;  /* 0x0000007149097227 */ /* 0x000fc800078e00ff */
[C---:B------:R-:W-:Y:S02]  /*1e60*/  IMAD R155, R72.reuse, R6, R155 ;  /* 0x00000006489b7224 */ /* 0x040fe400078e029b */
[C---:B------:R-:W-:Y:S02]  /*1e70*/  IMAD R131, R72.reuse, R4, R131 ;  /* 0x0000000448837224 */ /* 0x040fe400078e0283 */
[C---:B------:R-:W-:Y:S02]  /*1e80*/  IMAD R6, R72.reuse, R7, R10 ;  /* 0x0000000748067224 */ /* 0x040fe400078e020a */
[----:B------:R-:W-:Y:S02]  /*1e90*/  IMAD R4, R72, R8, R11 ;  /* 0x0000000848047224 */ /* 0x000fe400078e020b */
[----:B------:R-:W-:Y:S01]  /*1ea0*/  IMAD.MOV R9, RZ, RZ, -R9 ;  /* 0x000000ffff097224 */ /* 0x000fe200078e0a09 */
[----:B------:R0:W-:Y:S01]  /*1eb0*/  STL [R1+0x94], R6 ;  /* 0x0000940601007387 */ /* 0x0001e20000100800 */
[----:B------:R-:W-:-:S02]  /*1ec0*/  VIADD R12, R0, 0x39 ;  /* 0x00000039000c7836 */ /* 0x000fc40000000000 */
[----:B------:R-:W-:Y:S01]  /*1ed0*/  VIADD R10, R0, 0x3a ;  /* 0x0000003a000a7836 */ /* 0x000fe20000000000 */
[----:B------:R1:W-:Y:S01]  /*1ee0*/  STL [R1+0x124], R4 ;  /* 0x0001240401007387 */ /* 0x0003e20000100800 */
[----:B------:R-:W-:Y:S01]  /*1ef0*/  IMAD R113, R72, R9, R113 ;  /* 0x0000000948717224 */ /* 0x000fe200078e0271 */
[----:B------:R-:W-:Y:S01]  /*1f00*/  IABS R97, R12 ;  /* 0x0000000c00617213 */ /* 0x000fe20000000000 */
[----:B------:R-:W-:Y:S01]  /*1f10*/  IMAD.HI.U32 R9, R73, R84, RZ ;  /* 0x0000005449097227 */ /* 0x000fe200078e00ff */
[----:B------:R2:W-:Y:S01]  /*1f20*/  STL [R1+0x9b4], R12 ;  /* 0x0009b40c01007387 */ /* 0x0005e20000100800 */
[----:B------:R-:W-:Y:S02]  /*1f30*/  IABS R115, R10 ;  /* 0x0000000a00737213 */ /* 0x000fe40000000000 */
[C---:B0-----:R-:W-:Y:S01]  /*1f40*/  VIADD R6, R0.reuse, 0x3c ;  /* 0x0000003c00067836 */ /* 0x041fe20000000000 */
[----:B------:R0:W-:Y:S01]  /*1f50*/  STL [R1+0x9b0], R10 ;  /* 0x0009b00a01007387 */ /* 0x0001e20000100800 */
[----:B------:R-:W-:-:S02]  /*1f60*/  VIADD R7, R0, 0x3b ;  /* 0x0000003b00077836 */ /* 0x000fc40000000000 */
[----:B-1----:R-:W-:Y:S02]  /*1f70*/  VIADD R4, R0, 0x3d ;  /* 0x0000003d00047836 */ /* 0x002fe40000000000 */
[----:B------:R-:W-:Y:S01]  /*1f80*/  IMAD.MOV R9, RZ, RZ, -R9 ;  /* 0x000000ffff097224 */ /* 0x000fe200078e0a09 */
[----:B------:R-:W-:Y:S01]  /*1f90*/  STL [R1+0x9b8], R7 ;  /* 0x0009b80701007387 */ /* 0x000fe20000100800 */
[----:B------:R-:W-:Y:S01]  /*1fa0*/  IABS R130, R7 ;  /* 0x0000000700827213 */ /* 0x000fe20000000000 */
[C---:B------:R-:W-:Y:S01]  /*1fb0*/  IMAD R98, R72.reuse, R15, R98 ;  /* 0x0000000f48627224 */ /* 0x040fe200078e0262 */
[----:B--2---:R-:W-:Y:S01]  /*1fc0*/  IABS R12, R4 ;  /* 0x00000004000c7213 */ /* 0x004fe20000000000 */
[----:B------:R1:W-:Y:S01]  /*1fd0*/  STL [R1+0x9c0], R6 ;  /* 0x0009c00601007387 */ /* 0x0003e20000100800 */
[----:B0-----:R-:W-:Y:S01]  /*1fe0*/  IABS R10, R6 ;  /* 0x00000006000a7213 */ /* 0x001fe20000000000 */
[----:B------:R-:W-:Y:S02]  /*1ff0*/  IMAD R84, R72, R9, R84 ;  /* 0x0000000948547224 */ /* 0x000fe400078e0254 */
[----:B------:R0:W-:Y:S01]  /*2000*/  STL [R1+0x9c4], R4 ;  /* 0x0009c40401007387 */ /* 0x0001e20000100800 */
[----:B------:R-:W-:-:S04]  /*2010*/  IMAD.HI.U32 R9, R73, R12, RZ ;  /* 0x0000000c49097227 */ /* 0x000fc800078e00ff */
[----:B------:R-:W-:-:S04]  /*2020*/  IMAD.HI.U32 R8, R73, R10, RZ ;  /* 0x0000000a49087227 */ /* 0x000fc800078e00ff */
[----:B-1----:R-:W-:-:S04]  /*2030*/  IMAD.HI.U32 R6, R73, R115, RZ ;  /* 0x0000007349067227 */ /* 0x002fc800078e00ff */
[----:B0-----:R-:W-:-:S04]  /*2040*/  IMAD.HI.U32 R4, R73, R97, RZ ;  /* 0x0000006149047227 */ /* 0x001fc800078e00ff */
[----:B------:R-:W-:Y:S02]  /*2050*/  IMAD.MOV R6, RZ, RZ, -R6 ;  /* 0x000000ffff067224 */ /* 0x000fe400078e0a06 */
[----:B------:R-:W-:-:S04]  /*2060*/  IMAD.HI.U32 R7, R73, R130, RZ ;  /* 0x0000008249077227 */ /* 0x000fc800078e00ff */
[----:B------:R-:W-:Y:S02]  /*2070*/  IMAD.MOV R4, RZ, RZ, -R4 ;  /* 0x000000ffff047224 */ /* 0x000fe400078e0a04 */
[----:B------:R-:W-:Y:S02]  /*2080*/  IMAD.MOV R11, RZ, RZ, -R8 ;  /* 0x000000ffff0b7224 */ /* 0x000fe400078e0a08 */
[----:B------:R-:W-:Y:S02]  /*2090*/  IMAD.MOV R9, RZ, RZ, -R9 ;  /* 0x000000ffff097224 */ /* 0x000fe400078e0a09 */
[C---:B------:R-:W-:Y:S02]  /*20a0*/  IMAD R115, R72.reuse, R6, R115 ;  /* 0x0000000648737224 */ /* 0x040fe400078e0273 */
[----:B------:R-:W-:Y:S02]  /*20b0*/  IMAD.MOV R7, RZ, RZ, -R7 ;  /* 0x000000ffff077224 */ /* 0x000fe400078e0a07 */
[----:B------:R-:W-:-:S02]  /*20c0*/  IMAD R97, R72, R4, R97 ;  /* 0x0000000448617224 */ /* 0x000fc400078e0261 */
[C---:B------:R-:W-:Y:S02]  /*20d0*/  IMAD R6, R72.reuse, R11, R10 ;  /* 0x0000000b48067224 */ /* 0x040fe400078e020a */
[----:B------:R-:W-:Y:S02]  /*20e0*/  IMAD R4, R72, R9, R12 ;  /* 0x0000000948047224 */ /* 0x000fe400078e020c */
[----:B------:R-:W-:Y:S01]  /*20f0*/  VIADD R10, R0, 0x3e ;  /* 0x0000003e000a7836 */ /* 0x000fe20000000000 */
[----:B------:R0:W-:Y:S01]  /*2100*/  STL [R1+0x4], R6 ;  /* 0x0000040601007387 */ /* 0x0001e20000100800 */
[----:B------:R-:W-:Y:S02]  /*2110*/  IMAD R130, R72, R7, R130 ;  /* 0x0000000748827224 */ /* 0x000fe400078e0282 */
[C---:B------:R-:W-:Y:S01]  /*2120*/  VIADD R8, R0.reuse, 0x40 ;  /* 0x0000004000087836 */ /* 0x040fe20000000000 */
[----:B------:R1:W-:Y:S01]  /*2130*/  STL [R1+0x90], R4 ;  /* 0x0000900401007387 */ /* 0x0003e20000100800 */
[----:B------:R-:W-:-:S02]  /*2140*/  VIADD R7, R0, 0x41 ;  /* 0x0000004100077836 */ /* 0x000fc40000000000 */
[C---:B------:R-:W-:Y:S01]  /*2150*/  VIADD R15, R0.reuse, 0x44 ;  /* 0x00000044000f7836 */ /* 0x040fe20000000000 */
[----:B------:R2:W-:Y:S01]  /*2160*/  STL [R1+0x9cc], R10 ;  /* 0x0009cc0a01007387 */ /* 0x0005e20000100800 */
[----:B------:R-:W-:Y:S01]  /*2170*/  IABS R83, R8 ;  /* 0x0000000800537213 */ /* 0x000fe20000000000 */
[C---:B0-----:R-:W-:Y:S01]  /*2180*/  VIADD R6, R0.reuse, 0x42 ;  /* 0x0000004200067836 */ /* 0x041fe20000000000 */
[----:B------:R-:W-:Y:S01]  /*2190*/  IABS R99, R7 ;  /* 0x0000000700637213 */ /* 0x000fe20000000000 */
[----:B------:R0:W-:Y:S01]  /*21a0*/  STL [R1+0x9d8], R8 ;  /* 0x0009d80801007387 */ /* 0x0001e20000100800 */
[C---:B------:R-:W-:Y:S01]  /*21b0*/  VIADD R14, R0.reuse, 0x45 ;  /* 0x00000045000e7836 */ /* 0x040fe20000000000 */
[----:B------:R-:W-:Y:S01]  /*21c0*/  IABS R156, R15 ;  /* 0x0000000f009c7213 */ /* 0x000fe20000000000 */
[C---:B-1----:R-:W-:Y:S01]  /*21d0*/  VIADD R4, R0.reuse, 0x43 ;  /* 0x0000004300047836 */ /* 0x042fe20000000000 */
[----:B------:R1:W-:Y:S01]  /*21e0*/  STL [R1+0x9e4], R7 ;  /* 0x0009e40701007387 */ /* 0x0003e20000100800 */
[----:B------:R-:W-:Y:S01]  /*21f0*/  IABS R114, R6 ;  /* 0x0000000600727213 */ /* 0x000fe20000000000 */
[----:B------:R-:W-:Y:S01]  /*2200*/  VIADD R12, R0, 0x46 ;  /* 0x00000046000c7836 */ /* 0x000fe20000000000 */
[----:B--2---:R-:W-:Y:S01]  /*2210*/  IABS R10, R10 ;  /* 0x0000000a000a7213 */ /* 0x004fe20000000000 */
[----:B------:R2:W-:Y:S01]  /*2220*/  STL [R1+0x9e0], R6 ;  /* 0x0009e00601007387 */ /* 0x0005e20000100800 */
[----:B------:R-:W-:Y:S01]  /*2230*/  IABS R133, R4 ;  /* 0x0000000400857213 */ /* 0x000fe20000000000 */
[----:B0-----:R-:W-:-:S02]  /*2240*/  IMAD.HI.U32 R8, R73, R114, RZ ;  /* 0x0000007249087227 */ /* 0x001fc400078e00ff */
[----:B------:R0:W-:Y:S02]  /*2250*/  STL [R1+0x9e8], R4 ;  /* 0x0009e80401007387 */ /* 0x0001e40000100800 */
[----:B-1----:R-:W-:-:S04]  /*2260*/  IMAD.HI.U32 R7, R73, R99, RZ ;  /* 0x0000006349077227 */ /* 0x002fc800078e00ff */
[----:B--2---:R-:W-:-:S04]  /*2270*/  IMAD.HI.U32 R6, R73, R83, RZ ;  /* 0x0000005349067227 */ /* 0x004fc800078e00ff */
[----:B0-----:R-:W-:-:S04]  /*2280*/  IMAD.HI.U32 R4, R73, R10, RZ ;  /* 0x0000000a49047227 */ /* 0x001fc800078e00ff */
[----:B------:R-:W-:Y:S02]  /*2290*/  IMAD.MOV R11, RZ, RZ, -R4 ;  /* 0x000000ffff0b7224 */ /* 0x000fe400078e0a04 */
[----:B------:R-:W-:Y:S02]  /*22a0*/  IMAD.MOV R6, RZ, RZ, -R6 ;  /* 0x000000ffff067224 */ /* 0x000fe400078e0a06 */
[----:B------:R-:W-:Y:S01]  /*22b0*/  IMAD R4, R72, R11, R10 ;  /* 0x0000000b48047224 */ /* 0x000fe200078e020a */
[----:B------:R-:W-:Y:S01]  /*22c0*/  IABS R10, R14 ;  /* 0x0000000e000a7213 */ /* 0x000fe20000000000 */
[----:B------:R-:W-:Y:S02]  /*22d0*/  IMAD.MOV R13, RZ, RZ, -R8 ;  /* 0x000000ffff0d7224 */ /* 0x000fe400078e0a08 */
[----:B------:R-:W-:Y:S01]  /*22e0*/  VIADD R8, R0, 0x48 ;  /* 0x0000004800087836 */ /* 0x000fe20000000000 */
[----:B------:R0:W-:Y:S01]  /*22f0*/  STL [R1+0x174], R4 ;  /* 0x0001740401007387 */ /* 0x0001e20000100800 */
[----:B------:R-:W-:-:S02]  /*2300*/  IMAD.MOV R7, RZ, RZ, -R7 ;  /* 0x000000ffff077224 */ /* 0x000fc400078e0a07 */
[C---:B------:R-:W-:Y:S01]  /*2310*/  IMAD R83, R72.reuse, R6, R83 ;  /* 0x0000000648537224 */ /* 0x040fe200078e0253 */
[----:B------:R-:W-:Y:S01]  /*2320*/  STL [R1+0x9f0], R15 ;  /* 0x0009f00f01007387 */ /* 0x000fe20000100800 */
[----:B------:R-:W-:Y:S01]  /*2330*/  IMAD.HI.U32 R6, R73, R10, RZ ;  /* 0x0000000a49067227 */ /* 0x000fe200078e00ff */
[----:B------:R-:W-:Y:S02]  /*2340*/  IABS R87, R8 ;  /* 0x0000000800577213 */ /* 0x000fe40000000000 */
[----:B------:R-:W-:Y:S01]  /*2350*/  STL [R1+0x9fc], R14 ;  /* 0x0009fc0e01007387 */ /* 0x000fe20000100800 */
[----:B------:R-:W-:Y:S02]  /*2360*/  IMAD R99, R72, R7, R99 ;  /* 0x0000000748637224 */ /* 0x000fe400078e0263 */
[----:B0-----:R-:W-:Y:S01]  /*2370*/  VIADD R4, R0, 0x49 ;  /* 0x0000004900047836 */ /* 0x001fe20000000000 */
[----:B------:R0:W-:Y:S01]  /*2380*/  STL [R1+0x9f8], R12 ;  /* 0x0009f80c01007387 */ /* 0x0001e20000100800 */
[----:B------:R-:W-:-:S02]  /*2390*/  IMAD R114, R72, R13, R114 ;  /* 0x0000000d48727224 */ /* 0x000fc400078e0272 */
[----:B------:R-:W-:Y:S01]  /*23a0*/  IMAD.MOV R13, RZ, RZ, -R6 ;  /* 0x000000ffff0d7224 */ /* 0x000fe200078e0a06 */
[----:B------:R-:W-:Y:S01]  /*23b0*/  STL [R1+0xa08], R8 ;  /* 0x000a080801007387 */ /* 0x000fe20000100800 */
[----:B------:R-:W-:Y:S01]  /*23c0*/  IABS R100, R4 ;  /* 0x0000000400647213 */ /* 0x000fe20000000000 */
[C---:B------:R-:W-:Y:S02]  /*23d0*/  IMAD.HI.U32 R9, R73.reuse, R133, RZ ;  /* 0x0000008549097227 */ /* 0x040fe400078e00ff */
[----:B------:R1:W-:Y:S01]  /*23e0*/  STL [R1+0xa0c], R4 ;  /* 0x000a0c0401007387 */ /* 0x0003e20000100800 */
[----:B0-----:R-:W-:Y:S01]  /*23f0*/  IABS R12, R12 ;  /* 0x0000000c000c7213 */ /* 0x001fe20000000000 */
[----:B------:R-:W-:Y:S02]  /*2400*/  IMAD R6, R72, R13, R10 ;  /* 0x0000000d48067224 */ /* 0x000fe400078e020a */
[----:B------:R-:W-:Y:S02]  /*2410*/  VIADD R13, R0, 0x4a ;  /* 0x0000004a000d7836 */ /* 0x000fe40000000000 */
[C---:B------:R-:W-:Y:S01]  /*2420*/  IMAD.HI.U32 R7, R73.reuse, R12, RZ ;  /* 0x0000000c49077227 */ /* 0x040fe200078e00ff */
[----:B------:R0:W-:Y:S02]  /*2430*/  STL [R1+0x98], R6 ;  /* 0x0000980601007387 */ /* 0x0001e40000100800 */
[----:B------:R-:W-:Y:S01]  /*2440*/  IABS R118, R13 ;  /* 0x0000000d00767213 */ /* 0x000fe20000000000 */
[----:B-1----:R-:W-:-:S04]  /*2450*/  IMAD.HI.U32 R4, R73, R156, RZ ;  /* 0x0000009c49047227 */ /* 0x002fc800078e00ff */
[----:B------:R-:W-:Y:S02]  /*2460*/  IMAD.MOV R7, RZ, RZ, -R7 ;  /* 0x000000ffff077224 */ /* 0x000fe400078e0a07 */
[----:B------:R-:W-:Y:S02]  /*2470*/  IMAD.MOV R11, RZ, RZ, -R4 ;  /* 0x000000ffff0b7224 */ /* 0x000fe400078e0a04 */
[----:B------:R-:W-:-:S04]  /*2480*/  IMAD.HI.U32 R8, R73, R87, RZ ;  /* 0x0000005749087227 */ /* 0x000fc800078e00ff */
[C---:B------:R-:W-:Y:S02]  /*2490*/  IMAD R4, R72.reuse, R7, R12 ;  /* 0x0000000748047224 */ /* 0x040fe400078e020c */
[----:B------:R-:W-:Y:S02]  /*24a0*/  IMAD R156, R72, R11, R156 ;  /* 0x0000000b489c7224 */ /* 0x000fe400078e029c */
[C---:B------:R-:W-:Y:S01]  /*24b0*/  VIADD R11, R0.reuse, 0x4b ;  /* 0x0000004b000b7836 */ /* 0x040fe20000000000 */
[----:B------:R1:W-:Y:S01]  /*24c0*/  STL [R1+0x138], R4 ;  /* 0x0001380401007387 */ /* 0x0003e20000100800 */
[C---:B------:R-:W-:Y:S02]  /*24d0*/  VIADD R10, R0.reuse, 0x4c ;  /* 0x0000004c000a7836 */ /* 0x040fe40000000000 */
[----:B------:R-:W-:Y:S01]  /*24e0*/  IMAD.MOV R8, RZ, RZ, -R8 ;  /* 0x000000ffff087224 */ /* 0x000fe200078e0a08 */
[----:B------:R-:W-:Y:S01]  /*24f0*/  STL [R1+0xa14], R13 ;  /* 0x000a140d01007387 */ /* 0x000fe20000100800 */
[----:B0-----:R-:W-:Y:S01]  /*2500*/  VIADD R6, R0, 0x4d ;  /* 0x0000004d00067836 */ /* 0x001fe20000000000 */
[----:B------:R-:W-:Y:S01]  /*2510*/  IABS R134, R11 ;  /* 0x0000000b00867213 */ /* 0x000fe20000000000 */
[----:B------:R-:W-:Y:S01]  /*2520*/  IMAD.MOV R9, RZ, RZ, -R9 ;  /* 0x000000ffff097224 */ /* 0x000fe200078e0a09 */
[----:B------:R-:W-:Y:S01]  /*2530*/  STL [R1+0xa18], R11 ;  /* 0x000a180b01007387 */ /* 0x000fe20000100800 */
[----:B------:R-:W-:Y:S01]  /*2540*/  IMAD R87, R72, R8, R87 ;  /* 0x0000000848577224 */ /* 0x000fe200078e0257 */
[----:B------:R-:W-:Y:S01]  /*2550*/  IABS R8, R10 ;  /* 0x0000000a00087213 */ /* 0x000fe20000000000 */
[----:B-1----:R-:W-:Y:S01]  /*2560*/  VIADD R4, R0, 0x4e ;  /* 0x0000004e00047836 */ /* 0x002fe20000000000 */
[----:B------:R-:W-:Y:S01]  /*2570*/  STL [R1+0xa10], R10 ;  /* 0x000a100a01007387 */ /* 0x000fe20000100800 */
[----:B------:R-:W-:-:S02]  /*2580*/  IMAD R133, R72, R9, R133 ;  /* 0x0000000948857224 */ /* 0x000fc400078e0285 */
[C---:B------:R-:W-:Y:S01]  /*2590*/  IMAD.HI.U32 R9, R73.reuse, R100, RZ ;  /* 0x0000006449097227 */ /* 0x040fe200078e00ff */
[----:B------:R0:W-:Y:S03]  /*25a0*/  STL [R1+0xa04], R6 ;  /* 0x000a040601007387 */ /* 0x0001e60000100800 */
[----:B------:R-:W-:Y:S01]  /*25b0*/  IMAD.HI.U32 R15, R73, R8, RZ ;  /* 0x00000008490f7227 */ /* 0x000fe200078e00ff */
[----:B------:R1:W-:Y:S03]  /*25c0*/  STL [R1+0xa00], R4 ;  /* 0x000a000401007387 */ /* 0x0003e60000100800 */
[----:B------:R-:W-:Y:S02]  /*25d0*/  IMAD.MOV R9, RZ, RZ, -R9 ;  /* 0x000000ffff097224 */ /* 0x000fe400078e0a09 */
[----:B------:R-:W-:Y:S01]  /*25e0*/  IMAD.MOV R15, RZ, RZ, -R15 ;  /* 0x000000ffff0f7224 */ /* 0x000fe200078e0a0f */
[----:B0-----:R-:W-:Y:S01]  /*25f0*/  IABS R6, R6 ;  /* 0x0000000600067213 */ /* 0x001fe20000000000 */
[----:B------:R-:W-:-:S02]  /*2600*/  IMAD R100, R72, R9, R100 ;  /* 0x0000000948647224 */ /* 0x000fc400078e0264 */
[----:B------:R-:W-:Y:S01]  /*2610*/  IMAD.HI.U32 R11, R73, R118, RZ ;  /* 0x00000076490b7227 */ /* 0x000fe200078e00ff */
[----:B-1----:R-:W-:-:S03]  /*2620*/  IABS R4, R4 ;  /* 0x0000000400047213 */ /* 0x002fc60000000000 */
[----:B------:R-:W-:-:S04]  /*2630*/  IMAD.HI.U32 R7, R73, R6, RZ ;  /* 0x0000000649077227 */ /* 0x000fc800078e00ff */
[----:B------:R-:W-:Y:S02]  /*2640*/  IMAD.MOV R7, RZ, RZ, -R7 ;  /* 0x000000ffff077224 */ /* 0x000fe400078e0a07 */
[----:B------:R-:W-:-:S04]  /*2650*/  IMAD.HI.U32 R9, R73, R4, RZ ;  /* 0x0000000449097227 */ /* 0x000fc800078e00ff */
[C---:B------:R-:W-:Y:S02]  /*2660*/  IMAD R8, R72.reuse, R15, R8 ;  /* 0x0000000f48087224 */ /* 0x040fe400078e0208 */
[C---:B------:R-:W-:Y:S02]  /*2670*/  IMAD R6, R72.reuse, R7, R6 ;  /* 0x0000000748067224 */ /* 0x040fe400078e0206 */
[----:B------:R-:W-:Y:S01]  /*2680*/  IMAD.MOV R11, RZ, RZ, -R11 ;  /* 0x000000ffff0b7224 */ /* 0x000fe200078e0a0b */
[----:B------:R0:W-:Y:S01]  /*2690*/  STL [R1+0x10], R8 ;  /* 0x0000100801007387 */ /* 0x0001e20000100800 */
[----:B------:R-:W-:Y:S02]  /*26a0*/  IMAD.MOV R9, RZ, RZ, -R9 ;  /* 0x000000ffff097224 */ /* 0x000fe400078e0a09 */
[C---:B------:R-:W-:Y:S01]  /*26b0*/  IMAD R118, R72.reuse, R11, R118 ;  /* 0x0000000b48767224 */ /* 0x040fe200078e0276 */
[----:B------:R1:W-:Y:S01]  /*26c0*/  STL [R1+0xcc], R6 ;  /* 0x0000cc0601007387 */ /* 0x0003e20000100800 */
[----:B------:R-:W-:-:S02]  /*26d0*/  IMAD R4, R72, R9, R4 ;  /* 0x0000000948047224 */ /* 0x000fc400078e0204 */
[C---:B------:R-:W-:Y:S02]  /*26e0*/  VIADD R11, R0.reuse, 0x50 ;  /* 0x00000050000b7836 */ /* 0x040fe40000000000 */
[C---:B------:R-:W-:Y:S01]  /*26f0*/  VIADD R10, R0.reuse, 0x51 ;  /* 0x00000051000a7836 */ /* 0x040fe20000000000 */
[----:B------:R2:W-:Y:S01]  /*2700*/  STL [R1+0x134], R4 ;  /* 0x0001340401007387 */ /* 0x0005e20000100800 */
[C---:B0-----:R-:W-:Y:S01]  /*2710*/  VIADD R8, R0.reuse, 0x52 ;  /* 0x0000005200087836 */ /* 0x041fe20000000000 */
[----:B------:R-:W-:Y:S01]  /*2720*/  IABS R86, R11 ;  /* 0x0000000b00567213 */ /* 0x000fe20000000000 */
[C---:B------:R-:W-:Y:S01]  /*2730*/  VIADD R7, R0.reuse, 0x53 ;  /* 0x0000005300077836 */ /* 0x040fe20000000000 */
[----:B------:R-:W-:Y:S01]  /*2740*/  STL [R1+0x9f4], R11 ;  /* 0x0009f40b01007387 */ /* 0x000fe20000100800 */
[----:B-1----:R-:W-:Y:S01]  /*2750*/  VIADD R6, R0, 0x54 ;  /* 0x0000005400067836 */ /* 0x002fe20000000000 */
[----:B------:R-:W-:Y:S01]  /*2760*/  IABS R101, R10 ;  /* 0x0000000a00657213 */ /* 0x000fe20000000000 */
[----:B------:R-:W-:Y:S01]  /*2770*/  IMAD.HI.U32 R13, R73, R134, RZ ;  /* 0x00000086490d7227 */ /* 0x000fe200078e00ff */
[----:B------:R0:W-:Y:S01]  /*2780*/  STL [R1+0x9ec], R10 ;  /* 0x0009ec0a01007387 */ /* 0x0001e20000100800 */
[----:B------:R-:W-:-:S02]  /*2790*/  IABS R117, R8 ;  /* 0x0000000800757213 */ /* 0x000fc40000000000 */
[----:B--2---:R-:W-:Y:S01]  /*27a0*/  IABS R4, R6 ;  /* 0x0000000600047213 */ /* 0x004fe20000000000 */
[----:B------:R1:W-:Y:S01]  /*27b0*/  STL [R1+0x9dc], R8 ;  /* 0x0009dc0801007387 */ /* 0x0003e20000100800 */
[C---:B------:R-:W-:Y:S01]  /*27c0*/  IMAD.HI.U32 R9, R73.reuse, R101, RZ ;  /* 0x0000006549097227 */ /* 0x040fe200078e00ff */
[----:B------:R-:W-:Y:S02]  /*27d0*/  IABS R135, R7 ;  /* 0x0000000700877213 */ /* 0x000fe40000000000 */
[----:B------:R-:W-:Y:S01]  /*27e0*/  STL [R1+0x9d4], R7 ;  /* 0x0009d40701007387 */ /* 0x000fe20000100800 */
[----:B------:R-:W-:Y:S02]  /*27f0*/  IMAD.MOV R9, RZ, RZ, -R9 ;  /* 0x000000ffff097224 */ /* 0x000fe400078e0a09 */
[C---:B0-----:R-:W-:Y:S01]  /*2800*/  IMAD.HI.U32 R10, R73.reuse, R86, RZ ;  /* 0x00000056490a7227 */ /* 0x041fe200078e00ff */
[----:B------:R0:W-:Y:S03]  /*2810*/  STL [R1+0x9d0], R6 ;  /* 0x0009d00601007387 */ /* 0x0001e60000100800 */
[----:B-1----:R-:W-:-:S04]  /*2820*/  IMAD.HI.U32 R8, R73, R117, RZ ;  /* 0x0000007549087227 */ /* 0x002fc800078e00ff */
[----:B------:R-:W-:Y:S02]  /*2830*/  IMAD.MOV R10, RZ, RZ, -R10 ;  /* 0x000000ffff0a7224 */ /* 0x000fe400078e0a0a */
[----:B------:R-:W-:Y:S02]  /*2840*/  IMAD.MOV R8, RZ, RZ, -R8 ;  /* 0x000000ffff087224 */ /* 0x000fe400078e0a08 */
[----:B0-----:R-:W-:-:S04]  /*2850*/  IMAD.HI.U32 R6, R73, R4, RZ ;  /* 0x0000000449067227 */ /* 0x001fc800078e00ff */
[----:B------:R-:W-:Y:S02]  /*2860*/  IMAD.MOV R6, RZ, RZ, -R6 ;  /* 0x000000ffff067224 */ /* 0x000fe400078e0a06 */
[C---:B------:R-:W-:Y:S02]  /*2870*/  IMAD R86, R72.reuse, R10, R86 ;  /* 0x0000000a48567224 */ /* 0x040fe400078e0256 */
[----:B------:R-:W-:Y:S02]  /*2880*/  IMAD R4, R72, R6, R4 ;  /* 0x0000000648047224 */ /* 0x000fe400078e0204 */
[----:B------:R-:W-:Y:S02]  /*2890*/  VIADD R10, R0, 0x55 ;  /* 0x00000055000a7836 */ /* 0x000fe40000000000 */
[----:B------:R-:W-:Y:S01]  /*28a0*/  IMAD R117, R72, R8, R117 ;  /* 0x0000000848757224 */ /* 0x000fe200078e0275 */
[----:B------:R-:W-:Y:S01]  /*28b0*/  STL [R1+0xc], R4 ;  /* 0x00000c0401007387 */ /* 0x000fe20000100800 */
[----:B------:R-:W-:-:S02]  /*28c0*/  VIADD R8, R0, 0x56 ;  /* 0x0000005600087836 */ /* 0x000fc40000000000 */
[----:B------:R-:W-:Y:S01]  /*28d0*/  VIADD R11, R0, 0x58 ;  /* 0x00000058000b7836 */ /* 0x000fe20000000000 */
[----:B------:R0:W-:Y:S01]  /*28e0*/  STL [R1+0x9c8], R10 ;  /* 0x0009c80a01007387 */ /* 0x0001e20000100800 */
[----:B------:R-:W-:Y:S02]  /*28f0*/  IMAD R101, R72, R9, R101 ;  /* 0x0000000948657224 */ /* 0x000fe400078e0265 */
[----:B------:R-:W-:Y:S01]  /*2900*/  IMAD.HI.U32 R7, R73, R135, RZ ;  /* 0x0000008749077227 */ /* 0x000fe200078e00ff */
[----:B------:R1:W-:Y:S01]  /*2910*/  STL [R1+0x9bc], R8 ;  /* 0x0009bc0801007387 */ /* 0x0003e20000100800 */
[----:B------:R-:W-:Y:S02]  /*2920*/  IABS R85, R11 ;  /* 0x0000000b00557213 */ /* 0x000fe40000000000 */
[----:B------:R-:W-:Y:S01]  /*2930*/  VIADD R9, R0, 0x59 ;  /* 0x0000005900097836 */ /* 0x000fe20000000000 */
[----:B------:R2:W-:Y:S01]  /*2940*/  STL [R1+0x9ac], R11 ;  /* 0x0009ac0b01007387 */ /* 0x0005e20000100800 */
[----:B------:R-:W-:Y:S01]  /*2950*/  IMAD.MOV R7, RZ, RZ, -R7 ;  /* 0x000000ffff077224 */ /* 0x000fe200078e0a07 */
[----:B0-----:R-:W-:Y:S01]  /*2960*/  IABS R10, R10 ;  /* 0x0000000a000a7213 */ /* 0x001fe20000000000 */
[----:B------:R-:W-:Y:S01]  /*2970*/  IMAD.MOV R13, RZ, RZ, -R13 ;  /* 0x000000ffff0d7224 */ /* 0x000fe200078e0a0d */
[----:B------:R0:W-:Y:S01]  /*2980*/  STL [R1+0x9a4], R9 ;  /* 0x0009a40901007387 */ /* 0x0001e20000100800 */
[----:B------:R-:W-:Y:S01]  /*2990*/  IABS R102, R9 ;  /* 0x0000000900667213 */ /* 0x000fe20000000000 */
[----:B------:R-:W-:Y:S01]  /*29a0*/  IMAD R135, R72, R7, R135 ;  /* 0x0000000748877224 */ /* 0x000fe200078e0287 */
[----:B-1----:R-:W-:Y:S01]  /*29b0*/  IABS R8, R8 ;  /* 0x0000000800087213 */ /* 0x002fe20000000000 */
[----:B------:R-:W-:-:S02]  /*29c0*/  VIADD R7, R0, 0x5a ;  /* 0x0000005a00077836 */ /* 0x000fc40000000000 */
[----:B--2---:R-:W-:-:S03]  /*29d0*/  IMAD.HI.U32 R11, R73, R10, RZ ;  /* 0x0000000a490b7227 */ /* 0x004fc600078e00ff */
[----:B------:R-:W-:Y:S01]  /*29e0*/  STL [R1+0x9a0], R7 ;  /* 0x0009a00701007387 */ /* 0x000fe20000100800 */
[----:B0-----:R-:W-:Y:S01]  /*29f0*/  IMAD.HI.U32 R9, R73, R8, RZ ;  /* 0x0000000849097227 */ /* 0x001fe200078e00ff */
[----:B------:R-:W-:-:S03]  /*2a00*/  IABS R116, R7 ;  /* 0x0000000700747213 */ /* 0x000fc60000000000 */
[----:B------:R-:W-:Y:S02]  /*2a10*/  IMAD.MOV R11, RZ, RZ, -R11 ;  /* 0x000000ffff0b7224 */ /* 0x000fe400078e0a0b */
[----:B------:R-:W-:Y:S02]  /*2a20*/  IMAD.MOV R9, RZ, RZ, -R9 ;  /* 0x000000ffff097224 */ /* 0x000fe400078e0a09 */
[C---:B------:R-:W-:Y:S02]  /*2a30*/  IMAD R10, R72.reuse, R11, R10 ;  /* 0x0000000b480a7224 */ /* 0x040fe400078e020a */
[----:B------:R-:W-:Y:S02]  /*2a40*/  IMAD R8, R72, R9, R8 ;  /* 0x0000000948087224 */ /* 0x000fe400078e0208 */
[----:B------:R-:W-:Y:S01]  /*2a50*/  VIADD R14, R0, 0x5b ;  /* 0x0000005b000e7836 */ /* 0x000fe20000000000 */
[----:B------:R0:W-:Y:S01]  /*2a60*/  STL [R1+0xd0], R10 ;  /* 0x0000d00a01007387 */ /* 0x0001e20000100800 */
[----:B------:R-:W-:-:S02]  /*2a70*/  IMAD R134, R72, R13, R134 ;  /* 0x0000000d48867224 */ /* 0x000fc400078e0286 */
[C---:B------:R-:W-:Y:S01]  /*2a80*/  IMAD.HI.U32 R6, R73.reuse, R102, RZ ;  /* 0x0000006649067227 */ /* 0x040fe200078e00ff */
[----:B------:R1:W-:Y:S01]  /*2a90*/  STL [R1+0x1b8], R8 ;  /* 0x0001b80801007387 */ /* 0x0003e20000100800 */
[----:B------:R-:W-:Y:S02]  /*2aa0*/  IABS R136, R14 ;  /* 0x0000000e00887213 */ /* 0x000fe40000000000 */
[C---:B------:R-:W-:Y:S01]  /*2ab0*/  VIADD R13, R0.reuse, 0x5d ;  /* 0x0000005d000d7836 */ /* 0x040fe20000000000 */
[----:B------:R-:W-:Y:S01]  /*2ac0*/  STL [R1+0x994], R14 ;  /* 0x0009940e01007387 */ /* 0x000fe20000100800 */
[C---:B------:R-:W-:Y:S02]  /*2ad0*/  VIADD R12, R0.reuse, 0x5e ;  /* 0x0000005e000c7836 */ /* 0x040fe40000000000 */
[C---:B0-----:R-:W-:Y:S02]  /*2ae0*/  VIADD R10, R0.reuse, 0x5c ;  /* 0x0000005c000a7836 */ /* 0x041fe40000000000 */
[----:B------:R-:W-:Y:S01]  /*2af0*/  VIADD R11, R0, 0x60 ;  /* 0x00000060000b7836 */ /* 0x000fe20000000000 */
[----:B-1----:R-:W-:Y:S01]  /*2b00*/  IABS R8, R13 ;  /* 0x0000000d00087213 */ /* 0x002fe20000000000 */
[----:B------:R-:W-:Y:S01]  /*2b10*/  IMAD.MOV R6, RZ, RZ, -R6 ;  /* 0x000000ffff067224 */ /* 0x000fe200078e0a06 */
[----:B------:R0:W-:Y:S01]  /*2b20*/  STL [R1+0x988], R10 ;  /* 0x0009880a01007387 */ /* 0x0001e20000100800 */
[----:B------:R-:W-:Y:S01]  /*2b30*/  IMAD.HI.U32 R7, R73, R85, RZ ;  /* 0x0000005549077227 */ /* 0x000fe200078e00ff */
[----:B------:R-:W-:-:S02]  /*2b40*/  IABS R88, R11 ;  /* 0x0000000b00587213 */ /* 0x000fc40000000000 */
[----:B------:R-:W-:Y:S01]  /*2b50*/  STL [R1+0x980], R13 ;  /* 0x0009800d01007387 */ /* 0x000fe20000100800 */
[----:B------:R-:W-:Y:S01]  /*2b60*/  IMAD R102, R72, R6, R102 ;  /* 0x0000000648667224 */ /* 0x000fe200078e0266 */
[----:B------:R-:W-:Y:S01]  /*2b70*/  IABS R6, R12 ;  /* 0x0000000c00067213 */ /* 0x000fe20000000000 */
[----:B------:R-:W-:Y:S01]  /*2b80*/  IMAD.MOV R7, RZ, RZ, -R7 ;  /* 0x000000ffff077224 */ /* 0x000fe200078e0a07 */
[----:B------:R1:W-:Y:S01]  /*2b90*/  STL [R1+0x974], R12 ;  /* 0x0009740c01007387 */ /* 0x0003e20000100800 */
[C---:B------:R-:W-:Y:S01]  /*2ba0*/  IMAD.HI.U32 R9, R73.reuse, R8, RZ ;  /* 0x0000000849097227 */ /* 0x040fe200078e00ff */
[----:B0-----:R-:W-:Y:S02]  /*2bb0*/  IABS R10, R10 ;  /* 0x0000000a000a7213 */ /* 0x001fe40000000000 */
[----:B------:R0:W-:Y:S01]  /*2bc0*/  STL [R1+0x970], R11 ;  /* 0x0009700b01007387 */ /* 0x0001e20000100800 */
[----:B------:R-:W-:-:S04]  /*2bd0*/  IMAD.HI.U32 R4, R73, R116, RZ ;  /* 0x0000007449047227 */ /* 0x000fc800078e00ff */
[----:B------:R-:W-:Y:S02]  /*2be0*/  IMAD R85, R72, R7, R85 ;  /* 0x0000000748557224 */ /* 0x000fe400078e0255 */
[----:B-1----:R-:W-:-:S04]  /*2bf0*/  IMAD.HI.U32 R12, R73, R136, RZ ;  /* 0x00000088490c7227 */ /* 0x002fc800078e00ff */
[----:B0-----:R-:W-:-:S04]  /*2c00*/  IMAD.HI.U32 R11, R73, R10, RZ ;  /* 0x0000000a490b7227 */ /* 0x001fc800078e00ff */
[----:B------:R-:W-:Y:S02]  /*2c10*/  IMAD.MOV R11, RZ, RZ, -R11 ;  /* 0x000000ffff0b7224 */ /* 0x000fe400078e0a0b */
[----:B------:R-:W-:-:S04]  /*2c20*/  IMAD.HI.U32 R7, R73, R6, RZ ;  /* 0x0000000649077227 */ /* 0x000fc800078e00ff */
[----:B------:R-:W-:Y:S02]  /*2c30*/  IMAD.MOV R9, RZ, RZ, -R9 ;  /* 0x000000ffff097224 */ /* 0x000fe400078e0a09 */
[----:B------:R-:W-:Y:S02]  /*2c40*/  IMAD.MOV R4, RZ, RZ, -R4 ;  /* 0x000000ffff047224 */ /* 0x000fe400078e0a04 */
[C---:B------:R-:W-:Y:S02]  /*2c50*/  IMAD R10, R72.reuse, R11, R10 ;  /* 0x0000000b480a7224 */ /* 0x040fe400078e020a */
[----:B------:R-:W-:Y:S02]  /*2c60*/  IMAD.MOV R12, RZ, RZ, -R12 ;  /* 0x000000ffff0c7224 */ /* 0x000fe400078e0a0c */
[----:B------:R-:W-:Y:S01]  /*2c70*/  IMAD.MOV R7, RZ, RZ, -R7 ;  /* 0x000000ffff077224 */ /* 0x000fe200078e0a07 */
[----:B------:R0:W-:Y:S01]  /*2c80*/  STL [R1+0x8], R10 ;  /* 0x0000080a01007387 */ /* 0x0001e20000100800 */
[----:B------:R-:W-:-:S02]  /*2c90*/  IMAD R8, R72, R9, R8 ;  /* 0x0000000948087224 */ /* 0x000fc400078e0208 */
[C---:B------:R-:W-:Y:S02]  /*2ca0*/  IMAD R116, R72.reuse, R4, R116 ;  /* 0x0000000448747224 */ /* 0x040fe400078e0274 */
[----:B------:R-:W-:Y:S01]  /*2cb0*/  IMAD.HI.U32 R4, R73, R88, RZ ;  /* 0x0000005849047227 */ /* 0x000fe200078e00ff */
[----:B------:R1:W-:Y:S03]  /*2cc0*/  STL [R1+0xd4], R8 ;  /* 0x0000d40801007387 */ /* 0x0003e60000100800 */
[C---:B------:R-:W-:Y:S02]  /*2cd0*/  IMAD R136, R72.reuse, R12, R136 ;  /* 0x0000000c48887224 */ /* 0x040fe400078e0288 */
[----:B------:R-:W-:Y:S02]  /*2ce0*/  IMAD R6, R72, R7, R6 ;  /* 0x0000000748067224 */ /* 0x000fe400078e0206 */
[----:B------:R-:W-:-:S02]  /*2cf0*/  VIADD R12, R0, 0x61 ;  /* 0x00000061000c7836 */ /* 0x000fc40000000000 */
[C---:B------:R-:W-:Y:S01]  /*2d00*/  VIADD R9, R0.reuse, 0x64 ;  /* 0x0000006400097836 */ /* 0x040fe20000000000 */
[----:B------:R-:W-:Y:S01]  /*2d10*/  STL [R1+0x1b4], R6 ;  /* 0x0001b40601007387 */ /* 0x000fe20000100800 */
[----:B------:R-:W-:Y:S01]  /*2d20*/  IMAD.MOV R4, RZ, RZ, -R4 ;  /* 0x000000ffff047224 */ /* 0x000fe200078e0a04 */
[----:B------:R-:W-:Y:S01]  /*2d30*/  IABS R103, R12 ;  /* 0x0000000c00677213 */ /* 0x000fe20000000000 */
[C---:B------:R-:W-:Y:S01]  /*2d40*/  VIADD R11, R0.reuse, 0x62 ;  /* 0x00000062000b7836 */ /* 0x040fe20000000000 */
[----:B------:R2:W-:Y:S01]  /*2d50*/  STL [R1+0x964], R12 ;  /* 0x0009640c01007387 */ /* 0x0005e20000100800 */
[C---:B0-----:R-:W-:Y:S01]  /*2d60*/  VIADD R10, R0.reuse, 0x63 ;  /* 0x00000063000a7836 */ /* 0x041fe20000000000 */
[----:B------:R-:W-:Y:S01]  /*2d70*/  IABS R7, R9 ;  /* 0x0000000900077213 */ /* 0x000fe20000000000 */
[----:B-1----:R-:W-:Y:S01]  /*2d80*/  VIADD R8, R0, 0x65 ;  /* 0x0000006500087836 */ /* 0x002fe20000000000 */
[----:B------:R0:W-:Y:S01]  /*2d90*/  STL [R1+0x95c], R11 ;  /* 0x00095c0b01007387 */ /* 0x0001e20000100800 */
[----:B------:R-:W-:Y:S01]  /*2da0*/  IMAD R88, R72, R4, R88 ;  /* 0x0000000448587224 */ /* 0x000fe200078e0258 */
[----:B------:R-:W-:Y:S01]  /*2db0*/  IABS R137, R10 ;  /* 0x0000000a00897213 */ /* 0x000fe20000000000 */
[----:B------:R-:W-:Y:S01]  /*2dc0*/  VIADD R14, R0, 0x71 ;  /* 0x00000071000e7836 */ /* 0x000fe20000000000 */
[----:B------:R-:W-:Y:S01]  /*2dd0*/  IABS R4, R8 ;  /* 0x0000000800047213 */ /* 0x000fe20000000000 */
[----:B------:R1:W-:Y:S01]  /*2de0*/  STL [R1+0x94c], R10 ;  /* 0x00094c0a01007387 */ /* 0x0003e20000100800 */
[----:B------:R-:W-:-:S02]  /*2df0*/  IABS R120, R11 ;  /* 0x0000000b00787213 */ /* 0x000fc40000000000 */
[----:B--2---:R-:W-:Y:S01]  /*2e00*/  LOP3.LUT R12, R16, 0x7f, RZ, 0xc0, !PT ;  /* 0x0000007f100c7812 */ /* 0x004fe200078ec0ff */
[----:B------:R2:W-:Y:S01]  /*2e10*/  STL [R1+0x944], R9 ;  /* 0x0009440901007387 */ /* 0x0005e20000100800 */
[C---:B------:R-:W-:Y:S01]  /*2e20*/  IMAD.HI.U32 R6, R73.reuse, R4, RZ ;  /* 0x0000000449067227 */ /* 0x040fe200078e00ff */
[----:B------:R-:W-:Y:S02]  /*2e30*/  IABS R106, R14 ;  /* 0x0000000e006a7213 */ /* 0x000fe40000000000 */
[----:B------:R4:W-:Y:S01]  /*2e40*/  STL [R1+0x940], R8 ;  /* 0x0009400801007387 */ /* 0x0009e20000100800 */
[----:B0-----:R-:W-:Y:S01]  /*2e50*/  IMAD.HI.U32 R11, R73, R103, RZ ;  /* 0x00000067490b7227 */ /* 0x001fe200078e00ff */
[----:B------:R-:W-:-:S03]  /*2e60*/  ISETP.NE.U32.AND P2, PT, R12, RZ, PT ;  /* 0x000000ff0c00720c */ /* 0x000fc60003f45070 */
[----:B-1----:R-:W-:-:S04]  /*2e70*/  IMAD.HI.U32 R10, R73, R120, RZ ;  /* 0x00000078490a7227 */ /* 0x002fc800078e00ff */
[----:B--2---:R-:W-:-:S04]  /*2e80*/  IMAD.HI.U32 R9, R73, R137, RZ ;  /* 0x0000008949097227 */ /* 0x004fc800078e00ff */
[----:B----4-:R-:W-:-:S04]  /*2e90*/  IMAD.HI.U32 R8, R73, R7, RZ ;  /* 0x0000000749087227 */ /* 0x010fc800078e00ff */
[----:B------:R-:W-:Y:S02]  /*2ea0*/  IMAD.MOV R8, RZ, RZ, -R8 ;  /* 0x000000ffff087224 */ /* 0x000fe400078e0a08 */
[----:B------:R-:W-:Y:S02]  /*2eb0*/  IMAD.MOV R9, RZ, RZ, -R9 ;  /* 0x000000ffff097224 */ /* 0x000fe400078e0a09 */
[----:B------:R-:W-:Y:S02]  /*2ec0*/  IMAD.MOV R6, RZ, RZ, -R6 ;  /* 0x000000ffff067224 */ /* 0x000fe400078e0a06 */
[----:B------:R-:W-:Y:S02]  /*2ed0*/  IMAD.MOV R11, RZ, RZ, -R11 ;  /* 0x000000ffff0b7224 */ /* 0x000fe400078e0a0b */
[----:B------:R-:W-:Y:S02]  /*2ee0*/  IMAD.MOV R10, RZ, RZ, -R10 ;  /* 0x000000ffff0a7224 */ /* 0x000fe400078e0a0a */
[----:B------:R-:W-:-:S02]  /*2ef0*/  IMAD R7, R72, R8, R7 ;  /* 0x0000000848077224 */ /* 0x000fc400078e0207 */
[C---:B------:R-:W-:Y:S02]  /*2f00*/  IMAD R137, R72.reuse, R9, R137 ;  /* 0x0000000948897224 */ /* 0x040fe400078e0289 */
[C---:B------:R-:W-:Y:S01]  /*2f10*/  IMAD R4, R72.reuse, R6, R4 ;  /* 0x0000000648047224 */ /* 0x040fe200078e0204 */
[----:B------:R0:W-:Y:S01]  /*2f20*/  STL [R1+0x14], R7 ;  /* 0x0000140701007387 */ /* 0x0001e20000100800 */
[----:B------:R-:W-:Y:S02]  /*2f30*/  IMAD R103, R72, R11, R103 ;  /* 0x0000000b48677224 */ /* 0x000fe400078e0267 */
[----:B------:R-:W-:Y:S01]  /*2f40*/  VIADD R9, R0, 0x66 ;  /* 0x0000006600097836 */ /* 0x000fe20000000000 */
[----:B------:R-:W-:Y:S01]  /*2f50*/  STL [R1+0xd8], R4 ;  /* 0x0000d80401007387 */ /* 0x000fe20000100800 */
[----:B------:R-:W-:Y:S02]  /*2f60*/  IMAD R120, R72, R10, R120 ;  /* 0x0000000a48787224 */ /* 0x000fe400078e0278 */
[C---:B------:R-:W-:Y:S01]  /*2f70*/  VIADD R11, R0.reuse, 0x68 ;  /* 0x00000068000b7836 */ /* 0x040fe20000000000 */
[----:B------:R1:W-:Y:S01]  /*2f80*/  STL [R1+0x938], R9 ;  /* 0x0009380901007387 */ /* 0x0003e20000100800 */
[----:B------:R-:W-:-:S02]  /*2f90*/  VIADD R10, R0, 0x69 ;  /* 0x00000069000a7836 */ /* 0x000fc40000000000 */
[C---:B------:R-:W-:Y:S01]  /*2fa0*/  VIADD R8, R0.reuse, 0x6a ;  /* 0x0000006a00087836 */ /* 0x040fe20000000000 */
[----:B------:R-:W-:Y:S01]  /*2fb0*/  IABS R90, R11 ;  /* 0x0000000b005a7213 */ /* 0x000fe20000000000 */
[----:B0-----:R-:W-:Y:S01]  /*2fc0*/  VIADD R7, R0, 0x6b ;  /* 0x0000006b00077836 */ /* 0x001fe20000000000 */
[----:B------:R-:W-:Y:S01]  /*2fd0*/  IABS R104, R10 ;  /* 0x0000000a00687213 */ /* 0x000fe20000000000 */
[----:B------:R-:W-:Y:S01]  /*2fe0*/  STL [R1+0x92c], R11 ;  /* 0x00092c0b01007387 */ /* 0x000fe20000100800 */
[----:B------:R-:W-:Y:S01]  /*2ff0*/  IABS R123, R8 ;  /* 0x00000008007b7213 */ /* 0x000fe20000000000 */
[----:B------:R-:W-:Y:S01]  /*3000*/  IMAD R13, R3, 0x80, R12 ;  /* 0x00000080030d7824 */ /* 0x000fe200078e020c */
[----:B-1----:R-:W-:Y:S01]  /*3010*/  IABS R9, R9 ;  /* 0x0000000900097213 */ /* 0x002fe20000000000 */
[----:B------:R0:W-:Y:S01]  /*3020*/  STL [R1+0x91c], R10 ;  /* 0x00091c0a01007387 */ /* 0x0001e20000100800 */
[----:B------:R-:W-:Y:S01]  /*3030*/  IABS R138, R7 ;  /* 0x00000007008a7213 */ /* 0x000fe20000000000 */
[----:B------:R-:W-:Y:S01]  /*3040*/  IMAD.HI.U32 R6, R73, R123, RZ ;  /* 0x0000007b49067227 */ /* 0x000fe200078e00ff */
[----:B------:R-:W-:Y:S01]  /*3050*/  IABS R3, R13 ;  /* 0x0000000d00037213 */ /* 0x000fe20000000000 */
[----:B------:R1:W-:Y:S01]  /*3060*/  STL [R1+0x914], R8 ;  /* 0x0009140801007387 */ /* 0x0003e20000100800 */
[----:B------:R-:W-:Y:S01]  /*3070*/  ISETP.GE.AND P1, PT, R13, RZ, PT ;  /* 0x000000ff0d00720c */ /* 0x000fe20003f26270 */
[----:B------:R-:W-:-:S02]  /*3080*/  IMAD.MOV R6, RZ, RZ, -R6 ;  /* 0x000000ffff067224 */ /* 0x000fc400078e0a06 */
[----:B------:R2:W-:Y:S01]  /*3090*/  STL [R1+0x904], R7 ;  /* 0x0009040701007387 */ /* 0x0005e20000100800 */
[----:B------:R-:W-:-:S04]  /*30a0*/  IMAD.HI.U32 R5, R5, R3, RZ ;  /* 0x0000000305057227 */ /* 0x000fc800078e00ff */
[----:B0-----:R-:W-:-:S04]  /*30b0*/  IMAD.HI.U32 R10, R73, R9, RZ ;  /* 0x00000009490a7227 */ /* 0x001fc800078e00ff */
[----:B-1----:R-:W-:-:S04]  /*30c0*/  IMAD.HI.U32 R8, R73, R90, RZ ;  /* 0x0000005a49087227 */ /* 0x002fc800078e00ff */
[----:B--2---:R-:W-:-:S04]  /*30d0*/  IMAD.HI.U32 R7, R73, R104, RZ ;  /* 0x0000006849077227 */ /* 0x004fc800078e00ff */
[----:B------:R-:W-:Y:S02]  /*30e0*/  IMAD.MOV R10, RZ, RZ, -R10 ;  /* 0x000000ffff0a7224 */ /* 0x000fe400078e0a0a */
[----:B------:R-:W-:Y:S02]  /*30f0*/  IMAD.MOV R8, RZ, RZ, -R8 ;  /* 0x000000ffff087224 */ /* 0x000fe400078e0a08 */
[----:B------:R-:W-:Y:S02]  /*3100*/  IMAD.MOV R7, RZ, RZ, -R7 ;  /* 0x000000ffff077224 */ /* 0x000fe400078e0a07 */
[C---:B------:R-:W-:Y:S02]  /*3110*/  IMAD R9, R72.reuse, R10, R9 ;  /* 0x0000000a48097224 */ /* 0x040fe400078e0209 */
[C---:B------:R-:W-:Y:S02]  /*3120*/  IMAD R90, R72.reuse, R8, R90 ;  /* 0x00000008485a7224 */ /* 0x040fe400078e025a */
[----:B------:R-:W-:Y:S01]  /*3130*/  IMAD R104, R72, R7, R104 ;  /* 0x0000000748687224 */ /* 0x000fe200078e0268 */
[----:B------:R-:W-:Y:S01]  /*3140*/  STL [R1+0x178], R9 ;  /* 0x0001780901007387 */ /* 0x000fe20000100800 */
[----:B------:R-:W-:-:S02]  /*3150*/  VIADD R8, R0, 0x6c ;  /* 0x0000006c00087836 */ /* 0x000fc40000000000 */
[----:B------:R-:W-:Y:S02]  /*3160*/  VIADD R7, R0, 0x6d ;  /* 0x0000006d00077836 */ /* 0x000fe40000000000 */
[----:B------:R-:W-:Y:S01]  /*3170*/  IMAD.HI.U32 R4, R73, R138, RZ ;  /* 0x0000008a49047227 */ /* 0x000fe200078e00ff */
[----:B------:R0:W-:Y:S01]  /*3180*/  STL [R1+0x8f8], R8 ;  /* 0x0008f80801007387 */ /* 0x0001e20000100800 */
[----:B------:R-:W-:Y:S02]  /*3190*/  IABS R10, R8 ;  /* 0x00000008000a7213 */ /* 0x000fe40000000000 */
[----:B------:R-:W-:Y:S01]  /*31a0*/  IMAD R123, R72, R6, R123 ;  /* 0x00000006487b7224 */ /* 0x000fe200078e027b */
[----:B------:R-:W-:Y:S01]  /*31b0*/  STL [R1+0x8f0], R7 ;  /* 0x0008f00701007387 */ /* 0x000fe20000100800 */
[----:B------:R-:W-:Y:S02]  /*31c0*/  VIADD R6, R0, 0x6e ;  /* 0x0000006e00067836 */ /* 0x000fe40000000000 */
[----:B------:R-:W-:-:S02]  /*31d0*/  IMAD.MOV R5, RZ, RZ, -R5 ;  /* 0x000000ffff057224 */ /* 0x000fc400078e0a05 */
[----:B------:R-:W-:Y:S01]  /*31e0*/  IMAD.MOV R4, RZ, RZ, -R4 ;  /* 0x000000ffff047224 */ /* 0x000fe200078e0a04 */
[----:B0-----:R-:W-:Y:S01]  /*31f0*/  IABS R8, R7 ;  /* 0x0000000700087213 */ /* 0x001fe20000000000 */
[----:B------:R-:W-:Y:S01]  /*3200*/  IMAD R3, R2, R5, R3 ;  /* 0x0000000502037224 */ /* 0x000fe200078e0203 */
[----:B------:R0:W-:Y:S01]  /*3210*/  STL [R1+0x8c0], R6 ;  /* 0x0008c00601007387 */ /* 0x0001e20000100800 */
[----:B------:R-:W-:Y:S02]  /*3220*/  IMAD R138, R72, R4, R138 ;  /* 0x00000004488a7224 */ /* 0x000fe400078e028a */
[----:B------:R-:W-:Y:S01]  /*3230*/  IMAD.HI.U32 R11, R73, R10, RZ ;  /* 0x0000000a490b7227 */ /* 0x000fe200078e00ff */
[----:B------:R-:W-:-:S03]  /*3240*/  ISETP.GT.U32.AND P0, PT, R2, R3, PT ;  /* 0x000000030200720c */ /* 0x000fc60003f04070 */
[----:B------:R-:W-:Y:S02]  /*3250*/  VIADD R4, R0, 0x70 ;  /* 0x0000007000047836 */ /* 0x000fe40000000000 */
[C---:B------:R-:W-:Y:S01]  /*3260*/  IMAD.HI.U32 R9, R73.reuse, R8, RZ ;  /* 0x0000000849097227 */ /* 0x040fe200078e00ff */
[----:B0-----:R-:W-:Y:S02]  /*3270*/  IABS R6, R6 ;  /* 0x0000000600067213 */ /* 0x001fe40000000000 */
[----:B------:R-:W-:Y:S01]  /*3280*/  IABS R89, R4 ;  /* 0x0000000400597213 */ /* 0x000fe20000000000 */
[----:B------:R-:W-:Y:S01]  /*3290*/  IMAD.MOV R11, RZ, RZ, -R11 ;  /* 0x000000ffff0b7224 */ /* 0x000fe200078e0a0b */
[----:B------:R0:W-:Y:S01]  /*32a0*/  STL [R1+0x8bc], R4 ;  /* 0x0008bc0401007387 */ /* 0x0001e20000100800 */
[----:B------:R-:W-:-:S03]  /*32b0*/  IMAD.HI.U32 R7, R73, R6, RZ ;  /* 0x0000000649077227 */ /* 0x000fc600078e00ff */
[----:B------:R-:W-:Y:S01]  /*32c0*/  STL [R1+0x84c], R13 ;  /* 0x00084c0d01007387 */ /* 0x000fe20000100800 */
[----:B------:R-:W-:Y:S02]  /*32d0*/  IMAD.MOV R9, RZ, RZ, -R9 ;  /* 0x000000ffff097224 */ /* 0x000fe400078e0a09 */
[----:B------:R-:W-:Y:S02]  /*32e0*/  IMAD.MOV R7, RZ, RZ, -R7 ;  /* 0x000000ffff077224 */ /* 0x000fe400078e0a07 */
[C---:B------:R-:W-:Y:S02]  /*32f0*/  IMAD R10, R72.reuse, R11, R10 ;  /* 0x0000000b480a7224 */ /* 0x040fe400078e020a */
[C---:B------:R-:W-:Y:S02]  /*3300*/  IMAD R8, R72.reuse, R9, R8 ;  /* 0x0000000948087224 */ /* 0x040fe400078e0208 */
[----:B0-----:R-:W-:Y:S01]  /*3310*/  IMAD.HI.U32 R4, R73, R89, RZ ;  /* 0x0000005949047227 */ /* 0x001fe200078e00ff */
[----:B------:R0:W-:Y:S03]  /*3320*/  STL [R1+0x44], R10 ;  /* 0x0000440a01007387 */ /* 0x0001e60000100800 */
[----:B------:R-:W-:Y:S01]  /*3330*/  IMAD R6, R72, R7, R6 ;  /* 0x0000000748067224 */ /* 0x000fe200078e0206 */
[----:B------:R1:W-:Y:S01]  /*3340*/  STL [R1+0x10c], R8 ;  /* 0x00010c0801007387 */ /* 0x0003e20000100800 */
[----:B------:R-:W-:-:S02]  /*3350*/  VIADD R9, R0, 0x74 ;  /* 0x0000007400097836 */ /* 0x000fc40000000000 */
[----:B------:R-:W-:Y:S01]  /*3360*/  IMAD.MOV R4, RZ, RZ, -R4 ;  /* 0x000000ffff047224 */ /* 0x000fe200078e0a04 */
[----:B------:R2:W-:Y:S01]  /*3370*/  STL [R1+0x1f4], R6 ;  /* 0x0001f40601007387 */ /* 0x0005e20000100800 */
[----:B------:R-:W-:Y:S02]  /*3380*/  @!P0 IMAD.IADD R3, R3, 0x1, -R2 ;  /* 0x0000000103038824 */ /* 0x000fe400078e0a02 */
[C---:B0-----:R-:W-:Y:S01]  /*3390*/  VIADD R10, R0.reuse, 0x73 ;  /* 0x00000073000a7836 */ /* 0x041fe20000000000 */
[----:B------:R-:W-:Y:S01]  /*33a0*/  STL [R1+0x8b8], R14 ;  /* 0x0008b80e01007387 */ /* 0x000fe20000100800 */
[----:B------:R-:W-:Y:S01]  /*33b0*/  VIADD R11, R0, 0x72 ;  /* 0x00000072000b7836 */ /* 0x000fe20000000000 */
[----:B------:R-:W-:Y:S01]  /*33c0*/  ISETP.GT.U32.AND P0, PT, R2, R3, PT ;  /* 0x000000030200720c */ /* 0x000fe20003f04070 */
[----:B-1----:R-:W-:Y:S01]  /*33d0*/  VIADD R8, R0, 0x75 ;  /* 0x0000007500087836 */ /* 0x002fe20000000000 */
[----:B------:R-:W-:Y:S01]  /*33e0*/  IABS R139, R10 ;  /* 0x0000000a008b7213 */ /* 0x000fe20000000000 */
[----:B------:R-:W-:Y:S01]  /*33f0*/  IMAD R89, R72, R4, R89 ;  /* 0x0000000448597224 */ /* 0x000fe200078e0259 */
[----:B--2---:R-:W-:Y:S01]  /*3400*/  IABS R6, R9 ;  /* 0x0000000900067213 */ /* 0x004fe20000000000 */
[----:B------:R-:W-:Y:S01]  /*3410*/  STL [R1+0x8b4], R11 ;  /* 0x0008b40b01007387 */ /* 0x000fe20000100800 */
[----:B------:R-:W-:Y:S01]  /*3420*/  IABS R4, R8 ;  /* 0x0000000800047213 */ /* 0x000fe20000000000 */
[----:B---3--:R-:W-:Y:S01]  /*3430*/  IMAD R68, R12, R71, RZ ;  /* 0x000000470c447224 */ /* 0x008fe200078e02ff */
[----:B------:R-:W-:Y:S01]  /*3440*/  IABS R122, R11 ;  /* 0x0000000b007a7213 */ /* 0x000fe20000000000 */
[----:B------:R-:W-:Y:S01]  /*3450*/  STL [R1+0x8ac], R10 ;  /* 0x0008ac0a01007387 */ /* 0x000fe20000100800 */
[----:B------:R-:W-:-:S03]  /*3460*/  IMAD.HI.U32 R7, R73, R6, RZ ;  /* 0x0000000649077227 */ /* 0x000fc600078e00ff */
[----:B------:R-:W-:Y:S01]  /*3470*/  STL [R1+0x8a8], R9 ;  /* 0x0008a80901007387 */ /* 0x000fe20000100800 */
[----:B------:R-:W-:-:S03]  /*3480*/  IMAD.HI.U32 R5, R73, R4, RZ ;  /* 0x0000000449057227 */ /* 0x000fc600078e00ff */
[----:B------:R0:W-:Y:S01]  /*3490*/  STL [R1+0x8a0], R8 ;  /* 0x0008a00801007387 */ /* 0x0001e20000100800 */
[----:B------:R-:W-:Y:S02]  /*34a0*/  IMAD.MOV R7, RZ, RZ, -R7 ;  /* 0x000000ffff077224 */ /* 0x000fe400078e0a07 */
[----:B------:R-:W-:Y:S02]  /*34b0*/  IMAD.MOV R5, RZ, RZ, -R5 ;  /* 0x000000ffff057224 */ /* 0x000fe400078e0a05 */
[C---:B------:R-:W-:Y:S02]  /*34c0*/  IMAD R6, R72.reuse, R7, R6 ;  /* 0x0000000748067224 */ /* 0x040fe400078e0206 */
[----:B------:R-:W-:Y:S02]  /*34d0*/  IMAD R4, R72, R5, R4 ;  /* 0x0000000548047224 */ /* 0x000fe400078e0204 */
[----:B------:R-:W-:Y:S01]  /*34e0*/  @!P0 IMAD.IADD R3, R3, 0x1, -R2 ;  /* 0x0000000103038824 */ /* 0x000fe200078e0a02 */
[----:B------:R-:W-:Y:S01]  /*34f0*/  ISETP.NE.AND P0, PT, R74, RZ, PT ;  /* 0x000000ff4a00720c */ /* 0x000fe20003f05270 */
[----:B0-----:R-:W-:Y:S01]  /*3500*/  IMAD.HI.U32 R8, R73, R139, RZ ;  /* 0x0000008b49087227 */ /* 0x001fe200078e00ff */
[----:B------:R0:W-:Y:S03]  /*3510*/  STL [R1+0x18], R6 ;  /* 0x0000180601007387 */ /* 0x0001e60000100800 */
[----:B------:R-:W-:Y:S01]  /*3520*/  IMAD.MOV R8, RZ, RZ, -R8 ;  /* 0x000000ffff087224 */ /* 0x000fe200078e0a08 */
[----:B------:R1:W-:Y:S01]  /*3530*/  STL [R1+0x110], R4 ;  /* 0x0001100401007387 */ /* 0x0003e20000100800 */
[----:B------:R-:W-:-:S02]  /*3540*/  VIADD R7, R0, 0x76 ;  /* 0x0000007600077836 */ /* 0x000fc40000000000 */
[----:B------:R-:W-:Y:S02]  /*3550*/  IMAD R139, R72, R8, R139 ;  /* 0x00000008488b7224 */ /* 0x000fe400078e028b */
[C---:B------:R-:W-:Y:S01]  /*3560*/  VIADD R8, R0.reuse, 0x78 ;  /* 0x0000007800087836 */ /* 0x040fe20000000000 */
[----:B0-----:R-:W0:Y:S01]  /*3570*/  LDC R6, c[0x0][0x3a0] ;  /* 0x0000e800ff067b82 */ /* 0x001e220000000800 */
[C---:B------:R-:W-:Y:S01]  /*3580*/  VIADD R5, R0.reuse, 0x79 ;  /* 0x0000007900057836 */ /* 0x040fe20000000000 */
[----:B------:R2:W-:Y:S01]  /*3590*/  STL [R1+0x89c], R7 ;  /* 0x00089c0701007387 */ /* 0x0005e20000100800 */
[----:B------:R-:W-:Y:S01]  /*35a0*/  VIADD R2, R0, 0x7a ;  /* 0x0000007a00027836 */ /* 0x000fe20000000000 */
[----:B-1----:R-:W-:Y:S01]  /*35b0*/  IABS R4, R8 ;  /* 0x0000000800047213 */ /* 0x002fe20000000000 */
[----:B------:R-:W-:Y:S01]  /*35c0*/  @!P1 IMAD.MOV R3, RZ, RZ, -R3 ;  /* 0x000000ffff039224 */ /* 0x000fe200078e0a03 */
[----:B------:R1:W-:Y:S01]  /*35d0*/  STL [R1+0x898], R8 ;  /* 0x0008980801007387 */ /* 0x0003e20000100800 */
[----:B------:R-:W-:Y:S01]  /*35e0*/  IABS R105, R5 ;  /* 0x0000000500697213 */ /* 0x000fe20000000000 */
[C---:B------:R-:W-:Y:S01]  /*35f0*/  IMAD.HI.U32 R10, R73.reuse, R106, RZ ;  /* 0x0000006a490a7227 */ /* 0x040fe200078e00ff */
[----:B------:R-:W-:Y:S01]  /*3600*/  IABS R121, R2 ;  /* 0x0000000200797213 */ /* 0x000fe20000000000 */
[----:B------:R3:W-:Y:S01]  /*3610*/  STL [R1+0x894], R5 ;  /* 0x0008940501007387 */ /* 0x0007e20000100800 */
[----:B------:R-:W-:Y:S01]  /*3620*/  @!P0 LOP3.LUT R3, RZ, R74, RZ, 0x33, !PT ;  /* 0x0000004aff038212 */ /* 0x000fe200078e33ff */
[----:B------:R-:W-:Y:S01]  /*3630*/  IMAD.HI.U32 R9, R73, R122, RZ ;  /* 0x0000007a49097227 */ /* 0x000fe200078e00ff */
[----:B--2---:R-:W-:Y:S01]  /*3640*/  IABS R7, R7 ;  /* 0x0000000700077213 */ /* 0x004fe20000000000 */
[----:B------:R2:W-:Y:S01]  /*3650*/  STL [R1+0x88c], R2 ;  /* 0x00088c0201007387 */ /* 0x0005e20000100800 */
[----:B-----5:R-:W-:Y:S01]  /*3660*/  LEA R69, P1, R68, UR14, 0x1 ;  /* 0x0000000e44457c11 */ /* 0x020fe2000f8208ff */
[----:B------:R-:W-:-:S02]  /*3670*/  IMAD R3, R3, UR5, RZ ;  /* 0x0000000503037c24 */ /* 0x000fc4000f8e02ff */
[----:B-1----:R-:W-:Y:S01]  /*3680*/  IMAD.HI.U32 R8, R73, R7, RZ ;  /* 0x0000000749087227 */ /* 0x002fe200078e00ff */
[----:B------:R-:W-:-:S03]  /*3690*/  LEA.HI.X.SX32 R68, R68, UR15, 0x1, P1 ;  /* 0x0000000f44447c11 */ /* 0x000fc600088f0eff */
[----:B---3--:R-:W-:-:S04]  /*36a0*/  IMAD.HI.U32 R5, R73, R4, RZ ;  /* 0x0000000449057227 */ /* 0x008fc800078e00ff */
[----:B------:R-:W-:Y:S02]  /*36b0*/  IMAD.MOV R5, RZ, RZ, -R5 ;  /* 0x000000ffff057224 */ /* 0x000fe400078e0a05 */
[----:B--2---:R-:W-:-:S04]  /*36c0*/  IMAD.HI.U32 R2, R73, R105, RZ ;  /* 0x0000006949027227 */ /* 0x004fc800078e00ff */
[----:B------:R-:W-:Y:S02]  /*36d0*/  IMAD.MOV R8, RZ, RZ, -R8 ;  /* 0x000000ffff087224 */ /* 0x000fe400078e0a08 */
[----:B------:R-:W-:Y:S02]  /*36e0*/  IMAD R74, R72, R5, R4 ;  /* 0x00000005484a7224 */ /* 0x000fe400078e0204 */
[----:B------:R-:W-:Y:S02]  /*36f0*/  IMAD.MOV R2, RZ, RZ, -R2 ;  /* 0x000000ffff027224 */ /* 0x000fe400078e0a02 */
[----:B------:R-:W-:-:S04]  /*3700*/  IMAD.HI.U32 R4, R73, R121, RZ ;  /* 0x0000007949047227 */ /* 0x000fc800078e00ff */
[C---:B------:R-:W-:Y:S02]  /*3710*/  IMAD R7, R72.reuse, R8, R7 ;  /* 0x0000000848077224 */ /* 0x040fe400078e0207 */
[C---:B------:R-:W-:Y:S01]  /*3720*/  IMAD R105, R72.reuse, R2, R105 ;  /* 0x0000000248697224 */ /* 0x040fe200078e0269 */
[C---:B------:R-:W-:Y:S01]  /*3730*/  LEA R2, P0, R3.reuse, UR12, 0x1 ;  /* 0x0000000c03027c11 */ /* 0x040fe2000f8008ff */
[----:B------:R-:W-:Y:S01]  /*3740*/  IMAD.MOV R10, RZ, RZ, -R10 ;  /* 0x000000ffff0a7224 */ /* 0x000fe200078e0a0a */
[----:B------:R0:W-:Y:S01]  /*3750*/  STL [R1+0x1f8], R7 ;  /* 0x0001f80701007387 */ /* 0x0001e20000100800 */
[----:B------:R-:W-:Y:S01]  /*3760*/  IMAD.MOV R9, RZ, RZ, -R9 ;  /* 0x000000ffff097224 */ /* 0x000fe200078e0a09 */
[----:B------:R-:W-:Y:S01]  /*3770*/  LEA.HI.X.SX32 R3, R3, UR13, 0x1, P0 ;  /* 0x0000000d03037c11 */ /* 0x000fe200080f0eff */
[----:B------:R-:W-:Y:S02]  /*3780*/  IMAD.MOV R4, RZ, RZ, -R4 ;  /* 0x000000ffff047224 */ /* 0x000fe400078e0a04 */
[----:B------:R-:W-:-:S02]  /*3790*/  IMAD R106, R72, R10, R106 ;  /* 0x0000000a486a7224 */ /* 0x000fc400078e026a */
[C---:B------:R-:W-:Y:S02]  /*37a0*/  IMAD R122, R72.reuse, R9, R122 ;  /* 0x00000009487a7224 */ /* 0x040fe400078e027a */
[----:B------:R-:W-:Y:S02]  /*37b0*/  IMAD R121, R72, R4, R121 ;  /* 0x0000000448797224 */ /* 0x000fe400078e0279 */
[C---:B0-----:R-:W-:Y:S02]  /*37c0*/  VIADD R7, R6.reuse, 0xffffff80 ;  /* 0xffffff8006077836 */ /* 0x041fe40000000000 */
[----:B------:R-:W-:Y:S01]  /*37d0*/  VIADD R8, R6, 0xffffff81 ;  /* 0xffffff8106087836 */ /* 0x000fe20000000000 */
[----:B------:R-:W-:Y:S06]  /*37e0*/  BRA.U UP0, `(.L_x_5) ;  /* 0x0000000100187547 */ /* 0x000fec000b800000 */
[----:B------:R-:W-:Y:S01]  /*37f0*/  ELECT P0, URZ, PT ;  /* 0x0000000000ff782f */ /* 0x000fe20003800000 */
[----:B------:R-:W-:Y:S01]  /*3800*/  IMAD.MOV.U32 R4, RZ, RZ, 0x1 ;  /* 0x00000001ff047424 */ /* 0x000fe200078e00ff */
[----:B------:R-:W-:Y:S01]  /*3810*/  UMOV UR5, 0x40 ;  /* 0x0000004000057882 */ /* 0x000fe20000000000 */
[----:B------:R-:W-:Y:S01]  /*3820*/  UVIRTCOUNT.DEALLOC.SMPOOL 0x80 ;  /* 0x000000800000784c */ /* 0x000fe20000000000 */
[----:B------:R-:W-:-:S09]  /*3830*/  ULEA UR5, UR4, UR5, 0x18 ;  /* 0x0000000504057291 */ /* 0x000fd2000f8ec0ff */
[----:B------:R0:W-:Y:S03]  /*3840*/  @P0 STS.U8 [UR5], R4 ;  /* 0x00000004ff000988 */ /* 0x0001e60008000005 */
.L_x_5:
[----:B------:R-:W-:Y:S01]  /*3850*/  UIADD3 UR10, UPT, UPT, UR8, UR10, URZ ;  /* 0x0000000a080a7290 */ /* 0x000fe2000fffe0ff */
[C---:B------:R-:W-:Y:S01]  /*3860*/  VIADD R5, R6.reuse, 0xffffffff ;  /* 0xffffffff06057836 */ /* 0x040fe20000000000 */
[----:B------:R-:W-:Y:S01]  /*3870*/  VOTEU.ALL UP1, P2 ;  /* 0x0000000000ff7886 */ /* 0x000fe20001020000 */
[----:B------:R-:W-:Y:S01]  /*3880*/  UIADD3 UR6, UPT, UPT, UR9, 0x10000, URZ ;  /* 0x0001000009067890 */ /* 0x000fe2000fffe0ff */
[----:B------:R-:W-:Y:S01]  /*3890*/  PRMT R9, RZ, 0x7610, R9 ;  /* 0x00007610ff097816 */ /* 0x000fe20000000009 */
[----:B------:R-:W-:Y:S01]  /*38a0*/  VOTEU.ALL UP2, P2 ;  /* 0x0000000000ff7886 */ /* 0x000fe20001040000 */
[----:B------:R-:W-:Y:S01]  /*38b0*/  ISETP.GE.U32.AND P1, PT, R5, 0x7fffff80, PT ;  /* 0x7fffff800500780c */ /* 0x000fe20003f26070 */
[----:B0-----:R-:W-:Y:S01]  /*38c0*/  VIADD R4, R6, 0xffffff82 ;  /* 0xffffff8206047836 */ /* 0x001fe20000000000 */
[----:B------:R-:W-:-:S04]  /*38d0*/  @!UP1 UIADD3 UR4, UPT, UPT, -UR7, 0x100000, URZ ;  /* 0x0010000007049890 */ /* 0x000fc8000fffe1ff */
[----:B------:R-:W-:Y:S02]  /*38e0*/  @!UP1 USHF.L.U32 UR5, UR4, 0xb, URZ ;  /* 0x0000000b04059899 */ /* 0x000fe400080006ff */
[----:B------:R-:W-:Y:S01]  /*38f0*/  @!UP1 USHF.L.U32 UR4, UR4, 0x1, URZ ;  /* 0x0000000104049899 */ /* 0x000fe200080006ff */
[----:B------:R-:W-:Y:S01]  /*3900*/  STTM.x128 tmem[UR10], RZ ;  /* 0x000000ff000079ed */ /* 0x000fe200083c000a */
[----:B------:R-:W0:Y:S02]  /*3910*/  FENCE.VIEW.ASYNC.T ;  /* 0x00000000000073c6 */ /* 0x000e240000000200 */
[----:B0-----:R-:W-:Y:S01]  /*3920*/  BAR.SYNC.DEFER_BLOCKING 0x0 ;  /* 0x0000000000007b1d */ /* 0x001fe20000010000 */
[----:B------:R-:W-:Y:S01]  /*3930*/  IMAD R5, R70, 0xfe, RZ ;  /* 0x000000fe46057824 */ /* 0x000fe200078e02ff */
[----:B------:R-:W-:Y:S02]  /*3940*/  ISETP.GE.U32.AND P0, PT, R4, 0x7fffff03, PT ;  /* 0x7fffff030400780c */ /* 0x000fe40003f06070 */
[----:B------:R-:W-:-:S02]  /*3950*/  ISETP.GE.U32.AND P3, PT, R7, 0x7fffff01, PT ;  /* 0x7fffff010700780c */ /* 0x000fc40003f66070 */
[----:B------:R-:W-:Y:S01]  /*3960*/  ISETP.GE.U32.AND P4, PT, R8, 0x7fffff02, PT ;  /* 0x7fffff020800780c */ /* 0x000fe20003f86070 */
[----:B------:R0:W-:Y:S04]  /*3970*/  STL [R1+0xa24], R71 ;  /* 0x000a244701007387 */ /* 0x0001e80000100800 */
[----:B------:R-:W1:Y:S02]  /*3980*/  FENCE.VIEW.ASYNC.S ;  /* 0x00000000000073c6 */ /* 0x000e640000000000 */
[----:B-1----:R1:W2:Y:S02]  /*3990*/  @!UP2 SYNCS.EXCH.64 URZ, [UR6], UR4 ;  /* 0x0000000406ffa5b2 */ /* 0x0022a40008000100 */
[----:B--2---:R-:W-:Y:S01]  /*39a0*/  BAR.SYNC.DEFER_BLOCKING 0x0 ;  /* 0x0000000000007b1d */ /* 0x004fe20000010000 */
[C---:B------:R-:W-:Y:S01]  /*39b0*/  IMAD R4, R70.reuse, 0x7f, RZ ;  /* 0x0000007f46047824 */ /* 0x040fe200078e02ff */
[----:B0-----:R-:W-:Y:S01]  /*39c0*/  IADD3 R71, P5, PT, R5, R2, RZ ;  /* 0x0000000205477210 */ /* 0x001fe20007fbe0ff */
[----:B------:R-:W-:-:S03]  /*39d0*/  IMAD R7, R70, 0xfc, RZ ;  /* 0x000000fc46077824 */ /* 0x000fc600078e02ff */
[----:B------:R-:W-:Y:S04]  /*39e0*/  STL [R1+0xa20], R69 ;  /* 0x000a204501007387 */ /* 0x000fe80000100800 */
[----:B------:R-:W2:Y:S01]  /*39f0*/  @!P1 LDG.E.U16 R9, desc[UR20][R2.64] ;  /* 0x0000001402099981 */ /* 0x000ea2000c1e1500 */
[----:B------:R-:W-:Y:S01]  /*3a00*/  VIADD R5, R6, 0xffffff83 ;  /* 0xffffff8306057836 */ /* 0x000fe20000000000 */
[----:B------:R-:W-:Y:S02]  /*3a10*/  LEA.HI.X.SX32 R39, R4, R3, 0x1, P5 ;  /* 0x0000000304277211 */ /* 0x000fe400028f0eff */
[----:B------:R-:W-:Y:S01]  /*3a20*/  IADD3 R38, P1, PT, R7, R2, RZ ;  /* 0x0000000207267210 */ /* 0x000fe20007f3e0ff */
[----:B------:R-:W-:Y:S01]  /*3a30*/  IMAD.MOV.U32 R4, RZ, RZ, R71 ;  /* 0x000000ffff047224 */ /* 0x000fe200078e0047 */
[----:B------:R-:W-:Y:S01]  /*3a40*/  ISETP.GE.U32.AND P5, PT, R5, 0x7fffff04, PT ;  /* 0x7fffff040500780c */ /* 0x000fe20003fa6070 */
[----:B------:R-:W-:Y:S01]  /*3a50*/  IMAD.MOV.U32 R5, RZ, RZ, R39 ;  /* 0x000000ffff057224 */ /* 0x000fe200078e0027 */
[----:B------:R-:W-:Y:S01]  /*3a60*/  PRMT R7, RZ, 0x7610, R7 ;  /* 0x00007610ff077816 */ /* 0x000fe20000000007 */
[----:B------:R-:W-:Y:S05]  /*3a70*/  STL [R1+0xa1c], R68 ;  /* 0x000a1c4401007387 */ /* 0x000fea0000100800 */
[----:B------:R0:W3:Y:S01]  /*3a80*/  @!P3 LDG.E.U16 R7, desc[UR20][R4.64] ;  /* 0x000000140407b981 */ /* 0x0000e2000c1e1500 */
[----:B------:R-:W-:Y:S01]  /*3a90*/  PRMT R10, RZ, 0x7610, R10 ;  /* 0x00007610ff0a7816 */ /* 0x000fe2000000000a */
[----:B0-----:R-:W-:-:S02]  /*3aa0*/  @!P4 IMAD.MOV.U32 R4, RZ, RZ, R38 ;  /* 0x000000ffff04c224 */ /* 0x001fc400078e0026 */
[----:B--2---:R0:W-:Y:S04]  /*3ab0*/  STL [R1+0xb8], R9 ;  /* 0x0000b80901007387 */ /* 0x0041e80000100800 */
[----:B------:R2:W-:Y:S01]  /*3ac0*/  STL [R1+0x790], R71 ;  /* 0x0007904701007387 */ /* 0x0005e20000100800 */
[----:B0-----:R-:W-:-:S03]  /*3ad0*/  IMAD R9, R70, 0x7e, RZ ;  /* 0x0000007e46097824 */ /* 0x001fc600078e02ff */
[----:B--2---:R-:W5:Y:S04]  /*3ae0*/  LDL.LU R71, [R1+0xa24] ;  /* 0x000a240001477983 */ /* 0x004f680000300800 */
[----:B------:R0:W-:Y:S02]  /*3af0*/  STL [R1+0x78c], R39 ;  /* 0x00078c2701007387 */ /* 0x0001e40000100800 */
[----:B0-----:R-:W-:-:S05]  /*3b00*/  LEA.HI.X.SX32 R39, R9, R3, 0x1, P1 ;  /* 0x0000000309277211 */ /* 0x001fca00008f0eff */
[----:B------:R-:W-:-:S05]  /*3b10*/  @!P4 IMAD.MOV.U32 R5, RZ, RZ, R39 ;  /* 0x000000ffff05c224 */ /* 0x000fca00078e0027 */
[----:B------:R0:W2:Y:S04]  /*3b20*/  @!P4 LDG.E.U16 R10, desc[UR20][R4.64] ;  /* 0x00000014040ac981 */ /* 0x0000a8000c1e1500 */
[----:B------:R-:W-:Y:S04]  /*3b30*/  STL [R1+0x788], R38 ;  /* 0x0007882601007387 */ /* 0x000fe80000100800 */
[----:B------:R-:W-:Y:S04]  /*3b40*/  STL [R1+0x784], R39 ;  /* 0x0007842701007387 */ /* 0x000fe80000100800 */
[----:B---3--:R3:W-:Y:S01]  /*3b50*/  STL [R1+0x148], R7 ;  /* 0x0001480701007387 */ /* 0x0087e20000100800 */
[----:B0-----:R-:W-:-:S02]  /*3b60*/  IMAD R5, R70, 0xf8, RZ ;  /* 0x000000f846057824 */ /* 0x001fc400078e02ff */
[C---:B------:R-:W-:Y:S02]  /*3b70*/  IMAD R4, R70.reuse, 0x7d, RZ ;  /* 0x0000007d46047824 */ /* 0x040fe400078e02ff */
[----:B---3--:R-:W-:Y:S01]  /*3b80*/  IMAD R7, R70, 0xfa, RZ ;  /* 0x000000fa46077824 */ /* 0x008fe200078e02ff */
[----:B------:R-:W-:-:S04]  /*3b90*/  IADD3 R38, P3, PT, R5, R2, RZ ;  /* 0x0000000205267210 */ /* 0x000fc80007f7e0ff */
[----:B------:R-:W-:-:S04]  /*3ba0*/  IADD3 R39, P4, PT, R7, R2, RZ ;  /* 0x0000000207277210 */ /* 0x000fc80007f9e0ff */
[----:B------:R-:W-:Y:S01]  /*3bb0*/  LEA.HI.X.SX32 R4, R4, R3, 0x1, P4 ;  /* 0x0000000304047211 */ /* 0x000fe200020f0eff */
[----:B------:R-:W-:Y:S02]  /*3bc0*/  IMAD.MOV.U32 R5, RZ, RZ, R39 ;  /* 0x000000ffff057224 */ /* 0x000fe400078e0027 */
[----:B------:R-:W-:-:S03]  /*3bd0*/  VIADD R7, R6, 0xffffff85 ;  /* 0xffffff8506077836 */ /* 0x000fc60000000000 */
[----:B------:R-:W-:Y:S02]  /*3be0*/  @!P0 LOP3.LUT R5, R5, R4, RZ, 0x3c, !PT ;  /* 0x0000000405058212 */ /* 0x000fe400078e3cff */
[----:B------:R-:W-:Y:S01]  /*3bf0*/  ISETP.GE.U32.AND P4, PT, R7, 0x7fffff06, PT ;  /* 0x7fffff060700780c */ /* 0x000fe20003f86070 */
[----:B------:R-:W-:Y:S01]  /*3c00*/  VIADD R8, R6, 0xffffff84 ;  /* 0xffffff8406087836 */ /* 0x000fe20000000000 */
[----:B------:R-:W-:-:S04]  /*3c10*/  PRMT R7, RZ, 0x7610, R7 ;  /* 0x00007610ff077816 */ /* 0x000fc80000000007 */
[----:B------:R-:W-:Y:S01]  /*3c20*/  ISETP.GE.U32.AND P1, PT, R8, 0x7fffff05, PT ;  /* 0x7fffff050800780c */ /* 0x000fe20003f26070 */
[----:B------:R-:W-:Y:S01]  /*3c30*/  IMAD R8, R70, 0x7c, RZ ;  /* 0x0000007c46087824 */ /* 0x000fe200078e02ff */
[----:B------:R-:W-:Y:S01]  /*3c40*/  PRMT R17, RZ, 0x7610, R17 ;  /* 0x00007610ff117816 */ /* 0x000fe20000000011 */
[----:B--2---:R-:W-:Y:S04]  /*3c50*/  STL [R1+0x14c], R10 ;  /* 0x00014c0a01007387 */ /* 0x004fe80000100800 */
[----:B------:R-:W-:Y:S04]  /*3c60*/  STL [R1+0x780], R39 ;  /* 0x0007802701007387 */ /* 0x000fe80000100800 */
[----:B------:R-:W-:Y:S04]  /*3c70*/  STL [R1+0x778], R38 ;  /* 0x0007782601007387 */ /* 0x000fe80000100800 */
[----:B------:R0:W-:Y:S02]  /*3c80*/  STL [R1+0x77c], R4 ;  /* 0x00077c0401007387 */ /* 0x0001e40000100800 */
[----:B0-----:R-:W-:-:S04]  /*3c90*/  @!P0 LOP3.LUT R4, R5, R4, RZ, 0x3c, !PT ;  /* 0x0000000405048212 */ /* 0x001fc800078e3cff */
[----:B------:R-:W-:-:S05]  /*3ca0*/  @!P0 LOP3.LUT R5, R5, R4, RZ, 0x3c, !PT ;  /* 0x0000000405058212 */ /* 0x000fca00078e3cff */
[----:B------:R0:W2:Y:S01]  /*3cb0*/  @!P0 LDG.E.U16 R7, desc[UR20][R4.64] ;  /* 0x0000001404078981 */ /* 0x0000a2000c1e1500 */
[----:B------:R-:W-:Y:S01]  /*3cc0*/  LEA.HI.X.SX32 R39, R8, R3, 0x1, P3 ;  /* 0x0000000308277211 */ /* 0x000fe200018f0eff */
[----:B0-----:R-:W-:-:S04]  /*3cd0*/  @!P5 IMAD.MOV.U32 R4, RZ, RZ, R38 ;  /* 0x000000ffff04d224 */ /* 0x001fc800078e0026 */
[----:B------:R-:W-:-:S05]  /*3ce0*/  @!P5 IMAD.MOV.U32 R5, RZ, RZ, R39 ;  /* 0x000000ffff05d224 */ /* 0x000fca00078e0027 */
[----:B------:R0:W3:Y:S04]  /*3cf0*/  @!P5 LDG.E.U16 R17, desc[UR20][R4.64] ;  /* 0x000000140411d981 */ /* 0x0000e8000c1e1500 */
[----:B------:R-:W-:Y:S01]  /*3d00*/  STL [R1+0x774], R39 ;  /* 0x0007742701007387 */ /* 0x000fe20000100800 */
[C---:B0-----:R-:W-:Y:S02]  /*3d10*/  IMAD R5, R70.reuse, 0xf4, RZ ;  /* 0x000000f446057824 */ /* 0x041fe400078e02ff */
[----:B------:R-:W-:-:S03]  /*3d20*/  IMAD R4, R70, 0x7b, RZ ;  /* 0x0000007b46047824 */ /* 0x000fc600078e02ff */
[----:B------:R-:W-:Y:S02]  /*3d30*/  IADD3 R38, P0, PT, R5, R2, RZ ;  /* 0x0000000205267210 */ /* 0x000fe40007f1e0ff */
[----:B------:R-:W-:Y:S01]  /*3d40*/  PRMT R13, RZ, 0x7610, R13 ;  /* 0x00007610ff0d7816 */ /* 0x000fe2000000000d */
[----:B--2---:R0:W-:Y:S02]  /*3d50*/  STL [R1+0x140], R7 ;  /* 0x0001400701007387 */ /* 0x0041e40000100800 */
[----:B0-----:R-:W-:-:S05]  /*3d60*/  IMAD R7, R70, 0xf6, RZ ;  /* 0x000000f646077824 */ /* 0x001fca00078e02ff */
[----:B------:R-:W-:-:S04]  /*3d70*/  IADD3 R39, P5, PT, R7, R2, RZ ;  /* 0x0000000207277210 */ /* 0x000fc80007fbe0ff */
[----:B------:R-:W-:Y:S01]  /*3d80*/  LEA.HI.X.SX32 R4, R4, R3, 0x1, P5 ;  /* 0x0000000304047211 */ /* 0x000fe200028f0eff */
[----:B------:R-:W-:Y:S01]  /*3d90*/  IMAD.MOV.U32 R5, RZ, RZ, R39 ;  /* 0x000000ffff057224 */ /* 0x000fe200078e0027 */
[----:B---3--:R-:W-:Y:S01]  /*3da0*/  STL [R1+0x144], R17 ;  /* 0x0001441101007387 */ /* 0x008fe20000100800 */
[----:B------:R-:W-:-:S03]  /*3db0*/  VIADD R7, R6, 0xffffff87 ;  /* 0xffffff8706077836 */ /* 0x000fc60000000000 */
[----:B------:R-:W-:Y:S01]  /*3dc0*/  @!P1 LOP3.LUT R5, R5, R4, RZ, 0x3c, !PT ;  /* 0x0000000405059212 */ /* 0x000fe200078e3cff */
[----:B------:R-:W-:Y:S04]  /*3dd0*/  STL [R1+0x770], R39 ;  /* 0x0007702701007387 */ /* 0x000fe80000100800 */
[----:B------:R-:W-:Y:S01]  /*3de0*/  STL [R1+0x768], R38 ;  /* 0x0007682601007387 */ /* 0x000fe20000100800 */
[----:B------:R-:W-:-:S03]  /*3df0*/  ISETP.GE.U32.AND P5, PT, R7, 0x7fffff08, PT ;  /* 0x7fffff080700780c */ /* 0x000fc60003fa6070 */
[----:B------:R0:W-:Y:S01]  /*3e00*/  STL [R1+0x76c], R4 ;  /* 0x00076c0401007387 */ /* 0x0001e20000100800 */
[----:B------:R-:W-:Y:S02]  /*3e10*/  PRMT R7, RZ, 0x7610, R7 ;  /* 0x00007610ff077816 */ /* 0x000fe40000000007 */
[----:B0-----:R-:W-:-:S04]  /*3e20*/  @!P1 LOP3.LUT R4, R5, R4, RZ, 0x3c, !PT ;  /* 0x0000000405049212 */ /* 0x001fc800078e3cff */
[----:B------:R-:W-:Y:S01]  /*3e30*/  @!P1 LOP3.LUT R5, R5, R4, RZ, 0x3c, !PT ;  /* 0x0000000405059212 */ /* 0x000fe200078e3cff */
[----:B------:R-:W-:-:S04]  /*3e40*/  IMAD R17, R70, 0x7a, RZ ;  /* 0x0000007a46117824 */ /* 0x000fc800078e02ff */
[----:B------:R0:W2:Y:S01]  /*3e50*/  @!P1 LDG.E.U16 R7, desc[UR20][R4.64] ;  /* 0x0000001404079981 */ /* 0x0000a2000c1e1500 */
[----:B------:R-:W-:Y:S01]  /*3e60*/  LEA.HI.X.SX32 R39, R17, R3, 0x1, P0 ;  /* 0x0000000311277211 */ /* 0x000fe200000f0eff */
[----:B0-----:R-:W-:-:S04]  /*3e70*/  @!P4 IMAD.MOV.U32 R4, RZ, RZ, R38 ;  /* 0x000000ffff04c224 */ /* 0x001fc800078e0026 */
[----:B------:R-:W-:-:S05]  /*3e80*/  @!P4 IMAD.MOV.U32 R5, RZ, RZ, R39 ;  /* 0x000000ffff05c224 */ /* 0x000fca00078e0027 */
[----:B------:R0:W3:Y:S01]  /*3e90*/  @!P4 LDG.E.U16 R13, desc[UR20][R4.64] ;  /* 0x00000014040dc981 */ /* 0x0000e2000c1e1500 */
[----:B------:R-:W-:-:S03]  /*3ea0*/  VIADD R10, R6, 0xffffff86 ;  /* 0xffffff86060a7836 */ /* 0x000fc60000000000 */
[----:B------:R-:W-:Y:S02]  /*3eb0*/  STL [R1+0x764], R39 ;  /* 0x0007642701007387 */ /* 0x000fe40000100800 */
[----:B------:R-:W-:Y:S01]  /*3ec0*/  ISETP.GE.U32.AND P3, PT, R10, 0x7fffff07, PT ;  /* 0x7fffff070a00780c */ /* 0x000fe20003f66070 */
        /* <DEDUP_REMOVED lines=65> */
[----:B---3--:R0:W-:Y:S01]  /*42e0*/  STL [R1+0x100], R33 ;  /* 0x0001002101007387 */ /* 0x0081e20000100800 */
[----:B------:R-:W-:-:S03]  /*42f0*/  VIADD R7, R6, 0xffffff8d ;  /* 0xffffff8d06077836 */ /* 0x000fc60000000000 */
[----:B------:R-:W-:Y:S01]  /*4300*/  @!P1 LOP3.LUT R5, R5, R4, RZ, 0x3c, !PT ;  /* 0x0000000405059212 */ /* 0x000fe200078e3cff */
[----:B------:R-:W-:Y:S04]  /*4310*/  STL [R1+0x740], R39 ;  /* 0x0007402701007387 */ /* 0x000fe80000100800 */
[----:B------:R-:W-:Y:S01]  /*4320*/  STL [R1+0x738], R38 ;  /* 0x0007382601007387 */ /* 0x000fe20000100800 */
[----:B------:R-:W-:-:S03]  /*4330*/  ISETP.GE.U32.AND P4, PT, R7, 0x7fffff0e, PT ;  /* 0x7fffff0e0700780c */ /* 0x000fc60003f86070 */
[----:B------:R2:W-:Y:S01]  /*4340*/  STL [R1+0x73c], R4 ;  /* 0x00073c0401007387 */ /* 0x0005e20000100800 */
[----:B0-----:R-:W-:Y:S01]  /*4350*/  IMAD R33, R70, 0x74, RZ ;  /* 0x0000007446217824 */ /* 0x001fe200078e02ff */
[----:B------:R-:W-:Y:S02]  /*4360*/  PRMT R7, RZ, 0x7610, R7 ;  /* 0x00007610ff077816 */ /* 0x000fe40000000007 */
[----:B--2---:R-:W-:-:S04]  /*4370*/  @!P1 LOP3.LUT R4, R5, R4, RZ, 0x3c, !PT ;  /* 0x0000000405049212 */ /* 0x004fc800078e3cff */
[----:B------:R-:W-:Y:S02]  /*4380*/  @!P1 LOP3.LUT R5, R5, R4, RZ, 0x3c, !PT ;  /* 0x0000000405059212 */ /* 0x000fe400078e3cff */
[----:B------:R-:W-:-:S03]  /*4390*/  LEA.HI.X.SX32 R39, R33, R3, 0x1, P0 ;  /* 0x0000000321277211 */ /* 0x000fc600000f0eff */
[----:B------:R0:W2:Y:S02]  /*43a0*/  @!P1 LDG.E.U16 R7, desc[UR20][R4.64] ;  /* 0x0000001404079981 */ /* 0x0000a4000c1e1500 */
[----:B0-----:R-:W-:Y:S02]  /*43b0*/  @!P5 IMAD.MOV.U32 R4, RZ, RZ, R38 ;  /* 0x000000ffff04d224 */ /* 0x001fe400078e0026 */
[----:B------:R-:W-:-:S05]  /*43c0*/  @!P5 IMAD.MOV.U32 R5, RZ, RZ, R39 ;  /* 0x000000ffff05d224 */ /* 0x000fca00078e0027 */
[----:B------:R0:W3:Y:S01]  /*43d0*/  @!P5 LDG.E.U16 R37, desc[UR20][R4.64] ;  /* 0x000000140425d981 */ /* 0x0000e2000c1e1500 */
[----:B------:R-:W-:-:S03]  /*43e0*/  VIADD R10, R6, 0xffffff8c ;  /* 0xffffff8c060a7836 */ /* 0x000fc60000000000 */
[----:B------:R4:W-:Y:S02]  /*43f0*/  STL [R1+0x734], R39 ;  /* 0x0007342701007387 */ /* 0x0009e40000100800 */
[----:B------:R-:W-:Y:S01]  /*4400*/  ISETP.GE.U32.AND P3, PT, R10, 0x7fffff0d, PT ;  /* 0x7fffff0d0a00780c */ /* 0x000fe20003f66070 */
[C---:B0-----:R-:W-:Y:S02]  /*4410*/  IMAD R5, R70.reuse, 0xe4, RZ ;  /* 0x000000e446057824 */ /* 0x041fe400078e02ff */
[C---:B------:R-:W-:Y:S02]  /*4420*/  IMAD R4, R70.reuse, 0x73, RZ ;  /* 0x0000007346047824 */ /* 0x040fe400078e02ff */
[C---:B----4-:R-:W-:Y:S01]  /*4430*/  IMAD R39, R70.reuse, 0x72, RZ ;  /* 0x0000007246277824 */ /* 0x050fe200078e02ff */
[----:B------:R-:W-:Y:S01]  /*4440*/  PRMT R35, RZ, 0x7610, R35 ;  /* 0x00007610ff237816 */ /* 0x000fe20000000023 */
[----:B--2---:R0:W-:Y:S02]  /*4450*/  STL [R1+0xf4], R7 ;  /* 0x0000f40701007387 */ /* 0x0041e40000100800 */
[----:B0-----:R-:W-:-:S05]  /*4460*/  IMAD R7, R70, 0xe6, RZ ;  /* 0x000000e646077824 */ /* 0x001fca00078e02ff */
[-C--:B------:R-:W-:Y:S01]  /*4470*/  IADD3 R38, P5, PT, R7, R2.reuse, RZ ;  /* 0x0000000207267210 */ /* 0x080fe20007fbe0ff */
[----:B---3--:R0:W-:Y:S03]  /*4480*/  STL [R1+0xf8], R37 ;  /* 0x0000f82501007387 */ /* 0x0081e60000100800 */
[----:B------:R-:W-:Y:S01]  /*4490*/  LEA.HI.X.SX32 R4, R4, R3, 0x1, P5 ;  /* 0x0000000304047211 */ /* 0x000fe200028f0eff */
[----:B------:R-:W-:Y:S01]  /*44a0*/  VIADD R7, R6, 0xffffff8f ;  /* 0xffffff8f06077836 */ /* 0x000fe20000000000 */
[----:B0-----:R-:W-:Y:S01]  /*44b0*/  IADD3 R37, P1, PT, R5, R2, RZ ;  /* 0x0000000205257210 */ /* 0x001fe20007f3e0ff */
[----:B------:R-:W-:Y:S01]  /*44c0*/  IMAD.MOV.U32 R5, RZ, RZ, R38 ;  /* 0x000000ffff057224 */ /* 0x000fe200078e0026 */
[----:B------:R-:W-:Y:S04]  /*44d0*/  STL [R1+0x730], R38 ;  /* 0x0007302601007387 */ /* 0x000fe80000100800 */
[----:B------:R-:W-:Y:S01]  /*44e0*/  @!P3 LOP3.LUT R5, R5, R4, RZ, 0x3c, !PT ;  /* 0x000000040505b212 */ /* 0x000fe200078e3cff */
[----:B------:R-:W-:Y:S01]  /*44f0*/  STL [R1+0x728], R37 ;  /* 0x0007282501007387 */ /* 0x000fe20000100800 */
[----:B------:R-:W-:-:S03]  /*4500*/  ISETP.GE.U32.AND P5, PT, R7, 0x7fffff10, PT ;  /* 0x7fffff100700780c */ /* 0x000fc60003fa6070 */
[----:B------:R0:W-:Y:S01]  /*4510*/  STL [R1+0x72c], R4 ;  /* 0x00072c0401007387 */ /* 0x0001e20000100800 */
[----:B------:R-:W-:Y:S02]  /*4520*/  PRMT R7, RZ, 0x7610, R7 ;  /* 0x00007610ff077816 */ /* 0x000fe40000000007 */
[----:B0-----:R-:W-:-:S04]  /*4530*/  @!P3 LOP3.LUT R4, R5, R4, RZ, 0x3c, !PT ;  /* 0x000000040504b212 */ /* 0x001fc800078e3cff */
[----:B------:R-:W-:-:S05]  /*4540*/  @!P3 LOP3.LUT R5, R5, R4, RZ, 0x3c, !PT ;  /* 0x000000040505b212 */ /* 0x000fca00078e3cff */
        /* <DEDUP_REMOVED lines=80> */
[----:B------:R-:W-:Y:S01]  /*4a50*/  PRMT R7, RZ, 0x7610, R7 ;  /* 0x00007610ff077816 */ /* 0x000fe20000000007 */
[----:B0-----:R-:W-:Y:S01]  /*4a60*/  IMAD R32, R70, 0x6c, RZ ;  /* 0x0000006c46207824 */ /* 0x001fe200078e02ff */
        /* <DEDUP_REMOVED lines=17> */
[----:B------:R-:W-:Y:S01]  /*4b80*/  VIADD R7, R6, 0xffffff97 ;  /* 0xffffff9706077836 */ /* 0x000fe20000000000 */
[----:B---3--:R0:W-:Y:S02]  /*4b90*/  STL [R1+0xc8], R31 ;  /* 0x0000c81f01007387 */ /* 0x0081e40000100800 */
[-C--:B------:R-:W-:Y:S02]  /*4ba0*/  LEA.HI.X.SX32 R5, R5, R3.reuse, 0x1, P5 ;  /* 0x0000000305057211 */ /* 0x080fe400028f0eff */
[----:B------:R-:W-:Y:S02]  /*4bb0*/  ISETP.GE.U32.AND P5, PT, R7, 0x7fffff18, PT ;  /* 0x7fffff180700780c */ /* 0x000fe40003fa6070 */
[----:B------:R-:W-:Y:S02]  /*4bc0*/  PRMT R7, RZ, 0x7610, R7 ;  /* 0x00007610ff077816 */ /* 0x000fe40000000007 */
[----:B0-----:R-:W-:Y:S01]  /*4bd0*/  IADD3 R31, P3, PT, R4, R2, RZ ;  /* 0x00000002041f7210 */ /* 0x001fe20007f7e0ff */
[----:B------:R-:W-:Y:S01]  /*4be0*/  IMAD.MOV.U32 R4, RZ, RZ, R34 ;  /* 0x000000ffff047224 */ /* 0x000fe200078e0022 */
[----:B------:R0:W-:Y:S04]  /*4bf0*/  STL [R1+0x6f0], R34 ;  /* 0x0006f02201007387 */ /* 0x0001e80000100800 */
[----:B------:R2:W3:Y:S01]  /*4c00*/  @!P0 LDG.E.U16 R7, desc[UR20][R4.64] ;  /* 0x0000001404078981 */ /* 0x0004e2000c1e1500 */
[----:B0-----:R-:W-:-:S03]  /*4c10*/  LEA.HI.X.SX32 R34, R37, R3, 0x1, P3 ;  /* 0x0000000325227211 */ /* 0x001fc600018f0eff */
[----:B------:R-:W-:Y:S01]  /*4c20*/  STL [R1+0x6e8], R31 ;  /* 0x0006e81f01007387 */ /* 0x000fe20000100800 */
[----:B--2---:R-:W-:-:S03]  /*4c30*/  @!P4 IMAD.MOV.U32 R4, RZ, RZ, R31 ;  /* 0x000000ffff04c224 */ /* 0x004fc600078e001f */
[----:B------:R0:W-:Y:S02]  /*4c40*/  STL [R1+0x6ec], R5 ;  /* 0x0006ec0501007387 */ /* 0x0001e40000100800 */
[----:B0-----:R-:W-:-:S05]  /*4c50*/  @!P4 IMAD.MOV.U32 R5, RZ, RZ, R34 ;  /* 0x000000ffff05c224 */ /* 0x001fca00078e0022 */
[----:B------:R0:W2:Y:S01]  /*4c60*/  @!P4 LDG.E.U16 R20, desc[UR20][R4.64] ;  /* 0x000000140414c981 */ /* 0x0000a2000c1e1500 */
[----:B------:R-:W-:-:S03]  /*4c70*/  VIADD R10, R6, 0xffffff96 ;  /* 0xffffff96060a7836 */ /* 0x000fc60000000000 */
[----:B------:R-:W-:Y:S02]  /*4c80*/  STL [R1+0x6e4], R34 ;  /* 0x0006e42201007387 */ /* 0x000fe40000100800 */
[----:B------:R-:W-:Y:S01]  /*4c90*/  ISETP.GE.U32.AND P1, PT, R10, 0x7fffff17, PT ;  /* 0x7fffff170a00780c */ /* 0x000fe20003f26070 */
[C---:B0-----:R-:W-:Y:S02]  /*4ca0*/  IMAD R5, R70.reuse, 0x69, RZ ;  /* 0x0000006946057824 */ /* 0x041fe400078e02ff */
[----:B------:R-:W-:-:S05]  /*4cb0*/  IMAD R4, R70, 0xd0, RZ ;  /* 0x000000d046047824 */ /* 0x000fca00078e02ff */
[----:B------:R-:W-:Y:S02]  /*4cc0*/  IADD3 R31, P0, PT, R4, R2, RZ ;  /* 0x00000002041f7210 */ /* 0x000fe40007f1e0ff */
[----:B------:R-:W-:Y:S01]  /*4cd0*/  PRMT R30, RZ, 0x7610, R30 ;  /* 0x00007610ff1e7816 */ /* 0x000fe2000000001e */
[----:B---3--:R0:W-:Y:S02]  /*4ce0*/  STL [R1+0xbc], R7 ;  /* 0x0000bc0701007387 */ /* 0x0081e40000100800 */
[----:B0-----:R-:W-:-:S05]  /*4cf0*/  IMAD R7, R70, 0xd2, RZ ;  /* 0x000000d246077824 */ /* 0x001fca00078e02ff */
[----:B------:R-:W-:Y:S01]  /*4d00*/  IADD3 R34, P4, PT, R7, R2, RZ ;  /* 0x0000000207227210 */ /* 0x000fe20007f9e0ff */
[----:B------:R-:W-:-:S03]  /*4d10*/  VIADD R7, R6, 0xffffff99 ;  /* 0xffffff9906077836 */ /* 0x000fc60000000000 */
[----:B------:R-:W-:Y:S02]  /*4d20*/  LEA.HI.X.SX32 R5, R5, R3, 0x1, P4 ;  /* 0x0000000305057211 */ /* 0x000fe400020f0eff */
[----:B------:R-:W-:Y:S01]  /*4d30*/  ISETP.GE.U32.AND P4, PT, R7, 0x7fffff1a, PT ;  /* 0x7fffff1a0700780c */ /* 0x000fe20003f86070 */
[----:B------:R-:W-:Y:S01]  /*4d40*/  IMAD.MOV.U32 R4, RZ, RZ, R34 ;  /* 0x000000ffff047224 */ /* 0x000fe200078e0022 */
[----:B------:R-:W-:Y:S01]  /*4d50*/  PRMT R7, RZ, 0x7610, R7 ;  /* 0x00007610ff077816 */ /* 0x000fe20000000007 */
[----:B--2---:R0:W-:Y:S05]  /*4d60*/  STL [R1+0xc0], R20 ;  /* 0x0000c01401007387 */ /* 0x0041ea0000100800 */
[----:B------:R2:W3:Y:S01]  /*4d70*/  @!P1 LDG.E.U16 R7, desc[UR20][R4.64] ;  /* 0x0000001404079981 */ /* 0x0004e2000c1e1500 */
[----:B0-----:R-:W-:-:S03]  /*4d80*/  IMAD R20, R70, 0x68, RZ ;  /* 0x0000006846147824 */ /* 0x001fc600078e02ff */
[----:B------:R0:W-:Y:S04]  /*4d90*/  STL [R1+0x6e0], R34 ;  /* 0x0006e02201007387 */ /* 0x0001e80000100800 */
[----:B------:R-:W-:Y:S01]  /*4da0*/  STL [R1+0x6d8], R31 ;  /* 0x0006d81f01007387 */ /* 0x000fe20000100800 */
[----:B--2---:R-:W-:Y:S01]  /*4db0*/  @!P5 IMAD.MOV.U32 R4, RZ, RZ, R31 ;  /* 0x000000ffff04d224 */ /* 0x004fe200078e001f */
[----:B0-----:R-:W-:Y:S02]  /*4dc0*/  LEA.HI.X.SX32 R34, R20, R3, 0x1, P0 ;  /* 0x0000000314227211 */ /* 0x001fe400000f0eff */
[----:B------:R0:W-:Y:S03]  /*4dd0*/  STL [R1+0x6dc], R5 ;  /* 0x0006dc0501007387 */ /* 0x0001e60000100800 */
[----:B0-----:R-:W-:-:S05]  /*4de0*/  @!P5 IMAD.MOV.U32 R5, RZ, RZ, R34 ;  /* 0x000000ffff05d224 */ /* 0x001fca00078e0022 */
[----:B------:R0:W2:Y:S01]  /*4df0*/  @!P5 LDG.E.U16 R30, desc[UR20][R4.64] ;  /* 0x00000014041ed981 */ /* 0x0000a2000c1e1500 */
[----:B------:R-:W-:-:S03]  /*4e00*/  VIADD R10, R6, 0xffffff98 ;  /* 0xffffff98060a7836 */ /* 0x000fc60000000000 */
[----:B------:R4:W-:Y:S02]  /*4e10*/  STL [R1+0x6d4], R34 ;  /* 0x0006d42201007387 */ /* 0x0009e40000100800 */
[----:B------:R-:W-:Y:S01]  /*4e20*/  ISETP.GE.U32.AND P3, PT, R10, 0x7fffff19, PT ;  /* 0x7fffff190a00780c */ /* 0x000fe20003f66070 */
[C---:B0-----:R-:W-:Y:S02]  /*4e30*/  IMAD R5, R70.reuse, 0x67, RZ ;  /* 0x0000006746057824 */ /* 0x041fe400078e02ff */
[C---:B------:R-:W-:Y:S02]  /*4e40*/  IMAD R4, R70.reuse, 0xcc, RZ ;  /* 0x000000cc46047824 */ /* 0x040fe400078e02ff */
[C---:B----4-:R-:W-:Y:S01]  /*4e50*/  IMAD R34, R70.reuse, 0x66, RZ ;  /* 0x0000006646227824 */ /* 0x050fe200078e02ff */
[----:B------:R-:W-:Y:S01]  /*4e60*/  PRMT R11, RZ, 0x7610, R11 ;  /* 0x00007610ff0b7816 */ /* 0x000fe2000000000b */
[----:B---3--:R0:W-:Y:S02]  /*4e70*/  STL [R1+0xb0], R7 ;  /* 0x0000b00701007387 */ /* 0x0081e40000100800 */
[----:B0-----:R-:W-:-:S05]  /*4e80*/  IMAD R7, R70, 0xce, RZ ;  /* 0x000000ce46077824 */ /* 0x001fca00078e02ff */
[----:B------:R-:W-:Y:S01]  /*4e90*/  IADD3 R31, P5, PT, R7, R2, RZ ;  /* 0x00000002071f7210 */ /* 0x000fe20007fbe0ff */
[----:B------:R-:W-:-:S03]  /*4ea0*/  VIADD R7, R6, 0xffffff9b ;  /* 0xffffff9b06077836 */ /* 0x000fc60000000000 */
[-C--:B------:R-:W-:Y:S02]  /*4eb0*/  LEA.HI.X.SX32 R5, R5, R3.reuse, 0x1, P5 ;  /* 0x0000000305057211 */ /* 0x080fe400028f0eff */
[----:B------:R-:W-:Y:S02]  /*4ec0*/  ISETP.GE.U32.AND P5, PT, R7, 0x7fffff1c, PT ;  /* 0x7fffff1c0700780c */ /* 0x000fe40003fa6070 */
[----:B------:R-:W-:Y:S01]  /*4ed0*/  PRMT R7, RZ, 0x7610, R7 ;  /* 0x00007610ff077816 */ /* 0x000fe20000000007 */
[----:B--2---:R0:W-:Y:S02]  /*4ee0*/  STL [R1+0xb4], R30 ;  /* 0x0000b41e01007387 */ /* 0x0041e40000100800 */
        /* <DEDUP_REMOVED lines=25> */
[----:B--2---:R0:W-:Y:S04]  /*5080*/  STL [R1+0xac], R11 ;  /* 0x0000ac0b01007387 */ /* 0x0041e80000100800 */
[----:B------:R2:W-:Y:S04]  /*5090*/  STL [R1+0x6c0], R31 ;  /* 0x0006c01f01007387 */ /* 0x0005e80000100800 */
[----:B------:R3:W4:Y:S01]  /*50a0*/  @!P0 LDG.E.U16 R7, desc[UR20][R4.64] ;  /* 0x0000001404078981 */ /* 0x000722000c1e1500 */
[----:B0-----:R-:W-:-:S03]  /*50b0*/  IMAD R11, R70, 0x64, RZ ;  /* 0x00000064460b7824 */ /* 0x001fc600078e02ff */
[----:B------:R-:W-:Y:S02]  /*50c0*/  STL [R1+0x6b8], R30 ;  /* 0x0006b81e01007387 */ /* 0x000fe40000100800 */
[----:B--2---:R-:W-:Y:S02]  /*50d0*/  LEA.HI.X.SX32 R31, R11, R3, 0x1, P3 ;  /* 0x000000030b1f7211 */ /* 0x004fe400018f0eff */
[----:B------:R0:W-:Y:S01]  /*50e0*/  STL [R1+0x6bc], R5 ;  /* 0x0006bc0501007387 */ /* 0x0001e20000100800 */
[----:B---3--:R-:W-:Y:S02]  /*50f0*/  @!P5 IMAD.MOV.U32 R4, RZ, RZ, R30 ;  /* 0x000000ffff04d224 */ /* 0x008fe400078e001e */
[----:B0-----:R-:W-:-:S05]  /*5100*/  @!P5 IMAD.MOV.U32 R5, RZ, RZ, R31 ;  /* 0x000000ffff05d224 */ /* 0x001fca00078e001f */
[----:B------:R0:W2:Y:S01]  /*5110*/  @!P5 LDG.E.U16 R29, desc[UR20][R4.64] ;  /* 0x00000014041dd981 */ /* 0x0000a2000c1e1500 */
[----:B------:R-:W-:-:S03]  /*5120*/  VIADD R10, R6, 0xffffff9c ;  /* 0xffffff9c060a7836 */ /* 0x000fc60000000000 */
[----:B------:R3:W-:Y:S02]  /*5130*/  STL [R1+0x6b4], R31 ;  /* 0x0006b41f01007387 */ /* 0x0007e40000100800 */
[----:B------:R-:W-:Y:S01]  /*5140*/  ISETP.GE.U32.AND P1, PT, R10, 0x7fffff1d, PT ;  /* 0x7fffff1d0a00780c */ /* 0x000fe20003f26070 */
[C---:B0-----:R-:W-:Y:S02]  /*5150*/  IMAD R5, R70.reuse, 0x63, RZ ;  /* 0x0000006346057824 */ /* 0x041fe400078e02ff */
[C---:B------:R-:W-:Y:S02]  /*5160*/  IMAD R4, R70.reuse, 0xc4, RZ ;  /* 0x000000c446047824 */ /* 0x040fe400078e02ff */
[C---:B---3--:R-:W-:Y:S01]  /*5170*/  IMAD R31, R70.reuse, 0x62, RZ ;  /* 0x00000062461f7824 */ /* 0x048fe200078e02ff */
[----:B------:R-:W-:Y:S01]  /*5180*/  PRMT R24, RZ, 0x7610, R24 ;  /* 0x00007610ff187816 */ /* 0x000fe20000000018 */
[----:B----4-:R0:W-:Y:S02]  /*5190*/  STL [R1+0xa0], R7 ;  /* 0x0000a00701007387 */ /* 0x0101e40000100800 */
[----:B0-----:R-:W-:-:S05]  /*51a0*/  IMAD R7, R70, 0xc6, RZ ;  /* 0x000000c646077824 */ /* 0x001fca00078e02ff */
[----:B------:R-:W-:Y:S01]  /*51b0*/  IADD3 R30, P5, PT, R7, R2, RZ ;  /* 0x00000002071e7210 */ /* 0x000fe20007fbe0ff */
[----:B------:R-:W-:-:S03]  /*51c0*/  VIADD R7, R6, 0xffffff9f ;  /* 0xffffff9f06077836 */ /* 0x000fc60000000000 */
[----:B------:R-:W-:Y:S02]  /*51d0*/  LEA.HI.X.SX32 R5, R5, R3, 0x1, P5 ;  /* 0x0000000305057211 */ /* 0x000fe400028f0eff */
[----:B------:R-:W-:Y:S01]  /*51e0*/  ISETP.GE.U32.AND P5, PT, R7, 0x7fffff20, PT ;  /* 0x7fffff200700780c */ /* 0x000fe20003fa6070 */
[----:B--2---:R0:W-:Y:S01]  /*51f0*/  STL [R1+0xa4], R29 ;  /* 0x0000a41d01007387 */ /* 0x0041e20000100800 */
[----:B------:R-:W-:-:S03]  /*5200*/  PRMT R7, RZ, 0x7610, R7 ;  /* 0x00007610ff077816 */ /* 0x000fc60000000007 */
[----:B------:R2:W-:Y:S01]  /*5210*/  STL [R1+0x6b0], R30 ;  /* 0x0006b01e01007387 */ /* 0x0005e20000100800 */
[----:B0-----:R-:W-:Y:S01]  /*5220*/  IADD3 R29, P0, PT, R4, R2, RZ ;  /* 0x00000002041d7210 */ /* 0x001fe20007f1e0ff */
[----:B------:R-:W-:-:S03]  /*5230*/  IMAD.MOV.U32 R4, RZ, RZ, R30 ;  /* 0x000000ffff047224 */ /* 0x000fc600078e001e */
[----:B--2---:R-:W-:Y:S01]  /*5240*/  LEA.HI.X.SX32 R30, R31, R3, 0x1, P0 ;  /* 0x000000031f1e7211 */ /* 0x004fe200000f0eff */
[----:B------:R-:W-:Y:S04]  /*5250*/  STL [R1+0x6a8], R29 ;  /* 0x0006a81d01007387 */ /* 0x000fe80000100800 */
[----:B------:R0:W-:Y:S04]  /*5260*/  STL [R1+0x6ac], R5 ;  /* 0x0006ac0501007387 */ /* 0x0001e80000100800 */
[----:B------:R2:W3:Y:S02]  /*5270*/  @!P1 LDG.E.U16 R7, desc[UR20][R4.64] ;  /* 0x0000001404079981 */ /* 0x0004e4000c1e1500 */
[----:B--2---:R-:W-:-:S02]  /*5280*/  @!P4 IMAD.MOV.U32 R4, RZ, RZ, R29 ;  /* 0x000000ffff04c224 */ /* 0x004fc400078e001d */
[----:B0-----:R-:W-:-:S05]  /*5290*/  @!P4 IMAD.MOV.U32 R5, RZ, RZ, R30 ;  /* 0x000000ffff05c224 */ /* 0x001fca00078e001e */
[----:B------:R0:W2:Y:S01]  /*52a0*/  @!P4 LDG.E.U16 R24, desc[UR20][R4.64] ;  /* 0x000000140418c981 */ /* 0x0000a2000c1e1500 */
[----:B------:R-:W-:-:S03]  /*52b0*/  VIADD R10, R6, 0xffffff9e ;  /* 0xffffff9e060a7836 */ /* 0x000fc60000000000 */
[----:B------:R-:W-:Y:S02]  /*52c0*/  STL [R1+0x6a4], R30 ;  /* 0x0006a41e01007387 */ /* 0x000fe40000100800 */
[----:B------:R-:W-:Y:S01]  /*52d0*/  ISETP.GE.U32.AND P3, PT, R10, 0x7fffff1f, PT ;  /* 0x7fffff1f0a00780c */ /* 0x000fe20003f66070 */
[C---:B0-----:R-:W-:Y:S02]  /*52e0*/  IMAD R4, R70.reuse, 0xc0, RZ ;  /* 0x000000c046047824 */ /* 0x041fe400078e02ff */
[----:B------:R-:W-:Y:S01]  /*52f0*/  IMAD R5, R70, 0x61, RZ ;  /* 0x0000006146057824 */ /* 0x000fe200078e02ff */
[----:B------:R-:W-:Y:S02]  /*5300*/  PRMT R153, RZ, 0x7610, R153 ;  /* 0x00007610ff997816 */ /* 0x000fe40000000099 */
[----:B------:R-:W-:Y:S02]  /*5310*/  IADD3 R29, P1, PT, R4, R2, RZ ;  /* 0x00000002041d7210 */ /* 0x000fe40007f3e0ff */
[----:B------:R-:W-:Y:S01]  /*5320*/  PRMT R28, RZ, 0x7610, R28 ;  /* 0x00007610ff1c7816 */ /* 0x000fe2000000001c */
[----:B---3--:R0:W-:Y:S02]  /*5330*/  STL [R1+0x88], R7 ;  /* 0x0000880701007387 */ /* 0x0081e40000100800 */
[----:B0-----:R-:W-:-:S05]  /*5340*/  IMAD R7, R70, 0xc2, RZ ;  /* 0x000000c246077824 */ /* 0x001fca00078e02ff */
[----:B------:R-:W-:Y:S01]  /*5350*/  IADD3 R30, P4, PT, R7, R2, RZ ;  /* 0x00000002071e7210 */ /* 0x000fe20007f9e0ff */
[----:B--2---:R0:W-:Y:S03]  /*5360*/  STL [R1+0x9c], R24 ;  /* 0x00009c1801007387 */ /* 0x0041e60000100800 */
[----:B------:R-:W-:Y:S01]  /*5370*/  LEA.HI.X.SX32 R5, R5, R3, 0x1, P4 ;  /* 0x0000000305057211 */ /* 0x000fe200020f0eff */
[----:B------:R-:W-:Y:S01]  /*5380*/  IMAD.MOV.U32 R4, RZ, RZ, R30 ;  /* 0x000000ffff047224 */ /* 0x000fe200078e001e */
[----:B------:R2:W-:Y:S01]  /*5390*/  STL [R1+0x6a0], R30 ;  /* 0x0006a01e01007387 */ /* 0x0005e20000100800 */
[----:B0-----:R-:W-:-:S03]  /*53a0*/  IMAD R24, R70, 0x60, RZ ;  /* 0x0000006046187824 */ /* 0x001fc600078e02ff */
[----:B------:R-:W-:Y:S02]  /*53b0*/  STL [R1+0x698], R29 ;  /* 0x0006981d01007387 */ /* 0x000fe40000100800 */
[----:B--2---:R-:W-:Y:S02]  /*53c0*/  LEA.HI.X.SX32 R30, R24, R3, 0x1, P1 ;  /* 0x00000003181e7211 */ /* 0x004fe400008f0eff */
[----:B------:R0:W-:Y:S04]  /*53d0*/  STL [R1+0x69c], R5 ;  /* 0x00069c0501007387 */ /* 0x0001e80000100800 */
[----:B------:R2:W3:Y:S02]  /*53e0*/  @!P3 LDG.E.U16 R153, desc[UR20][R4.64] ;  /* 0x000000140499b981 */ /* 0x0004e4000c1e1500 */
[----:B--2---:R-:W-:-:S02]  /*53f0*/  @!P5 IMAD.MOV.U32 R4, RZ, RZ, R29 ;  /* 0x000000ffff04d224 */ /* 0x004fc400078e001d */
[----:B0-----:R-:W-:-:S05]  /*5400*/  @!P5 IMAD.MOV.U32 R5, RZ, RZ, R30 ;  /* 0x000000ffff05d224 */ /* 0x001fca00078e001e */
[----:B------:R0:W2:Y:S01]  /*5410*/  @!P5 LDG.E.U16 R28, desc[UR20][R4.64] ;  /* 0x00000014041cd981 */ /* 0x0000a2000c1e1500 */
[C---:B------:R-:W-:Y:S02]  /*5420*/  VIADD R10, R6.reuse, 0xffffffa0 ;  /* 0xffffffa0060a7836 */ /* 0x040fe40000000000 */
[----:B------:R-:W-:-:S03]  /*5430*/  VIADD R7, R6, 0xffffffa1 ;  /* 0xffffffa106077836 */ /* 0x000fc60000000000 */
[----:B------:R-:W-:Y:S02]  /*5440*/  ISETP.GE.U32.AND P0, PT, R10, 0x7fffff21, PT ;  /* 0x7fffff210a00780c */ /* 0x000fe40003f06070 */
[----:B------:R-:W-:Y:S01]  /*5450*/  ISETP.GE.U32.AND P4, PT, R7, 0x7fffff22, PT ;  /* 0x7fffff220700780c */ /* 0x000fe20003f86070 */
[C---:B------:R-:W-:Y:S01]  /*5460*/  IMAD R7, R70.reuse, 0xbe, RZ ;  /* 0x000000be46077824 */ /* 0x040fe200078e02ff */
[----:B------:R4:W-:Y:S01]  /*5470*/  STL [R1+0x694], R30 ;  /* 0x0006941e01007387 */ /* 0x0009e20000100800 */
[C---:B0-----:R-:W-:Y:S02]  /*5480*/  IMAD R4, R70.reuse, 0xbc, RZ ;  /* 0x000000bc46047824 */ /* 0x041fe400078e02ff */
[C---:B------:R-:W-:Y:S01]  /*5490*/  IMAD R5, R70.reuse, 0x5f, RZ ;  /* 0x0000005f46057824 */ /* 0x040fe200078e02ff */
[----:B------:R-:W-:Y:S01]  /*54a0*/  PRMT R132, RZ, 0x7610, R132 ;  /* 0x00007610ff847816 */ /* 0x000fe20000000084 */
[----:B----4-:R-:W-:Y:S01]  /*54b0*/  IMAD R30, R70, 0x5e, RZ ;  /* 0x0000005e461e7824 */ /* 0x010fe200078e02ff */
[----:B------:R-:W-:Y:S01]  /*54c0*/  PRMT R16, RZ, 0x7610, R16 ;  /* 0x00007610ff107816 */ /* 0x000fe20000000010 */
[----:B---3--:R0:W-:Y:S02]  /*54d0*/  STL [R1+0x7c], R153 ;  /* 0x00007c9901007387 */ /* 0x0081e40000100800 */
[----:B0-----:R-:W-:-:S02]  /*54e0*/  IADD3 R153, P5, PT, R7, R2, RZ ;  /* 0x0000000207997210 */ /* 0x001fc40007fbe0ff */
[----:B--2---:R0:W-:Y:S02]  /*54f0*/  STL [R1+0x80], R28 ;  /* 0x0000801c01007387 */ /* 0x0041e40000100800 */
[----:B------:R-:W-:Y:S02]  /*5500*/  LEA.HI.X.SX32 R5, R5, R3, 0x1, P5 ;  /* 0x0000000305057211 */ /* 0x000fe400028f0eff */
[----:B------:R-:W-:Y:S01]  /*5510*/  STL [R1+0x690], R153 ;  /* 0x0006909901007387 */ /* 0x000fe20000100800 */
[----:B0-----:R-:W-:Y:S01]  /*5520*/  IADD3 R28, P3, PT, R4, R2, RZ ;  /* 0x00000002041c7210 */ /* 0x001fe20007f7e0ff */
[----:B------:R-:W-:-:S03]  /*5530*/  @!P0 IMAD.MOV.U32 R4, RZ, RZ, R153 ;  /* 0x000000ffff048224 */ /* 0x000fc600078e0099 */
[----:B------:R-:W-:Y:S01]  /*5540*/  LEA.HI.X.SX32 R29, R30, R3, 0x1, P3 ;  /* 0x000000031e1d7211 */ /* 0x000fe200018f0eff */
[----:B------:R-:W-:Y:S04]  /*5550*/  STL [R1+0x688], R28 ;  /* 0x0006881c01007387 */ /* 0x000fe80000100800 */
[----:B------:R0:W-:Y:S04]  /*5560*/  STL [R1+0x68c], R5 ;  /* 0x00068c0501007387 */ /* 0x0001e80000100800 */
[----:B------:R2:W3:Y:S02]  /*5570*/  @!P0 LDG.E.U16 R132, desc[UR20][R4.64] ;  /* 0x0000001404848981 */ /* 0x0004e4000c1e1500 */
[----:B--2---:R-:W-:-:S02]  /*5580*/  @!P4 IMAD.MOV.U32 R4, RZ, RZ, R28 ;  /* 0x000000ffff04c224 */ /* 0x004fc400078e001c */
[----:B0-----:R-:W-:-:S05]  /*5590*/  @!P4 IMAD.MOV.U32 R5, RZ, RZ, R29 ;  /* 0x000000ffff05c224 */ /* 0x001fca00078e001d */
[----:B------:R0:W2:Y:S01]  /*55a0*/  @!P4 LDG.E.U16 R16, desc[UR20][R4.64] ;  /* 0x000000140410c981 */ /* 0x0000a2000c1e1500 */
[C---:B------:R-:W-:Y:S02]  /*55b0*/  VIADD R7, R6.reuse, 0xffffffa3 ;  /* 0xffffffa306077836 */ /* 0x040fe40000000000 */
[----:B------:R-:W-:-:S03]  /*55c0*/  VIADD R10, R6, 0xffffffa2 ;  /* 0xffffffa2060a7836 */ /* 0x000fc60000000000 */
[----:B------:R-:W-:Y:S01]  /*55d0*/  ISETP.GE.U32.AND P5, PT, R7, 0x7fffff24, PT ;  /* 0x7fffff240700780c */ /* 0x000fe20003fa6070 */
[----:B------:R-:W-:Y:S01]  /*55e0*/  IMAD R7, R70, 0xba, RZ ;  /* 0x000000ba46077824 */ /* 0x000fe200078e02ff */
[----:B------:R-:W-:Y:S01]  /*55f0*/  ISETP.GE.U32.AND P1, PT, R10, 0x7fffff23, PT ;  /* 0x7fffff230a00780c */ /* 0x000fe20003f26070 */
[----:B------:R-:W-:Y:S01]  /*5600*/  STL [R1+0x684], R29 ;  /* 0x0006841d01007387 */ /* 0x000fe20000100800 */
[C---:B0-----:R-:W-:Y:S02]  /*5610*/  IMAD R5, R70.reuse, 0x5d, RZ ;  /* 0x0000005d46057824 */ /* 0x041fe400078e02ff */
[----:B------:R-:W-:Y:S01]  /*5620*/  IMAD R4, R70, 0xb8, RZ ;  /* 0x000000b846047824 */ /* 0x000fe200078e02ff */
[----:B------:R-:W-:-:S04]  /*5630*/  PRMT R119, RZ, 0x7610, R119 ;  /* 0x00007610ff777816 */ /* 0x000fc80000000077 */
[-C--:B------:R-:W-:Y:S02]  /*5640*/  IADD3 R28, P0, PT, R4, R2.reuse, RZ ;  /* 0x00000002041c7210 */ /* 0x080fe40007f1e0ff */
[----:B------:R-:W-:Y:S01]  /*5650*/  PRMT R26, RZ, 0x7610, R26 ;  /* 0x00007610ff1a7816 */ /* 0x000fe2000000001a */
[----:B--2---:R-:W-:Y:S04]  /*5660*/  STL [R1+0x78], R16 ;  /* 0x0000781001007387 */ /* 0x004fe80000100800 */
[----:B---3--:R0:W-:Y:S02]  /*5670*/  STL [R1+0x74], R132 ;  /* 0x0000748401007387 */ /* 0x0081e40000100800 */
[----:B0-----:R-:W-:Y:S01]  /*5680*/  IADD3 R132, P4, PT, R7, R2, RZ ;  /* 0x0000000207847210 */ /* 0x001fe20007f9e0ff */
[----:B------:R-:W-:-:S03]  /*5690*/  IMAD R16, R70, 0x5c, RZ ;  /* 0x0000005c46107824 */ /* 0x000fc600078e02ff */
[-C--:B------:R-:W-:Y:S01]  /*56a0*/  LEA.HI.X.SX32 R153, R5, R3.reuse, 0x1, P4 ;  /* 0x0000000305997211 */ /* 0x080fe200020f0eff */
[----:B------:R-:W-:Y:S01]  /*56b0*/  @!P1 IMAD.MOV.U32 R4, RZ, RZ, R132 ;  /* 0x000000ffff049224 */ /* 0x000fe200078e0084 */
[----:B------:R-:W-:-:S03]  /*56c0*/  LEA.HI.X.SX32 R29, R16, R3, 0x1, P0 ;  /* 0x00000003101d7211 */ /* 0x000fc600000f0eff */
[----:B------:R-:W-:-:S05]  /*56d0*/  @!P1 IMAD.MOV.U32 R5, RZ, RZ, R153 ;  /* 0x000000ffff059224 */ /* 0x000fca00078e0099 */
[----:B------:R0:W2:Y:S02]  /*56e0*/  @!P1 LDG.E.U16 R119, desc[UR20][R4.64] ;  /* 0x0000001404779981 */ /* 0x0000a4000c1e1500 */
[----:B0-----:R-:W-:Y:S02]  /*56f0*/  @!P5 IMAD.MOV.U32 R4, RZ, RZ, R28 ;  /* 0x000000ffff04d224 */ /* 0x001fe400078e001c */
[----:B------:R-:W-:-:S05]  /*5700*/  @!P5 IMAD.MOV.U32 R5, RZ, RZ, R29 ;  /* 0x000000ffff05d224 */ /* 0x000fca00078e001d */
[----:B------:R0:W3:Y:S01]  /*5710*/  @!P5 LDG.E.U16 R26, desc[UR20][R4.64] ;  /* 0x00000014041ad981 */ /* 0x0000e2000c1e1500 */
[C---:B------:R-:W-:Y:S02]  /*5720*/  VIADD R7, R6.reuse, 0xffffffa5 ;  /* 0xffffffa506077836 */ /* 0x040fe40000000000 */
[----:B------:R-:W-:Y:S01]  /*5730*/  VIADD R10, R6, 0xffffffa4 ;  /* 0xffffffa4060a7836 */ /* 0x000fe20000000000 */
[----:B------:R-:W-:Y:S02]  /*5740*/  STL [R1+0x680], R132 ;  /* 0x0006808401007387 */ /* 0x000fe40000100800 */
[----:B------:R-:W-:Y:S01]  /*5750*/  ISETP.GE.U32.AND P4, PT, R7, 0x7fffff26, PT ;  /* 0x7fffff260700780c */ /* 0x000fe20003f86070 */
[----:B------:R-:W-:Y:S01]  /*5760*/  IMAD R7, R70, 0xb6, RZ ;  /* 0x000000b646077824 */ /* 0x000fe200078e02ff */
[----:B------:R-:W-:Y:S01]  /*5770*/  ISETP.GE.U32.AND P3, PT, R10, 0x7fffff25, PT ;  /* 0x7fffff250a00780c */ /* 0x000fe20003f66070 */
[----:B------:R-:W-:Y:S01]  /*5780*/  STL [R1+0x678], R28 ;  /* 0x0006781c01007387 */ /* 0x000fe20000100800 */
[----:B0-----:R-:W-:-:S03]  /*5790*/  IMAD R5, R70, 0x5b, RZ ;  /* 0x0000005b46057824 */ /* 0x001fc600078e02ff */
[----:B------:R-:W-:Y:S01]  /*57a0*/  STL [R1+0x67c], R153 ;  /* 0x00067c9901007387 */ /* 0x000fe20000100800 */
[----:B------:R-:W-:-:S03]  /*57b0*/  IMAD R4, R70, 0xb4, RZ ;  /* 0x000000b446047824 */ /* 0x000fc600078e02ff */
[----:B------:R0:W-:Y:S01]  /*57c0*/  STL [R1+0x674], R29 ;  /* 0x0006741d01007387 */ /* 0x0001e20000100800 */
[----:B------:R-:W-:Y:S01]  /*57d0*/  PRMT R69, RZ, 0x7610, R69 ;  /* 0x00007610ff457816 */ /* 0x000fe20000000045 */
[----:B0-----:R-:W-:Y:S01]  /*57e0*/  IMAD R29, R70, 0x5a, RZ ;  /* 0x0000005a461d7824 */ /* 0x001fe200078e02ff */
[----:B------:R-:W-:Y:S01]  /*57f0*/  PRMT R23, RZ, 0x7610, R23 ;  /* 0x00007610ff177816 */ /* 0x000fe20000000017 */
[----:B--2---:R0:W-:Y:S02]  /*5800*/  STL [R1+0x6c], R119 ;  /* 0x00006c7701007387 */ /* 0x0041e40000100800 */
[----:B0-----:R-:W-:-:S04]  /*5810*/  IADD3 R119, P5, PT, R7, R2, RZ ;  /* 0x0000000207777210 */ /* 0x001fc80007fbe0ff */
[----:B------:R-:W-:Y:S01]  /*5820*/  LEA.HI.X.SX32 R132, R5, R3, 0x1, P5 ;  /* 0x0000000305847211 */ /* 0x000fe200028f0eff */
[----:B---3--:R0:W-:Y:S04]  /*5830*/  STL [R1+0x70], R26 ;  /* 0x0000701a01007387 */ /* 0x0081e80000100800 */
[----:B------:R-:W-:Y:S01]  /*5840*/  @!P3 IMAD.MOV.U32 R5, RZ, RZ, R132 ;  /* 0x000000ffff05b224 */ /* 0x000fe200078e0084 */
[----:B0-----:R-:W-:Y:S01]  /*5850*/  IADD3 R26, P1, PT, R4, R2, RZ ;  /* 0x00000002041a7210 */ /* 0x001fe20007f3e0ff */
[----:B------:R-:W-:-:S03]  /*5860*/  @!P3 IMAD.MOV.U32 R4, RZ, RZ, R119 ;  /* 0x000000ffff04b224 */ /* 0x000fc600078e0077 */
[----:B------:R-:W-:Y:S02]  /*5870*/  LEA.HI.X.SX32 R28, R29, R3, 0x1, P1 ;  /* 0x000000031d1c7211 */ /* 0x000fe400008f0eff */
        /* <DEDUP_REMOVED lines=10> */
[----:B------:R4:W-:Y:S01]  /*5920*/  STL [R1+0x668], R26 ;  /* 0x0006681a01007387 */ /* 0x0009e20000100800 */
[----:B0-----:R-:W-:-:S03]  /*5930*/  IMAD R5, R70, 0x59, RZ ;  /* 0x0000005946057824 */ /* 0x001fc600078e02ff */
[----:B------:R-:W-:Y:S01]  /*5940*/  STL [R1+0x66c], R132 ;  /* 0x00066c8401007387 */ /* 0x000fe20000100800 */
[----:B------:R-:W-:-:S03]  /*5950*/  IMAD R4, R70, 0xb0, RZ ;  /* 0x000000b046047824 */ /* 0x000fc600078e02ff */
[----:B------:R-:W-:Y:S01]  /*5960*/  STL [R1+0x664], R28 ;  /* 0x0006641c01007387 */ /* 0x000fe20000100800 */
[----:B----4-:R-:W-:Y:S01]  /*5970*/  IMAD R26, R70, 0x58, RZ ;  /* 0x00000058461a7824 */ /* 0x010fe200078e02ff */
[----:B------:R-:W-:Y:S02]  /*5980*/  PRMT R68, RZ, 0x7610, R68 ;  /* 0x00007610ff447816 */ /* 0x000fe40000000044 */
        /* <DEDUP_REMOVED lines=70> */
[----:B------:R-:W-:Y:S01]  /*5df0*/  STL [R1+0x638], R19 ;  /* 0x0006381301007387 */ /* 0x000fe20000100800 */
[----:B------:R-:W-:-:S03]  /*5e00*/  ISETP.GE.U32.AND P0, PT, R10, 0x7fffff2d, PT ;  /* 0x7fffff2d0a00780c */ /* 0x000fc60003f06070 */
[----:B------:R-:W-:Y:S01]  /*5e10*/  STL [R1+0x63c], R68 ;  /* 0x00063c4401007387 */ /* 0x000fe20000100800 */
[----:B0-----:R-:W-:-:S03]  /*5e20*/  IMAD R5, R70, 0x53, RZ ;  /* 0x0000005346057824 */ /* 0x001fc600078e02ff */
[----:B------:R0:W-:Y:S01]  /*5e30*/  STL [R1+0x634], R23 ;  /* 0x0006341701007387 */ /* 0x0001e20000100800 */
[C---:B------:R-:W-:Y:S01]  /*5e40*/  IMAD R4, R70.reuse, 0xa4, RZ ;  /* 0x000000a446047824 */ /* 0x040fe200078e02ff */
[-C--:B0-----:R-:W-:Y:S01]  /*5e50*/  IADD3 R23, P5, PT, R7, R2.reuse, RZ ;  /* 0x0000000207177210 */ /* 0x081fe20007fbe0ff */
[----:B------:R-:W-:Y:S01]  /*5e60*/  IMAD R27, R70, 0x52, RZ ;  /* 0x00000052461b7824 */ /* 0x000fe200078e02ff */
[----:B------:R-:W-:Y:S02]  /*5e70*/  PRMT R22, RZ, 0x7610, R22 ;  /* 0x00007610ff167816 */ /* 0x000fe40000000016 */
[----:B------:R-:W-:Y:S01]  /*5e80*/  PRMT R14, RZ, 0x7610, R14 ;  /* 0x00007610ff0e7816 */ /* 0x000fe2000000000e */
[----:B---3--:R0:W-:Y:S04]  /*5e90*/  STL [R1+0x38], R15 ;  /* 0x0000380f01007387 */ /* 0x0081e80000100800 */
[----:B------:R-:W-:Y:S04]  /*5ea0*/  STL [R1+0x630], R23 ;  /* 0x0006301701007387 */ /* 0x000fe80000100800 */
[----:B--2---:R2:W-:Y:S01]  /*5eb0*/  STL [R1+0x34], R25 ;  /* 0x0000341901007387 */ /* 0x0045e20000100800 */
[----:B0-----:R-:W-:Y:S01]  /*5ec0*/  IADD3 R15, P3, PT, R4, R2, RZ ;  /* 0x00000002040f7210 */ /* 0x001fe20007f7e0ff */
[----:B------:R-:W-:Y:S01]  /*5ed0*/  @!P0 IMAD.MOV.U32 R4, RZ, RZ, R23 ;  /* 0x000000ffff048224 */ /* 0x000fe200078e0017 */
[----:B--2---:R-:W-:-:S02]  /*5ee0*/  LEA.HI.X.SX32 R25, R5, R3, 0x1, P5 ;  /* 0x0000000305197211 */ /* 0x004fc400028f0eff */
[----:B------:R-:W-:-:S03]  /*5ef0*/  LEA.HI.X.SX32 R19, R27, R3, 0x1, P3 ;  /* 0x000000031b137211 */ /* 0x000fc600018f0eff */
[----:B------:R-:W-:-:S05]  /*5f00*/  @!P0 IMAD.MOV.U32 R5, RZ, RZ, R25 ;  /* 0x000000ffff058224 */ /* 0x000fca00078e0019 */
[----:B------:R0:W2:Y:S02]  /*5f10*/  @!P0 LDG.E.U16 R22, desc[UR20][R4.64] ;  /* 0x0000001404168981 */ /* 0x0000a4000c1e1500 */
[----:B0-----:R-:W-:Y:S02]  /*5f20*/  @!P4 IMAD.MOV.U32 R4, RZ, RZ, R15 ;  /* 0x000000ffff04c224 */ /* 0x001fe400078e000f */
[----:B------:R-:W-:-:S05]  /*5f30*/  @!P4 IMAD.MOV.U32 R5, RZ, RZ, R19 ;  /* 0x000000ffff05c224 */ /* 0x000fca00078e0013 */
[----:B------:R0:W3:Y:S01]  /*5f40*/  @!P4 LDG.E.U16 R14, desc[UR20][R4.64] ;  /* 0x00000014040ec981 */ /* 0x0000e2000c1e1500 */
[C---:B------:R-:W-:Y:S02]  /*5f50*/  VIADD R7, R6.reuse, 0xffffffaf ;  /* 0xffffffaf06077836 */ /* 0x040fe40000000000 */
[----:B------:R-:W-:-:S03]  /*5f60*/  VIADD R10, R6, 0xffffffae ;  /* 0xffffffae060a7836 */ /* 0x000fc60000000000 */
        /* <DEDUP_REMOVED lines=8> */
[----:B------:R-:W-:Y:S02]  /*5ff0*/  PRMT R18, RZ, 0x7610, R18 ;  /* 0x00007610ff127816 */ /* 0x000fe40000000012 */
[----:B0-----:R-:W-:-:S04]  /*6000*/  IADD3 R19, P4, PT, R7, R2, RZ ;  /* 0x0000000207137210 */ /* 0x001fc80007f9e0ff */
[----:B------:R-:W-:-:S05]  /*6010*/  LEA.HI.X.SX32 R23, R5, R3, 0x1, P4 ;  /* 0x0000000305177211 */ /* 0x000fca00020f0eff */
[----:B------:R-:W-:Y:S01]  /*6020*/  @!P1 IMAD.MOV.U32 R5, RZ, RZ, R23 ;  /* 0x000000ffff059224 */ /* 0x000fe200078e0017 */
[----:B------:R-:W-:Y:S01]  /*6030*/  PRMT R12, RZ, 0x7610, R12 ;  /* 0x00007610ff0c7816 */ /* 0x000fe2000000000c */
[----:B--2---:R0:W-:Y:S02]  /*6040*/  STL [R1+0x20], R22 ;  /* 0x0000201601007387 */ /* 0x0041e40000100800 */
[----:B0-----:R-:W-:Y:S02]  /*6050*/  IMAD R22, R70, 0x50, RZ ;  /* 0x0000005046167824 */ /* 0x001fe400078e02ff */
[----:B---3--:R0:W-:Y:S02]  /*6060*/  STL [R1+0x24], R14 ;  /* 0x0000240e01007387 */ /* 0x0081e40000100800 */
        /* <DEDUP_REMOVED lines=18> */
[----:B0-----:R-:W-:Y:S01]  /*6190*/  IADD3 R15, P5, PT, R7, R2, RZ ;  /* 0x00000002070f7210 */ /* 0x001fe20007fbe0ff */
[----:B------:R-:W-:Y:S01]  /*61a0*/  IMAD R25, R70, 0x4e, RZ ;  /* 0x0000004e46197824 */ /* 0x000fe200078e02ff */
[----:B------:R-:W-:Y:S01]  /*61b0*/  PRMT R164, RZ, 0x7610, R164 ;  /* 0x00007610ffa47816 */ /* 0x000fe200000000a4 */
[C---:B------:R-:W-:Y:S01]  /*61c0*/  VIADD R7, R6.reuse, 0xffffffb3 ;  /* 0xffffffb306077836 */ /* 0x040fe20000000000 */
[----:B------:R-:W-:Y:S01]  /*61d0*/  PRMT R165, RZ, 0x7610, R165 ;  /* 0x00007610ffa57816 */ /* 0x000fe200000000a5 */
[----:B------:R-:W-:-:S05]  /*61e0*/  VIADD R10, R6, 0xffffffb2 ;  /* 0xffffffb2060a7836 */ /* 0x000fca0000000000 */
[----:B------:R-:W-:Y:S02]  /*61f0*/  ISETP.GE.U32.AND P0, PT, R10, 0x7fffff33, PT ;  /* 0x7fffff330a00780c */ /* 0x000fe40003f06070 */
[----:B------:R-:W-:Y:S01]  /*6200*/  PRMT R162, RZ, 0x7610, R162 ;  /* 0x00007610ffa27816 */ /* 0x000fe200000000a2 */
[----:B------:R-:W-:Y:S01]  /*6210*/  VIADD R10, R6, 0xffffffb4 ;  /* 0xffffffb4060a7836 */ /* 0x000fe20000000000 */
[----:B------:R-:W-:Y:S01]  /*6220*/  PRMT R163, RZ, 0x7610, R163 ;  /* 0x00007610ffa37816 */ /* 0x000fe200000000a3 */
[----:B------:R-:W-:Y:S01]  /*6230*/  IMAD R23, R70, 0x4a, RZ ;  /* 0x0000004a46177824 */ /* 0x000fe200078e02ff */
[----:B------:R-:W-:Y:S02]  /*6240*/  PRMT R160, RZ, 0x7610, R160 ;  /* 0x00007610ffa07816 */ /* 0x000fe400000000a0 */
[----:B------:R-:W-:Y:S02]  /*6250*/  PRMT R161, RZ, 0x7610, R161 ;  /* 0x00007610ffa17816 */ /* 0x000fe400000000a1 */
[----:B------:R-:W-:-:S02]  /*6260*/  PRMT R158, RZ, 0x7610, R158 ;  /* 0x00007610ff9e7816 */ /* 0x000fc4000000009e */
[----:B------:R-:W-:Y:S02]  /*6270*/  PRMT R159, RZ, 0x7610, R159 ;  /* 0x00007610ff9f7816 */ /* 0x000fe4000000009f */
[----:B------:R-:W-:Y:S02]  /*6280*/  PRMT R148, RZ, 0x7610, R148 ;  /* 0x00007610ff947816 */ /* 0x000fe40000000094 */
[----:B------:R-:W-:Y:S02]  /*6290*/  PRMT R157, RZ, 0x7610, R157 ;  /* 0x00007610ff9d7816 */ /* 0x000fe4000000009d */
        /* <DEDUP_REMOVED lines=9> */
[----:B------:R-:W-:Y:S01]  /*6330*/  PRMT R66, RZ, 0x7610, R66 ;  /* 0x00007610ff427816 */ /* 0x000fe20000000042 */
[----:B---3--:R0:W-:Y:S04]  /*6340*/  STL [R1+0x1c], R12 ;  /* 0x00001c0c01007387 */ /* 0x0081e80000100800 */
[----:B------:R-:W-:Y:S04]  /*6350*/  STL [R1+0x610], R15 ;  /* 0x0006100f01007387 */ /* 0x000fe80000100800 */
[----:B--2---:R2:W-:Y:S01]  /*6360*/  STL [R1], R18 ;  /* 0x0000001201007387 */ /* 0x0045e20000100800 */
[----:B0-----:R-:W-:Y:S01]  /*6370*/  IADD3 R12, P1, PT, R4, R2, RZ ;  /* 0x00000002040c7210 */ /* 0x001fe20007f3e0ff */
[----:B------:R-:W-:Y:S01]  /*6380*/  @!P3 IMAD.MOV.U32 R4, RZ, RZ, R15 ;  /* 0x000000ffff04b224 */ /* 0x000fe200078e000f */
[----:B--2---:R-:W-:-:S02]  /*6390*/  LEA.HI.X.SX32 R18, R5, R3, 0x1, P5 ;  /* 0x0000000305127211 */ /* 0x004fc400028f0eff */
[----:B------:R-:W-:-:S03]  /*63a0*/  LEA.HI.X.SX32 R14, R25, R3, 0x1, P1 ;  /* 0x00000003190e7211 */ /* 0x000fc600008f0eff */
[----:B------:R-:W-:Y:S01]  /*63b0*/  @!P3 IMAD.MOV.U32 R5, RZ, RZ, R18 ;  /* 0x000000ffff05b224 */ /* 0x000fe200078e0012 */
[----:B------:R-:W-:Y:S01]  /*63c0*/  ISETP.GE.U32.AND P5, PT, R7, 0x7fffff34, PT ;  /* 0x7fffff340700780c */ /* 0x000fe20003fa6070 */
[----:B------:R-:W-:-:S03]  /*63d0*/  IMAD R7, R70, 0x9a, RZ ;  /* 0x0000009a46077824 */ /* 0x000fc600078e02ff */
[----:B------:R0:W5:Y:S02]  /*63e0*/  @!P3 LDG.E.U16 R164, desc[UR20][R4.64] ;  /* 0x0000001404a4b981 */ /* 0x000164000c1e1500 */
[----:B0-----:R-:W-:Y:S02]  /*63f0*/  @!P4 IMAD.MOV.U32 R4, RZ, RZ, R12 ;  /* 0x000000ffff04c224 */ /* 0x001fe400078e000c */
[----:B------:R-:W-:-:S05]  /*6400*/  @!P4 IMAD.MOV.U32 R5, RZ, RZ, R14 ;  /* 0x000000ffff05c224 */ /* 0x000fca00078e000e */
[----:B------:R0:W5:Y:S01]  /*6410*/  @!P4 LDG.E.U16 R165, desc[UR20][R4.64] ;  /* 0x0000001404a5c981 */ /* 0x000162000c1e1500 */
[----:B------:R-:W-:-:S03]  /*6420*/  IADD3 R15, P4, PT, R7, R2, RZ ;  /* 0x00000002070f7210 */ /* 0x000fc60007f9e0ff */
[----:B------:R2:W-:Y:S01]  /*6430*/  STL [R1+0x608], R12 ;  /* 0x0006080c01007387 */ /* 0x0005e20000100800 */
[C---:B0-----:R-:W-:Y:S02]  /*6440*/  IMAD R5, R70.reuse, 0x4d, RZ ;  /* 0x0000004d46057824 */ /* 0x041fe400078e02ff */
[----:B------:R-:W-:Y:S01]  /*6450*/  IMAD R4, R70, 0x98, RZ ;  /* 0x0000009846047824 */ /* 0x000fe200078e02ff */
[----:B------:R0:W-:Y:S02]  /*6460*/  STL [R1+0x60c], R18 ;  /* 0x00060c1201007387 */ /* 0x0001e40000100800 */
[----:B------:R-:W-:Y:S02]  /*6470*/  LEA.HI.X.SX32 R19, R5, R3, 0x1, P4 ;  /* 0x0000000305137211 */ /* 0x000fe400020f0eff */
[----:B--2---:R-:W-:Y:S01]  /*6480*/  IADD3 R12, P3, PT, R4, R2, RZ ;  /* 0x00000002040c7210 */ /* 0x004fe20007f7e0ff */
[----:B------:R2:W-:Y:S01]  /*6490*/  STL [R1+0x604], R14 ;  /* 0x0006040e01007387 */ /* 0x0005e20000100800 */
[----:B------:R-:W-:-:S02]  /*64a0*/  @!P0 IMAD.MOV.U32 R4, RZ, RZ, R15 ;  /* 0x000000ffff048224 */ /* 0x000fc400078e000f */
[----:B0-----:R-:W-:Y:S02]  /*64b0*/  IMAD R18, R70, 0x4c, RZ ;  /* 0x0000004c46127824 */ /* 0x001fe400078e02ff */
[----:B------:R-:W-:Y:S02]  /*64c0*/  @!P0 IMAD.MOV.U32 R5, RZ, RZ, R19 ;  /* 0x000000ffff058224 */ /* 0x000fe400078e0013 */
[----:B------:R-:W-:Y:S01]  /*64d0*/  VIADD R7, R6, 0xffffffb5 ;  /* 0xffffffb506077836 */ /* 0x000fe20000000000 */
[----:B--2---:R-:W-:Y:S02]  /*64e0*/  LEA.HI.X.SX32 R14, R18, R3, 0x1, P3 ;  /* 0x00000003120e7211 */ /* 0x004fe400018f0eff */
[----:B------:R0:W5:Y:S02]  /*64f0*/  @!P0 LDG.E.U16 R162, desc[UR20][R4.64] ;  /* 0x0000001404a28981 */ /* 0x000164000c1e1500 */
[----:B------:R-:W-:Y:S01]  /*6500*/  ISETP.GE.U32.AND P4, PT, R7, 0x7fffff36, PT ;  /* 0x7fffff360700780c */ /* 0x000fe20003f86070 */
[----:B------:R-:W-:Y:S01]  /*6510*/  IMAD R7, R70, 0x96, RZ ;  /* 0x0000009646077824 */ /* 0x000fe200078e02ff */
[----:B------:R-:W-:Y:S01]  /*6520*/  ISETP.GE.U32.AND P1, PT, R10, 0x7fffff35, PT ;  /* 0x7fffff350a00780c */ /* 0x000fe20003f26070 */
[----:B0-----:R-:W-:-:S02]  /*6530*/  @!P5 IMAD.MOV.U32 R4, RZ, RZ, R12 ;  /* 0x000000ffff04d224 */ /* 0x001fc400078e000c */
[----:B------:R-:W-:Y:S01]  /*6540*/  @!P5 IMAD.MOV.U32 R5, RZ, RZ, R14 ;  /* 0x000000ffff05d224 */ /* 0x000fe200078e000e */
[----:B------:R0:W-:Y:S04]  /*6550*/  STL [R1+0x600], R15 ;  /* 0x0006000f01007387 */ /* 0x0001e80000100800 */
[----:B------:R2:W5:Y:S04]  /*6560*/  @!P5 LDG.E.U16 R163, desc[UR20][R4.64] ;  /* 0x0000001404a3d981 */ /* 0x000568000c1e1500 */
[----:B------:R3:W-:Y:S01]  /*6570*/  STL [R1+0x5f8], R12 ;  /* 0x0005f80c01007387 */ /* 0x0007e20000100800 */
[----:B0-----:R-:W-:Y:S01]  /*6580*/  IADD3 R15, P5, PT, R7, R2, RZ ;  /* 0x00000002070f7210 */ /* 0x001fe20007fbe0ff */
[----:B--2---:R-:W-:-:S02]  /*6590*/  IMAD R5, R70, 0x4b, RZ ;  /* 0x0000004b46057824 */ /* 0x004fc400078e02ff */
[----:B------:R-:W-:Y:S01]  /*65a0*/  IMAD R4, R70, 0x94, RZ ;  /* 0x0000009446047824 */ /* 0x000fe200078e02ff */
[----:B------:R0:W-:Y:S04]  /*65b0*/  STL [R1+0x5fc], R19 ;  /* 0x0005fc1301007387 */ /* 0x0001e80000100800 */
[----:B---3--:R-:W-:Y:S01]  /*65c0*/  IADD3 R12, P0, PT, R4, R2, RZ ;  /* 0x00000002040c7210 */ /* 0x008fe20007f1e0ff */
[----:B------:R2:W-:Y:S01]  /*65d0*/  STL [R1+0x5f4], R14 ;  /* 0x0005f40e01007387 */ /* 0x0005e20000100800 */
[----:B0-----:R-:W-:Y:S01]  /*65e0*/  LEA.HI.X.SX32 R19, R5, R3, 0x1, P5 ;  /* 0x0000000305137211 */ /* 0x001fe200028f0eff */
[----:B------:R-:W-:Y:S02]  /*65f0*/  @!P1 IMAD.MOV.U32 R4, RZ, RZ, R15 ;  /* 0x000000ffff049224 */ /* 0x000fe400078e000f */
[----:B------:R-:W-:-:S02]  /*6600*/  VIADD R7, R6, 0xffffffb7 ;  /* 0xffffffb706077836 */ /* 0x000fc40000000000 */
[----:B------:R-:W-:Y:S01]  /*6610*/  @!P1 IMAD.MOV.U32 R5, RZ, RZ, R19 ;  /* 0x000000ffff059224 */ /* 0x000fe200078e0013 */
[----:B--2---:R-:W-:Y:S01]  /*6620*/  LEA.HI.X.SX32 R14, R23, R3, 0x1, P0 ;  /* 0x00000003170e7211 */ /* 0x004fe200000f0eff */
[----:B------:R-:W-:Y:S01]  /*6630*/  VIADD R10, R6, 0xffffffb6 ;  /* 0xffffffb6060a7836 */ /* 0x000fe20000000000 */
[----:B------:R-:W-:Y:S02]  /*6640*/  ISETP.GE.U32.AND P5, PT, R7, 0x7fffff38, PT ;  /* 0x7fffff380700780c */ /* 0x000fe40003fa6070 */
[----:B------:R0:W5:Y:S01]  /*6650*/  @!P1 LDG.E.U16 R160, desc[UR20][R4.64] ;  /* 0x0000001404a09981 */ /* 0x000162000c1e1500 */
[----:B------:R-:W-:Y:S01]  /*6660*/  IMAD R7, R70, 0x92, RZ ;  /* 0x0000009246077824 */ /* 0x000fe200078e02ff */
[----:B------:R-:W-:Y:S02]  /*6670*/  ISETP.GE.U32.AND P3, PT, R10, 0x7fffff37, PT ;  /* 0x7fffff370a00780c */ /* 0x000fe40003f66070 */
[----:B------:R-:W-:Y:S01]  /*6680*/  STL [R1+0x5f0], R15 ;  /* 0x0005f00f01007387 */ /* 0x000fe20000100800 */
[----:B0-----:R-:W-:-:S02]  /*6690*/  @!P4 IMAD.MOV.U32 R4, RZ, RZ, R12 ;  /* 0x000000ffff04c224 */ /* 0x001fc400078e000c */
[----:B------:R-:W-:Y:S01]  /*66a0*/  @!P4 IMAD.MOV.U32 R5, RZ, RZ, R14 ;  /* 0x000000ffff05c224 */ /* 0x000fe200078e000e */
[----:B------:R-:W-:Y:S04]  /*66b0*/  STL [R1+0x5e8], R12 ;  /* 0x0005e80c01007387 */ /* 0x000fe80000100800 */
[----:B------:R0:W5:Y:S04]  /*66c0*/  @!P4 LDG.E.U16 R161, desc[UR20][R4.64] ;  /* 0x0000001404a1c981 */ /* 0x000168000c1e1500 */
[----:B------:R2:W-:Y:S01]  /*66d0*/  STL [R1+0x5ec], R19 ;  /* 0x0005ec1301007387 */ /* 0x0005e20000100800 */
[----:B0-----:R-:W-:-:S02]  /*66e0*/  IMAD R5, R70, 0x49, RZ ;  /* 0x0000004946057824 */ /* 0x001fc400078e02ff */
[----:B------:R-:W-:Y:S01]  /*66f0*/  IMAD R4, R70, 0x90, RZ ;  /* 0x0000009046047824 */ /* 0x000fe200078e02ff */
[-C--:B--2---:R-:W-:Y:S01]  /*6700*/  IADD3 R19, P4, PT, R7, R2.reuse, RZ ;  /* 0x0000000207137210 */ /* 0x084fe20007f9e0ff */
[----:B------:R0:W-:Y:S03]  /*6710*/  STL [R1+0x5e4], R14 ;  /* 0x0005e40e01007387 */ /* 0x0001e60000100800 */
[----:B------:R-:W-:Y:S02]  /*6720*/  LEA.HI.X.SX32 R68, R5, R3, 0x1, P4 ;  /* 0x0000000305447211 */ /* 0x000fe400020f0eff */
[----:B------:R-:W-:Y:S01]  /*6730*/  IADD3 R12, P1, PT, R4, R2, RZ ;  /* 0x00000002040c7210 */ /* 0x000fe20007f3e0ff */
[----:B------:R-:W-:Y:S02]  /*6740*/  @!P3 IMAD.MOV.U32 R4, RZ, RZ, R19 ;  /* 0x000000ffff04b224 */ /* 0x000fe400078e0013 */
[----:B0-----:R-:W-:-:S02]  /*6750*/  IMAD R14, R70, 0x48, RZ ;  /* 0x00000048460e7824 */ /* 0x001fc400078e02ff */
[----:B------:R-:W-:Y:S02]  /*6760*/  @!P3 IMAD.MOV.U32 R5, RZ, RZ, R68 ;  /* 0x000000ffff05b224 */ /* 0x000fe400078e0044 */
[----:B------:R-:W-:Y:S01]  /*6770*/  VIADD R7, R6, 0xffffffb9 ;  /* 0xffffffb906077836 */ /* 0x000fe20000000000 */
[----:B------:R-:W-:Y:S01]  /*6780*/  LEA.HI.X.SX32 R15, R14, R3, 0x1, P1 ;  /* 0x000000030e0f7211 */ /* 0x000fe200008f0eff */
[----:B------:R-:W-:Y:S01]  /*6790*/  VIADD R10, R6, 0xffffffb8 ;  /* 0xffffffb8060a7836 */ /* 0x000fe20000000000 */
[----:B------:R0:W5:Y:S02]  /*67a0*/  @!P3 LDG.E.U16 R158, desc[UR20][R4.64] ;  /* 0x00000014049eb981 */ /* 0x000164000c1e1500 */
[----:B------:R-:W-:Y:S01]  /*67b0*/  ISETP.GE.U32.AND P4, PT, R7, 0x7fffff3a, PT ;  /* 0x7fffff3a0700780c */ /* 0x000fe20003f86070 */
[----:B------:R-:W-:Y:S01]  /*67c0*/  IMAD R7, R70, 0x8e, RZ ;  /* 0x0000008e46077824 */ /* 0x000fe200078e02ff */
[----:B------:R-:W-:Y:S01]  /*67d0*/  ISETP.GE.U32.AND P0, PT, R10, 0x7fffff39, PT ;  /* 0x7fffff390a00780c */ /* 0x000fe20003f06070 */
[----:B------:R-:W-:Y:S01]  /*67e0*/  STL [R1+0x5e0], R19 ;  /* 0x0005e01301007387 */ /* 0x000fe20000100800 */
[----:B0-----:R-:W-:-:S02]  /*67f0*/  @!P5 IMAD.MOV.U32 R4, RZ, RZ, R12 ;  /* 0x000000ffff04d224 */ /* 0x001fc400078e000c */
[----:B------:R-:W-:Y:S01]  /*6800*/  @!P5 IMAD.MOV.U32 R5, RZ, RZ, R15 ;  /* 0x000000ffff05d224 */ /* 0x000fe200078e000f */
[----:B------:R-:W-:Y:S04]  /*6810*/  STL [R1+0x5d8], R12 ;  /* 0x0005d80c01007387 */ /* 0x000fe80000100800 */
[----:B------:R0:W5:Y:S04]  /*6820*/  @!P5 LDG.E.U16 R159, desc[UR20][R4.64] ;  /* 0x00000014049fd981 */ /* 0x000168000c1e1500 */
[----:B------:R2:W-:Y:S01]  /*6830*/  STL [R1+0x5dc], R68 ;  /* 0x0005dc4401007387 */ /* 0x0005e20000100800 */
[----:B0-----:R-:W-:-:S02]  /*6840*/  IMAD R5, R70, 0x47, RZ ;  /* 0x0000004746057824 */ /* 0x001fc400078e02ff */
[C---:B------:R-:W-:Y:S01]  /*6850*/  IMAD R4, R70.reuse, 0x8c, RZ ;  /* 0x0000008c46047824 */ /* 0x040fe200078e02ff */
[----:B--2---:R-:W-:Y:S01]  /*6860*/  IADD3 R68, P5, PT, R7, R2, RZ ;  /* 0x0000000207447210 */ /* 0x004fe20007fbe0ff */
[----:B------:R-:W-:-:S03]  /*6870*/  IMAD R19, R70, 0x46, RZ ;  /* 0x0000004646137824 */ /* 0x000fc600078e02ff */
[-C--:B------:R-:W-:Y:S02]  /*6880*/  LEA.HI.X.SX32 R69, R5, R3.reuse, 0x1, P5 ;  /* 0x0000000305457211 */ /* 0x080fe400028f0eff */
[----:B------:R-:W-:Y:S01]  /*6890*/  IADD3 R12, P3, PT, R4, R2, RZ ;  /* 0x00000002040c7210 */ /* 0x000fe20007f7e0ff */
[----:B------:R0:W-:Y:S01]  /*68a0*/  STL [R1+0x5d4], R15 ;  /* 0x0005d40f01007387 */ /* 0x0001e20000100800 */
[----:B------:R-:W-:Y:S02]  /*68b0*/  @!P0 IMAD.MOV.U32 R4, RZ, RZ, R68 ;  /* 0x000000ffff048224 */ /* 0x000fe400078e0044 */
[----:B------:R-:W-:Y:S02]  /*68c0*/  @!P0 IMAD.MOV.U32 R5, RZ, RZ, R69 ;  /* 0x000000ffff058224 */ /* 0x000fe400078e0045 */
[C---:B------:R-:W-:Y:S02]  /*68d0*/  VIADD R7, R6.reuse, 0xffffffbb ;  /* 0xffffffbb06077836 */ /* 0x040fe40000000000 */
[----:B------:R-:W-:Y:S01]  /*68e0*/  VIADD R10, R6, 0xffffffba ;  /* 0xffffffba060a7836 */ /* 0x000fe20000000000 */
[----:B------:R2:W5:Y:S01]  /*68f0*/  @!P0 LDG.E.U16 R148, desc[UR20][R4.64] ;  /* 0x0000001404948981 */ /* 0x000562000c1e1500 */
[----:B0-----:R-:W-:-:S02]  /*6900*/  LEA.HI.X.SX32 R15, R19, R3, 0x1, P3 ;  /* 0x00000003130f7211 */ /* 0x001fc400018f0eff */
[----:B------:R-:W-:Y:S01]  /*6910*/  ISETP.GE.U32.AND P5, PT, R7, 0x7fffff3c, PT ;  /* 0x7fffff3c0700780c */ /* 0x000fe20003fa6070 */
[----:B------:R-:W-:Y:S01]  /*6920*/  IMAD R7, R70, 0x8a, RZ ;  /* 0x0000008a46077824 */ /* 0x000fe200078e02ff */
[----:B------:R-:W-:Y:S01]  /*6930*/  ISETP.GE.U32.AND P1, PT, R10, 0x7fffff3b, PT ;  /* 0x7fffff3b0a00780c */ /* 0x000fe20003f26070 */
[----:B--2---:R-:W-:Y:S02]  /*6940*/  @!P4 IMAD.MOV.U32 R4, RZ, RZ, R12 ;  /* 0x000000ffff04c224 */ /* 0x004fe400078e000c */
[----:B------:R-:W-:Y:S01]  /*6950*/  @!P4 IMAD.MOV.U32 R5, RZ, RZ, R15 ;  /* 0x000000ffff05c224 */ /* 0x000fe200078e000f */
[----:B------:R-:W-:Y:S01]  /*6960*/  STL [R1+0x5d0], R68 ;  /* 0x0005d04401007387 */ /* 0x000fe20000100800 */
[----:B------:R-:W-:-:S03]  /*6970*/  VIADD R10, R6, 0xffffffbc ;  /* 0xffffffbc060a7836 */ /* 0x000fc60000000000 */
[----:B------:R-:W-:Y:S04]  /*6980*/  STL [R1+0x5c8], R12 ;  /* 0x0005c80c01007387 */ /* 0x000fe80000100800 */
[----:B------:R0:W5:Y:S04]  /*6990*/  @!P4 LDG.E.U16 R157, desc[UR20][R4.64] ;  /* 0x00000014049dc981 */ /* 0x000168000c1e1500 */
[----:B------:R2:W-:Y:S01]  /*69a0*/  STL [R1+0x5cc], R69 ;  /* 0x0005cc4501007387 */ /* 0x0005e20000100800 */
[----:B------:R-:W-:Y:S01]  /*69b0*/  ISETP.GE.U32.AND P3, PT, R10, 0x7fffff3d, PT ;  /* 0x7fffff3d0a00780c */ /* 0x000fe20003f66070 */
[----:B0-----:R-:W-:-:S02]  /*69c0*/  IMAD R5, R70, 0x45, RZ ;  /* 0x0000004546057824 */ /* 0x001fc400078e02ff */
[C---:B------:R-:W-:Y:S01]  /*69d0*/  IMAD R4, R70.reuse, 0x88, RZ ;  /* 0x0000008846047824 */ /* 0x040fe200078e02ff */
[-C--:B--2---:R-:W-:Y:S01]  /*69e0*/  IADD3 R69, P4, PT, R7, R2.reuse, RZ ;  /* 0x0000000207457210 */ /* 0x084fe20007f9e0ff */
[----:B------:R0:W-:Y:S01]  /*69f0*/  STL [R1+0x5c4], R15 ;  /* 0x0005c40f01007387 */ /* 0x0001e20000100800 */
[----:B------:R-:W-:Y:S02]  /*6a00*/  IMAD R10, R70, 0x44, RZ ;  /* 0x00000044460a7824 */ /* 0x000fe400078e02ff */
[-C--:B------:R-:W-:Y:S01]  /*6a10*/  LEA.HI.X.SX32 R119, R5, R3.reuse, 0x1, P4 ;  /* 0x0000000305777211 */ /* 0x080fe200020f0eff */
[----:B------:R-:W-:Y:S01]  /*6a20*/  VIADD R7, R6, 0xffffffbd ;  /* 0xffffffbd06077836 */ /* 0x000fe20000000000 */
[----:B0-----:R-:W-:Y:S01]  /*6a30*/  IADD3 R15, P0, PT, R4, R2, RZ ;  /* 0x00000002040f7210 */ /* 0x001fe20007f1e0ff */
[----:B------:R-:W-:Y:S02]  /*6a40*/  @!P1 IMAD.MOV.U32 R4, RZ, RZ, R69 ;  /* 0x000000ffff049224 */ /* 0x000fe400078e0045 */
[----:B------:R-:W-:Y:S01]  /*6a50*/  @!P1 IMAD.MOV.U32 R5, RZ, RZ, R119 ;  /* 0x000000ffff059224 */ /* 0x000fe200078e0077 */
[----:B------:R-:W-:-:S02]  /*6a60*/  LEA.HI.X.SX32 R68, R10, R3, 0x1, P0 ;  /* 0x000000030a447211 */ /* 0x000fc400000f0eff */
[----:B------:R-:W-:Y:S02]  /*6a70*/  ISETP.GE.U32.AND P4, PT, R7, 0x7fffff3e, PT ;  /* 0x7fffff3e0700780c */ /* 0x000fe40003f86070 */
[----:B------:R0:W5:Y:S01]  /*6a80*/  @!P1 LDG.E.U16 R146, desc[UR20][R4.64] ;  /* 0x0000001404929981 */ /* 0x000162000c1e1500 */
[----:B------:R-:W-:-:S03]  /*6a90*/  IMAD R7, R70, 0x86, RZ ;  /* 0x0000008646077824 */ /* 0x000fc600078e02ff */
[----:B------:R-:W-:Y:S01]  /*6aa0*/  STL [R1+0x5c0], R69 ;  /* 0x0005c04501007387 */ /* 0x000fe20000100800 */
[----:B0-----:R-:W-:Y:S02]  /*6ab0*/  @!P5 IMAD.MOV.U32 R4, RZ, RZ, R15 ;  /* 0x000000ffff04d224 */ /* 0x001fe400078e000f */
[----:B------:R-:W-:Y:S01]  /*6ac0*/  @!P5 IMAD.MOV.U32 R5, RZ, RZ, R68 ;  /* 0x000000ffff05d224 */ /* 0x000fe200078e0044 */
[----:B------:R-:W-:Y:S04]  /*6ad0*/  STL [R1+0x5b8], R15 ;  /* 0x0005b80f01007387 */ /* 0x000fe80000100800 */
[----:B------:R0:W5:Y:S04]  /*6ae0*/  @!P5 LDG.E.U16 R147, desc[UR20][R4.64] ;  /* 0x000000140493d981 */ /* 0x000168000c1e1500 */
[----:B------:R2:W-:Y:S01]  /*6af0*/  STL [R1+0x5bc], R119 ;  /* 0x0005bc7701007387 */ /* 0x0005e20000100800 */
        /* <DEDUP_REMOVED lines=10> */
[----:B------:R-:W-:Y:S01]  /*6ba0*/  LEA.HI.X.SX32 R69, R15, R3, 0x1, P1 ;  /* 0x000000030f457211 */ /* 0x000fe200008f0eff */
[----:B------:R-:W-:Y:S01]  /*6bb0*/  VIADD R12, R6, 0xffffffbe ;  /* 0xffffffbe060c7836 */ /* 0x000fe20000000000 */
[----:B------:R-:W-:-:S02]  /*6bc0*/  ISETP.GE.U32.AND P5, PT, R7, 0x7fffff40, PT ;  /* 0x7fffff400700780c */ /* 0x000fc40003fa6070 */
[----:B------:R0:W5:Y:S01]  /*6bd0*/  @!P3 LDG.E.U16 R144, desc[UR20][R4.64] ;  /* 0x000000140490b981 */ /* 0x000162000c1e1500 */
[----:B------:R-:W-:Y:S01]  /*6be0*/  IMAD R7, R70, 0x82, RZ ;  /* 0x0000008246077824 */ /* 0x000fe200078e02ff */
[----:B------:R-:W-:Y:S02]  /*6bf0*/  ISETP.GE.U32.AND P0, PT, R12, 0x7fffff3f, PT ;  /* 0x7fffff3f0c00780c */ /* 0x000fe40003f06070 */
[----:B------:R-:W-:Y:S01]  /*6c00*/  STL [R1+0x5b0], R119 ;  /* 0x0005b07701007387 */ /* 0x000fe20000100800 */
[----:B0-----:R-:W-:Y:S02]  /*6c10*/  @!P4 IMAD.MOV.U32 R4, RZ, RZ, R68 ;  /* 0x000000ffff04c224 */ /* 0x001fe400078e0044 */
[----:B------:R-:W-:Y:S01]  /*6c20*/  @!P4 IMAD.MOV.U32 R5, RZ, RZ, R69 ;  /* 0x000000ffff05c224 */ /* 0x000fe200078e0045 */
[----:B------:R-:W-:Y:S01]  /*6c30*/  STL [R1+0x5a8], R68 ;  /* 0x0005a84401007387 */ /* 0x000fe20000100800 */
[----:B------:R-:W-:-:S03]  /*6c40*/  VIADD R12, R6, 0xffffffc0 ;  /* 0xffffffc0060c7836 */ /* 0x000fc60000000000 */
[----:B------:R-:W-:Y:S04]  /*6c50*/  STL [R1+0x5ac], R132 ;  /* 0x0005ac8401007387 */ /* 0x000fe80000100800 */
[----:B------:R0:W5:Y:S04]  /*6c60*/  @!P4 LDG.E.U16 R145, desc[UR20][R4.64] ;  /* 0x000000140491c981 */ /* 0x000168000c1e1500 */
[----:B------:R2:W-:Y:S01]  /*6c70*/  STL [R1+0x5a4], R69 ;  /* 0x0005a44501007387 */ /* 0x0005e20000100800 */
[----:B------:R-:W-:Y:S01]  /*6c80*/  ISETP.GE.U32.AND P1, PT, R12, 0x7fffff41, PT ;  /* 0x7fffff410c00780c */ /* 0x000fe20003f26070 */
[C---:B0-----:R-:W-:Y:S01]  /*6c90*/  IMAD R4, R70.reuse, 0x41, RZ ;  /* 0x0000004146047824 */ /* 0x041fe200078e02ff */
[-C--:B--2---:R-:W-:Y:S01]  /*6ca0*/  IADD3 R69, P4, PT, R7, R2.reuse, RZ ;  /* 0x0000000207457210 */ /* 0x084fe20007f9e0ff */
[C---:B------:R-:W-:Y:S01]  /*6cb0*/  IMAD.SHL.U32 R5, R70.reuse, 0x40, RZ ;  /* 0x0000004046057824 */ /* 0x040fe200078e00ff */
[----:B------:R-:W-:-:S02]  /*6cc0*/  LEA R12, P3, R70, R2, 0x7 ;  /* 0x00000002460c7211 */ /* 0x000fc400078638ff */
[-C--:B------:R-:W-:Y:S01]  /*6cd0*/  LEA.HI.X.SX32 R119, R4, R3.reuse, 0x1, P4 ;  /* 0x0000000304777211 */ /* 0x080fe200020f0eff */
[----:B------:R-:W-:Y:S01]  /*6ce0*/  VIADD R4, R6, 0xffffffc2 ;  /* 0xffffffc206047836 */ /* 0x000fe20000000000 */
[----:B------:R-:W-:-:S03]  /*6cf0*/  LEA.HI.X.SX32 R68, R5, R3, 0x1, P3 ;  /* 0x0000000305447211 */ /* 0x000fc600018f0eff */
[----:B------:R-:W-:Y:S01]  /*6d00*/  @!P0 IMAD.MOV.U32 R5, RZ, RZ, R119 ;  /* 0x000000ffff058224 */ /* 0x000fe200078e0077 */
[----:B------:R-:W-:Y:S01]  /*6d10*/  ISETP.GE.U32.AND P3, PT, R4, 0x7fffff43, PT ;  /* 0x7fffff430400780c */ /* 0x000fe20003f66070 */
[----:B------:R-:W-:-:S05]  /*6d20*/  @!P0 IMAD.MOV.U32 R4, RZ, RZ, R69 ;  /* 0x000000ffff048224 */ /* 0x000fca00078e0045 */
[----:B------:R0:W5:Y:S01]  /*6d30*/  @!P0 LDG.E.U16 R142, desc[UR20][R4.64] ;  /* 0x00000014048e8981 */ /* 0x000162000c1e1500 */
[----:B------:R-:W-:Y:S02]  /*6d40*/  VIADD R7, R6, 0xffffffc1 ;  /* 0xffffffc106077836 */ /* 0x000fe40000000000 */
[----:B0-----:R-:W-:Y:S02]  /*6d50*/  @!P5 IMAD.MOV.U32 R4, RZ, RZ, R12 ;  /* 0x000000ffff04d224 */ /* 0x001fe400078e000c */
[----:B------:R-:W-:Y:S01]  /*6d60*/  @!P5 IMAD.MOV.U32 R5, RZ, RZ, R68 ;  /* 0x000000ffff05d224 */ /* 0x000fe200078e0044 */
[----:B------:R-:W-:Y:S04]  /*6d70*/  STL [R1+0x5a0], R69 ;  /* 0x0005a04501007387 */ /* 0x000fe80000100800 */
[----:B------:R0:W5:Y:S01]  /*6d80*/  @!P5 LDG.E.U16 R143, desc[UR20][R4.64] ;  /* 0x00000014048fd981 */ /* 0x000162000c1e1500 */
[----:B------:R-:W-:-:S02]  /*6d90*/  IADD3 R9, P5, PT, R9, R2, RZ ;  /* 0x0000000209097210 */ /* 0x000fc40007fbe0ff */
[----:B------:R-:W-:Y:S01]  /*6da0*/  ISETP.GE.U32.AND P4, PT, R7, 0x7fffff42, PT ;  /* 0x7fffff420700780c */ /* 0x000fe20003f86070 */
[----:B------:R2:W-:Y:S01]  /*6db0*/  STL [R1+0x598], R12 ;  /* 0x0005980c01007387 */ /* 0x0005e20000100800 */
[----:B0-----:R-:W-:Y:S01]  /*6dc0*/  IMAD R4, R70, 0x3f, RZ ;  /* 0x0000003f46047824 */ /* 0x001fe200078e02ff */
[----:B------:R-:W-:Y:S01]  /*6dd0*/  IADD3 R7, P0, PT, R8, R2, RZ ;  /* 0x0000000208077210 */ /* 0x000fe20007f1e0ff */
[----:B------:R-:W-:Y:S02]  /*6de0*/  VIADD R5, R6, 0xffffffc3 ;  /* 0xffffffc306057836 */ /* 0x000fe40000000000 */
[----:B--2---:R-:W-:Y:S01]  /*6df0*/  IMAD R12, R70, 0x3e, RZ ;  /* 0x0000003e460c7824 */ /* 0x004fe200078e02ff */
[----:B------:R-:W-:Y:S01]  /*6e00*/  LEA.HI.X.SX32 R69, R4, R3, 0x1, P5 ;  /* 0x0000000304457211 */ /* 0x000fe200028f0eff */
[----:B------:R-:W-:Y:S01]  /*6e10*/  VIADD R4, R6, 0xffffffc4 ;  /* 0xffffffc406047836 */ /* 0x000fe20000000000 */
[----:B------:R-:W-:Y:S01]  /*6e20*/  STL [R1+0x59c], R119 ;  /* 0x00059c7701007387 */ /* 0x000fe20000100800 */
[----:B------:R-:W-:-:S03]  /*6e30*/  ISETP.GE.U32.AND P5, PT, R5, 0x7fffff44, PT ;  /* 0x7fffff440500780c */ /* 0x000fc60003fa6070 */
[----:B------:R0:W-:Y:S01]  /*6e40*/  STL [R1+0x594], R68 ;  /* 0x0005944401007387 */ /* 0x0001e20000100800 */
[----:B------:R-:W-:Y:S01]  /*6e50*/  @!P1 IMAD.MOV.U32 R5, RZ, RZ, R69 ;  /* 0x000000ffff059224 */ /* 0x000fe200078e0045 */
[----:B0-----:R-:W-:Y:S02]  /*6e60*/  LEA.HI.X.SX32 R68, R12, R3, 0x1, P0 ;  /* 0x000000030c447211 */ /* 0x001fe400000f0eff */
[----:B------:R-:W-:Y:S01]  /*6e70*/  ISETP.GE.U32.AND P0, PT, R4, 0x7fffff45, PT ;  /* 0x7fffff450400780c */ /* 0x000fe20003f06070 */
[----:B------:R-:W-:-:S05]  /*6e80*/  @!P1 IMAD.MOV.U32 R4, RZ, RZ, R9 ;  /* 0x000000ffff049224 */ /* 0x000fca00078e0009 */
[----:B------:R0:W5:Y:S02]  /*6e90*/  @!P1 LDG.E.U16 R67, desc[UR20][R4.64] ;  /* 0x0000001404439981 */ /* 0x000164000c1e1500 */
[----:B0-----:R-:W-:Y:S02]  /*6ea0*/  @!P4 IMAD.MOV.U32 R4, RZ, RZ, R7 ;  /* 0x000000ffff04c224 */ /* 0x001fe400078e0007 */
[----:B------:R-:W-:Y:S01]  /*6eb0*/  @!P4 IMAD.MOV.U32 R5, RZ, RZ, R68 ;  /* 0x000000ffff05c224 */ /* 0x000fe200078e0044 */
[----:B------:R-:W-:Y:S04]  /*6ec0*/  STL [R1+0x590], R9 ;  /* 0x0005900901007387 */ /* 0x000fe80000100800 */
[----:B------:R0:W5:Y:S01]  /*6ed0*/  @!P4 LDG.E.U16 R141, desc[UR20][R4.64] ;  /* 0x00000014048dc981 */ /* 0x000162000c1e1500 */
[----:B------:R-:W-:-:S03]  /*6ee0*/  IADD3 R17, P4, PT, R17, R2, RZ ;  /* 0x0000000211117210 */ /* 0x000fc60007f9e0ff */
[----:B------:R2:W-:Y:S01]  /*6ef0*/  STL [R1+0x588], R7 ;  /* 0x0005880701007387 */ /* 0x0005e20000100800 */
[----:B0-----:R-:W-:-:S03]  /*6f00*/  IMAD R4, R70, 0x3d, RZ ;  /* 0x0000003d46047824 */ /* 0x001fc600078e02ff */
[----:B------:R-:W-:Y:S01]  /*6f10*/  STL [R1+0x58c], R69 ;  /* 0x00058c4501007387 */ /* 0x000fe20000100800 */
[----:B------:R-:W-:Y:S01]  /*6f20*/  VIADD R5, R6, 0xffffffc5 ;  /* 0xffffffc506057836 */ /* 0x000fe20000000000 */
[----:B------:R-:W-:Y:S01]  /*6f30*/  IADD3 R8, P1, PT, R13, R2, RZ ;  /* 0x000000020d087210 */ /* 0x000fe20007f3e0ff */
[----:B--2---:R-:W-:Y:S01]  /*6f40*/  IMAD R7, R70, 0x3c, RZ ;  /* 0x0000003c46077824 */ /* 0x004fe200078e02ff */
[----:B------:R0:W-:Y:S04]  /*6f50*/  STL [R1+0x584], R68 ;  /* 0x0005844401007387 */ /* 0x0001e80000100800 */
[-C--:B------:R-:W-:Y:S02]  /*6f60*/  LEA.HI.X.SX32 R9, R7, R3.reuse, 0x1, P1 ;  /* 0x0000000307097211 */ /* 0x080fe400008f0eff */
[----:B0-----:R-:W-:Y:S01]  /*6f70*/  LEA.HI.X.SX32 R68, R4, R3, 0x1, P4 ;  /* 0x0000000304447211 */ /* 0x001fe200020f0eff */
[----:B------:R-:W-:Y:S01]  /*6f80*/  VIADD R4, R6, 0xffffffc6 ;  /* 0xffffffc606047836 */ /* 0x000fe20000000000 */
[----:B------:R-:W-:-:S03]  /*6f90*/  ISETP.GE.U32.AND P4, PT, R5, 0x7fffff46, PT ;  /* 0x7fffff460500780c */ /* 0x000fc60003f86070 */
[----:B------:R-:W-:Y:S01]  /*6fa0*/  @!P3 IMAD.MOV.U32 R5, RZ, RZ, R68 ;  /* 0x000000ffff05b224 */ /* 0x000fe200078e0044 */
[----:B------:R-:W-:Y:S01]  /*6fb0*/  ISETP.GE.U32.AND P1, PT, R4, 0x7fffff47, PT ;  /* 0x7fffff470400780c */ /* 0x000fe20003f26070 */
[----:B------:R-:W-:-:S05]  /*6fc0*/  @!P3 IMAD.MOV.U32 R4, RZ, RZ, R17 ;  /* 0x000000ffff04b224 */ /* 0x000fca00078e0011 */
[----:B------:R0:W5:Y:S04]  /*6fd0*/  @!P3 LDG.E.U16 R65, desc[UR20][R4.64] ;  /* 0x000000140441b981 */ /* 0x000168000c1e1500 */
[----:B------:R2:W-:Y:S01]  /*6fe0*/  STL [R1+0x580], R17 ;  /* 0x0005801101007387 */ /* 0x0005e20000100800 */
[----:B0-----:R-:W-:Y:S02]  /*6ff0*/  @!P5 IMAD.MOV.U32 R4, RZ, RZ, R8 ;  /* 0x000000ffff04d224 */ /* 0x001fe400078e0008 */
[----:B------:R-:W-:Y:S01]  /*7000*/  @!P5 IMAD.MOV.U32 R5, RZ, RZ, R9 ;  /* 0x000000ffff05d224 */ /* 0x000fe200078e0009 */
[----:B------:R0:W-:Y:S04]  /*7010*/  STL [R1+0x578], R8 ;  /* 0x0005780801007387 */ /* 0x0001e80000100800 */
[----:B------:R3:W5:Y:S01]  /*7020*/  @!P5 LDG.E.U16 R66, desc[UR20][R4.64] ;  /* 0x000000140442d981 */ /* 0x000762000c1e1500 */
[----:B--2---:R-:W-:Y:S01]  /*7030*/  IADD3 R17, P5, PT, R36, R2, RZ ;  /* 0x0000000224117210 */ /* 0x004fe20007fbe0ff */
[----:B------:R-:W-:-:S02]  /*7040*/  IMAD R13, R70, 0x3a, RZ ;  /* 0x0000003a460d7824 */ /* 0x000fc400078e02ff */
[----:B------:R2:W-:Y:S01]  /*7050*/  STL [R1+0x57c], R68 ;  /* 0x00057c4401007387 */ /* 0x0005e20000100800 */
[----:B---3--:R-:W-:Y:S01]  /*7060*/  IMAD R4, R70, 0x3b, RZ ;  /* 0x0000003b46047824 */ /* 0x008fe200078e02ff */
[----:B0-----:R-:W-:Y:S01]  /*7070*/  IADD3 R8, P3, PT, R33, R2, RZ ;  /* 0x0000000221087210 */ /* 0x001fe20007f7e0ff */
[----:B------:R-:W-:-:S03]  /*7080*/  VIADD R5, R6, 0xffffffc7 ;  /* 0xffffffc706057836 */ /* 0x000fc60000000000 */
[-C--:B--2---:R-:W-:Y:S01]  /*7090*/  LEA.HI.X.SX32 R68, R4, R3.reuse, 0x1, P5 ;  /* 0x0000000304447211 */ /* 0x084fe200028f0eff */
[----:B------:R-:W-:Y:S01]  /*70a0*/  VIADD R4, R6, 0xffffffc8 ;  /* 0xffffffc806047836 */ /* 0x000fe20000000000 */
[----:B------:R0:W-:Y:S01]  /*70b0*/  STL [R1+0x574], R9 ;  /* 0x0005740901007387 */ /* 0x0001e20000100800 */
[----:B------:R-:W-:Y:S02]  /*70c0*/  ISETP.GE.U32.AND P5, PT, R5, 0x7fffff48, PT ;  /* 0x7fffff480500780c */ /* 0x000fe40003fa6070 */
[----:B------:R-:W-:Y:S01]  /*70d0*/  PRMT R63, RZ, 0x7610, R63 ;  /* 0x00007610ff3f7816 */ /* 0x000fe2000000003f */
[----:B------:R-:W-:Y:S01]  /*70e0*/  @!P0 IMAD.MOV.U32 R5, RZ, RZ, R68 ;  /* 0x000000ffff058224 */ /* 0x000fe200078e0044 */
[----:B0-----:R-:W-:Y:S02]  /*70f0*/  LEA.HI.X.SX32 R9, R13, R3, 0x1, P3 ;  /* 0x000000030d097211 */ /* 0x001fe400018f0eff */
[----:B------:R-:W-:Y:S01]  /*7100*/  ISETP.GE.U32.AND P3, PT, R4, 0x7fffff49, PT ;  /* 0x7fffff490400780c */ /* 0x000fe20003f66070 */
[----:B------:R-:W-:Y:S01]  /*7110*/  @!P0 IMAD.MOV.U32 R4, RZ, RZ, R17 ;  /* 0x000000ffff048224 */ /* 0x000fe200078e0011 */
[----:B------:R-:W-:-:S04]  /*7120*/  PRMT R64, RZ, 0x7610, R64 ;  /* 0x00007610ff407816 */ /* 0x000fc80000000040 */
[----:B------:R0:W5:Y:S04]  /*7130*/  @!P0 LDG.E.U16 R63, desc[UR20][R4.64] ;  /* 0x00000014043f8981 */ /* 0x000168000c1e1500 */
[----:B------:R-:W-:Y:S01]  /*7140*/  STL [R1+0x570], R17 ;  /* 0x0005701101007387 */ /* 0x000fe20000100800 */
[----:B0-----:R-:W-:Y:S02]  /*7150*/  @!P4 IMAD.MOV.U32 R4, RZ, RZ, R8 ;  /* 0x000000ffff04c224 */ /* 0x001fe400078e0008 */
[----:B------:R-:W-:Y:S01]  /*7160*/  @!P4 IMAD.MOV.U32 R5, RZ, RZ, R9 ;  /* 0x000000ffff05c224 */ /* 0x000fe200078e0009 */
[----:B------:R-:W-:Y:S04]  /*7170*/  STL [R1+0x568], R8 ;  /* 0x0005680801007387 */ /* 0x000fe80000100800 */
[----:B------:R0:W5:Y:S04]  /*7180*/  @!P4 LDG.E.U16 R64, desc[UR20][R4.64] ;  /* 0x000000140440c981 */ /* 0x000168000c1e1500 */
[----:B------:R2:W-:Y:S01]  /*7190*/  STL [R1+0x56c], R68 ;  /* 0x00056c4401007387 */ /* 0x0005e20000100800 */
[----:B0-----:R-:W-:Y:S01]  /*71a0*/  IMAD R4, R70, 0x39, RZ ;  /* 0x0000003946047824 */ /* 0x001fe200078e02ff */
[----:B--2---:R-:W-:-:S02]  /*71b0*/  IADD3 R68, P4, PT, R39, R2, RZ ;  /* 0x0000000227447210 */ /* 0x004fc40007f9e0ff */
[----:B------:R0:W-:Y:S01]  /*71c0*/  STL [R1+0x564], R9 ;  /* 0x0005640901007387 */ /* 0x0001e20000100800 */
[----:B------:R-:W-:Y:S01]  /*71d0*/  IMAD R8, R70, 0x38, RZ ;  /* 0x0000003846087824 */ /* 0x000fe200078e02ff */
[-C--:B------:R-:W-:Y:S01]  /*71e0*/  LEA.HI.X.SX32 R69, R4, R3.reuse, 0x1, P4 ;  /* 0x0000000304457211 */ /* 0x080fe200020f0eff */
[C---:B------:R-:W-:Y:S02]  /*71f0*/  VIADD R5, R6.reuse, 0xffffffc9 ;  /* 0xffffffc906057836 */ /* 0x040fe40000000000 */
[----:B------:R-:W-:Y:S01]  /*7200*/  VIADD R4, R6, 0xffffffca ;  /* 0xffffffca06047836 */ /* 0x000fe20000000000 */
[----:B0-----:R-:W-:Y:S02]  /*7210*/  IADD3 R9, P0, PT, R35, R2, RZ ;  /* 0x0000000223097210 */ /* 0x001fe40007f1e0ff */
[----:B------:R-:W-:Y:S02]  /*7220*/  ISETP.GE.U32.AND P4, PT, R5, 0x7fffff4a, PT ;  /* 0x7fffff4a0500780c */ /* 0x000fe40003f86070 */
[----:B------:R-:W-:Y:S01]  /*7230*/  LEA.HI.X.SX32 R17, R8, R3, 0x1, P0 ;  /* 0x0000000308117211 */ /* 0x000fe200000f0eff */
[----:B------:R-:W-:Y:S01]  /*7240*/  @!P1 IMAD.MOV.U32 R5, RZ, RZ, R69 ;  /* 0x000000ffff059224 */ /* 0x000fe200078e0045 */
[----:B------:R-:W-:-:S02]  /*7250*/  PRMT R61, RZ, 0x7610, R61 ;  /* 0x00007610ff3d7816 */ /* 0x000fc4000000003d */
        /* <DEDUP_REMOVED lines=10> */
[----:B0-----:R-:W-:-:S03]  /*7300*/  IMAD R4, R70, 0x37, RZ ;  /* 0x0000003746047824 */ /* 0x001fc600078e02ff */
[----:B------:R0:W-:Y:S01]  /*7310*/  STL [R1+0x554], R17 ;  /* 0x0005541101007387 */ /* 0x0001e20000100800 */
[-C--:B--2---:R-:W-:Y:S01]  /*7320*/  IADD3 R69, P5, PT, R38, R2.reuse, RZ ;  /* 0x0000000226457210 */ /* 0x084fe20007fbe0ff */
[----:B------:R-:W-:Y:S01]  /*7330*/  VIADD R5, R6, 0xffffffcb ;  /* 0xffffffcb06057836 */ /* 0x000fe20000000000 */
[----:B------:R-:W-:Y:S02]  /*7340*/  IADD3 R9, P1, PT, R32, R2, RZ ;  /* 0x0000000220097210 */ /* 0x000fe40007f3e0ff */
[----:B------:R-:W-:Y:S01]  /*7350*/  LEA.HI.X.SX32 R119, R4, R3, 0x1, P5 ;  /* 0x0000000304777211 */ /* 0x000fe200028f0eff */
[----:B------:R-:W-:Y:S02]  /*7360*/  VIADD R4, R6, 0xffffffcc ;  /* 0xffffffcc06047836 */ /* 0x000fe40000000000 */
[----:B0-----:R-:W-:Y:S01]  /*7370*/  IMAD R17, R70, 0x36, RZ ;  /* 0x0000003646117824 */ /* 0x001fe200078e02ff */
[----:B------:R-:W-:Y:S01]  /*7380*/  ISETP.GE.U32.AND P5, PT, R5, 0x7fffff4c, PT ;  /* 0x7fffff4c0500780c */ /* 0x000fe20003fa6070 */
[----:B------:R-:W-:Y:S01]  /*7390*/  @!P3 IMAD.MOV.U32 R5, RZ, RZ, R119 ;  /* 0x000000ffff05b224 */ /* 0x000fe200078e0077 */
[----:B------:R-:W-:-:S02]  /*73a0*/  PRMT R59, RZ, 0x7610, R59 ;  /* 0x00007610ff3b7816 */ /* 0x000fc4000000003b */
[----:B------:R-:W-:Y:S02]  /*73b0*/  LEA.HI.X.SX32 R68, R17, R3, 0x1, P1 ;  /* 0x0000000311447211 */ /* 0x000fe400008f0eff */
[----:B------:R-:W-:Y:S01]  /*73c0*/  ISETP.GE.U32.AND P1, PT, R4, 0x7fffff4d, PT ;  /* 0x7fffff4d0400780c */ /* 0x000fe20003f26070 */
[----:B------:R-:W-:Y:S01]  /*73d0*/  @!P3 IMAD.MOV.U32 R4, RZ, RZ, R69 ;  /* 0x000000ffff04b224 */ /* 0x000fe200078e0045 */
[----:B------:R-:W-:-:S04]  /*73e0*/  PRMT R60, RZ, 0x7610, R60 ;  /* 0x00007610ff3c7816 */ /* 0x000fc8000000003c */
[----:B------:R0:W5:Y:S04]  /*73f0*/  @!P3 LDG.E.U16 R59, desc[UR20][R4.64] ;  /* 0x00000014043bb981 */ /* 0x000168000c1e1500 */
[----:B------:R2:W-:Y:S01]  /*7400*/  STL [R1+0x550], R69 ;  /* 0x0005504501007387 */ /* 0x0005e20000100800 */
[----:B0-----:R-:W-:Y:S02]  /*7410*/  @!P4 IMAD.MOV.U32 R4, RZ, RZ, R9 ;  /* 0x000000ffff04c224 */ /* 0x001fe400078e0009 */
[----:B------:R-:W-:Y:S01]  /*7420*/  @!P4 IMAD.MOV.U32 R5, RZ, RZ, R68 ;  /* 0x000000ffff05c224 */ /* 0x000fe200078e0044 */
[----:B------:R0:W-:Y:S04]  /*7430*/  STL [R1+0x548], R9 ;  /* 0x0005480901007387 */ /* 0x0001e80000100800 */
[----:B------:R3:W5:Y:S01]  /*7440*/  @!P4 LDG.E.U16 R60, desc[UR20][R4.64] ;  /* 0x00000014043cc981 */ /* 0x000762000c1e1500 */
[----:B--2---:R-:W-:-:S03]  /*7450*/  IADD3 R69, P4, PT, R37, R2, RZ ;  /* 0x0000000225457210 */ /* 0x004fc60007f9e0ff */
[----:B------:R2:W-:Y:S01]  /*7460*/  STL [R1+0x54c], R119 ;  /* 0x00054c7701007387 */ /* 0x0005e20000100800 */
[----:B---3--:R-:W-:Y:S01]  /*7470*/  IMAD R4, R70, 0x35, RZ ;  /* 0x0000003546047824 */ /* 0x008fe200078e02ff */
[----:B------:R-:W-:Y:S01]  /*7480*/  IADD3 R20, P3, PT, R20, R2, RZ ;  /* 0x0000000214147210 */ /* 0x000fe20007f7e0ff */
[----:B0-----:R-:W-:Y:S02]  /*7490*/  IMAD R9, R70, 0x34, RZ ;  /* 0x0000003446097824 */ /* 0x001fe400078e02ff */
[----:B------:R-:W-:Y:S01]  /*74a0*/  VIADD R5, R6, 0xffffffcd ;  /* 0xffffffcd06057836 */ /* 0x000fe20000000000 */
[-C--:B--2---:R-:W-:Y:S01]  /*74b0*/  LEA.HI.X.SX32 R119, R4, R3.reuse, 0x1, P4 ;  /* 0x0000000304777211 */ /* 0x084fe200020f0eff */
[----:B------:R-:W-:Y:S01]  /*74c0*/  VIADD R4, R6, 0xffffffce ;  /* 0xffffffce06047836 */ /* 0x000fe20000000000 */
[----:B------:R0:W-:Y:S01]  /*74d0*/  STL [R1+0x544], R68 ;  /* 0x0005444401007387 */ /* 0x0001e20000100800 */
[----:B------:R-:W-:Y:S02]  /*74e0*/  PRMT R57, RZ, 0x7610, R57 ;  /* 0x00007610ff397816 */ /* 0x000fe40000000039 */
[----:B------:R-:W-:Y:S01]  /*74f0*/  ISETP.GE.U32.AND P4, PT, R5, 0x7fffff4e, PT ;  /* 0x7fffff4e0500780c */ /* 0x000fe20003f86070 */
[----:B------:R-:W-:Y:S01]  /*7500*/  @!P0 IMAD.MOV.U32 R5, RZ, RZ, R119 ;  /* 0x000000ffff058224 */ /* 0x000fe200078e0077 */
[----:B0-----:R-:W-:-:S02]  /*7510*/  LEA.HI.X.SX32 R68, R9, R3, 0x1, P3 ;  /* 0x0000000309447211 */ /* 0x001fc400018f0eff */
        /* <DEDUP_REMOVED lines=11> */
[C---:B---3--:R-:W-:Y:S01]  /*75d0*/  IMAD R4, R70.reuse, 0x33, RZ ;  /* 0x0000003346047824 */ /* 0x048fe200078e02ff */
        /* <DEDUP_REMOVED lines=172> */
[----:B------:R-:W-:Y:S04]  /*80a0*/  STL [R1+0x4bc], R119 ;  /* 0x0004bc7701007387 */ /* 0x000fe80000100800 */
[----:B------:R0:W5:Y:S04]  /*80b0*/  @!P5 LDG.E.U16 R42, desc[UR20][R4.64] ;  /* 0x00000014042ad981 */ /* 0x000168000c1e1500 */
[----:B------:R2:W-:Y:S01]  /*80c0*/  STL [R1+0x4b4], R68 ;  /* 0x0004b44401007387 */ /* 0x0005e20000100800 */
[C---:B0-----:R-:W-:Y:S01]  /*80d0*/  IMAD R4, R70.reuse, 0x23, RZ ;  /* 0x0000002346047824 */ /* 0x041fe200078e02ff */
[-C--:B--2---:R-:W-:Y:S01]  /*80e0*/  IADD3 R68, P5, PT, R19, R2.reuse, RZ ;  /* 0x0000000213447210 */ /* 0x084fe20007fbe0ff */
[----:B------:R-:W-:Y:S01]  /*80f0*/  IMAD R19, R70, 0x22, RZ ;  /* 0x0000002246137824 */ /* 0x000fe200078e02ff */
[----:B------:R-:W-:Y:S01]  /*8100*/  IADD3 R10, P3, PT, R10, R2, RZ ;  /* 0x000000020a0a7210 */ /* 0x000fe20007f7e0ff */
[----:B------:R-:W-:Y:S01]  /*8110*/  VIADD R5, R6, 0xffffffdf ;  /* 0xffffffdf06057836 */ /* 0x000fe20000000000 */
[-C--:B------:R-:W-:Y:S01]  /*8120*/  LEA.HI.X.SX32 R69, R4, R3.reuse, 0x1, P5 ;  /* 0x0000000304457211 */ /* 0x080fe200028f0eff */
[----:B------:R-:W-:Y:S01]  /*8130*/  VIADD R4, R6, 0xffffffe0 ;  /* 0xffffffe006047836 */ /* 0x000fe20000000000 */
[----:B------:R-:W-:-:S02]  /*8140*/  LEA.HI.X.SX32 R14, R19, R3, 0x1, P3 ;  /* 0x00000003130e7211 */ /* 0x000fc400018f0eff */
[----:B------:R-:W-:Y:S01]  /*8150*/  ISETP.GE.U32.AND P5, PT, R5, 0x7fffff60, PT ;  /* 0x7fffff600500780c */ /* 0x000fe20003fa6070 */
[----:B------:R-:W-:Y:S01]  /*8160*/  @!P0 IMAD.MOV.U32 R5, RZ, RZ, R69 ;  /* 0x000000ffff058224 */ /* 0x000fe200078e0045 */
[----:B------:R-:W-:Y:S02]  /*8170*/  PRMT R39, RZ, 0x7610, R39 ;  /* 0x00007610ff277816 */ /* 0x000fe40000000027 */
        /* <DEDUP_REMOVED lines=13> */
[----:B------:R-:W-:Y:S01]  /*8250*/  IMAD.SHL.U32 R5, R70, 0x20, RZ ;  /* 0x0000002046057824 */ /* 0x000fe200078e00ff */
[----:B------:R-:W-:Y:S01]  /*8260*/  LEA.HI.X.SX32 R119, R4, R3, 0x1, P4 ;  /* 0x0000000304777211 */ /* 0x000fe200020f0eff */
[----:B------:R-:W-:Y:S01]  /*8270*/  VIADD R4, R6, 0xffffffe2 ;  /* 0xffffffe206047836 */ /* 0x000fe20000000000 */
[----:B------:R-:W-:Y:S02]  /*8280*/  PRMT R37, RZ, 0x7610, R37 ;  /* 0x00007610ff257816 */ /* 0x000fe40000000025 */
[----:B0-----:R-:W-:-:S04]  /*8290*/  LEA R14, P0, R70, R2, 0x6 ;  /* 0x00000002460e7211 */ /* 0x001fc800078030ff */
[----:B------:R-:W-:Y:S01]  /*82a0*/  LEA.HI.X.SX32 R68, R5, R3, 0x1, P0 ;  /* 0x0000000305447211 */ /* 0x000fe200000f0eff */
[----:B------:R-:W-:Y:S01]  /*82b0*/  @!P1 IMAD.MOV.U32 R5, RZ, RZ, R119 ;  /* 0x000000ffff059224 */ /* 0x000fe200078e0077 */
[----:B------:R-:W-:Y:S01]  /*82c0*/  ISETP.GE.U32.AND P0, PT, R4, 0x7fffff63, PT ;  /* 0x7fffff630400780c */ /* 0x000fe20003f06070 */
[----:B------:R-:W-:Y:S01]  /*82d0*/  @!P1 IMAD.MOV.U32 R4, RZ, RZ, R69 ;  /* 0x000000ffff049224 */ /* 0x000fe200078e0045 */
[----:B------:R-:W-:-:S04]  /*82e0*/  PRMT R38, RZ, 0x7610, R38 ;  /* 0x00007610ff267816 */ /* 0x000fc80000000026 */
[----:B------:R0:W5:Y:S01]  /*82f0*/  @!P1 LDG.E.U16 R37, desc[UR20][R4.64] ;  /* 0x0000001404259981 */ /* 0x000162000c1e1500 */
[----:B------:R-:W-:Y:S02]  /*8300*/  VIADD R10, R6, 0xffffffe1 ;  /* 0xffffffe1060a7836 */ /* 0x000fe40000000000 */
[----:B0-----:R-:W-:Y:S02]  /*8310*/  @!P5 IMAD.MOV.U32 R4, RZ, RZ, R14 ;  /* 0x000000ffff04d224 */ /* 0x001fe400078e000e */
[----:B------:R-:W-:Y:S01]  /*8320*/  @!P5 IMAD.MOV.U32 R5, RZ, RZ, R68 ;  /* 0x000000ffff05d224 */ /* 0x000fe200078e0044 */
[----:B------:R-:W-:Y:S04]  /*8330*/  STL [R1+0x4a0], R69 ;  /* 0x0004a04501007387 */ /* 0x000fe80000100800 */
[----:B------:R0:W5:Y:S01]  /*8340*/  @!P5 LDG.E.U16 R38, desc[UR20][R4.64] ;  /* 0x000000140426d981 */ /* 0x000162000c1e1500 */
[----:B------:R-:W-:-:S03]  /*8350*/  IADD3 R12, P5, PT, R12, R2, RZ ;  /* 0x000000020c0c7210 */ /* 0x000fc60007fbe0ff */
[----:B------:R2:W-:Y:S01]  /*8360*/  STL [R1+0x498], R14 ;  /* 0x0004980e01007387 */ /* 0x0005e20000100800 */
[----:B------:R-:W-:Y:S01]  /*8370*/  ISETP.GE.U32.AND P4, PT, R10, 0x7fffff62, PT ;  /* 0x7fffff620a00780c */ /* 0x000fe20003f86070 */
[----:B0-----:R-:W-:Y:S02]  /*8380*/  IMAD R4, R70, 0x1f, RZ ;  /* 0x0000001f46047824 */ /* 0x001fe400078e02ff */
[----:B------:R-:W-:Y:S01]  /*8390*/  STL [R1+0x49c], R119 ;  /* 0x00049c7701007387 */ /* 0x000fe20000100800 */
[----:B------:R-:W-:Y:S01]  /*83a0*/  VIADD R5, R6, 0xffffffe3 ;  /* 0xffffffe306057836 */ /* 0x000fe20000000000 */
[----:B------:R-:W-:Y:S01]  /*83b0*/  IADD3 R7, P1, PT, R7, R2, RZ ;  /* 0x0000000207077210 */ /* 0x000fe20007f3e0ff */
[----:B--2---:R-:W-:Y:S01]  /*83c0*/  IMAD R14, R70, 0x1e, RZ ;  /* 0x0000001e460e7824 */ /* 0x004fe200078e02ff */
[----:B------:R0:W-:Y:S01]  /*83d0*/  STL [R1+0x494], R68 ;  /* 0x0004944401007387 */ /* 0x0001e20000100800 */
[----:B------:R-:W-:-:S03]  /*83e0*/  PRMT R35, RZ, 0x7610, R35 ;  /* 0x00007610ff237816 */ /* 0x000fc60000000023 */
[-C--:B------:R-:W-:Y:S02]  /*83f0*/  LEA.HI.X.SX32 R10, R14, R3.reuse, 0x1, P1 ;  /* 0x000000030e0a7211 */ /* 0x080fe400008f0eff */
[----:B0-----:R-:W-:Y:S01]  /*8400*/  LEA.HI.X.SX32 R68, R4, R3, 0x1, P5 ;  /* 0x0000000304447211 */ /* 0x001fe200028f0eff */
[----:B------:R-:W-:Y:S01]  /*8410*/  VIADD R4, R6, 0xffffffe4 ;  /* 0xffffffe406047836 */ /* 0x000fe20000000000 */
[----:B------:R-:W-:-:S03]  /*8420*/  ISETP.GE.U32.AND P5, PT, R5, 0x7fffff64, PT ;  /* 0x7fffff640500780c */ /* 0x000fc60003fa6070 */
[----:B------:R-:W-:Y:S01]  /*8430*/  @!P3 IMAD.MOV.U32 R5, RZ, RZ, R68 ;  /* 0x000000ffff05b224 */ /* 0x000fe200078e0044 */
[----:B------:R-:W-:Y:S01]  /*8440*/  ISETP.GE.U32.AND P1, PT, R4, 0x7fffff65, PT ;  /* 0x7fffff650400780c */ /* 0x000fe20003f26070 */
[----:B------:R-:W-:Y:S01]  /*8450*/  @!P3 IMAD.MOV.U32 R4, RZ, RZ, R12 ;  /* 0x000000ffff04b224 */ /* 0x000fe200078e000c */
[----:B------:R-:W-:-:S04]  /*8460*/  PRMT R36, RZ, 0x7610, R36 ;  /* 0x00007610ff247816 */ /* 0x000fc80000000024 */
        /* <DEDUP_REMOVED lines=8> */
[----:B------:R0:W-:Y:S01]  /*84f0*/  STL [R1+0x48c], R68 ;  /* 0x00048c4401007387 */ /* 0x0001e20000100800 */
[----:B------:R-:W-:-:S03]  /*8500*/  VIADD R5, R6, 0xffffffe5 ;  /* 0xffffffe506057836 */ /* 0x000fc60000000000 */
[----:B------:R3:W-:Y:S01]  /*8510*/  STL [R1+0x484], R10 ;  /* 0x0004840a01007387 */ /* 0x0007e20000100800 */
[----:B--2---:R-:W-:Y:S02]  /*8520*/  IADD3 R7, P3, PT, R8, R2, RZ ;  /* 0x0000000208077210 */ /* 0x004fe40007f7e0ff */
[-C--:B0-----:R-:W-:Y:S01]  /*8530*/  LEA.HI.X.SX32 R68, R4, R3.reuse, 0x1, P4 ;  /* 0x0000000304447211 */ /* 0x081fe200020f0eff */
[----:B------:R-:W-:Y:S02]  /*8540*/  VIADD R4, R6, 0xffffffe6 ;  /* 0xffffffe606047836 */ /* 0x000fe40000000000 */
[----:B---3--:R-:W-:Y:S01]  /*8550*/  IMAD R10, R70, 0x1c, RZ ;  /* 0x0000001c460a7824 */ /* 0x008fe200078e02ff */
[----:B------:R-:W-:Y:S01]  /*8560*/  ISETP.GE.U32.AND P4, PT, R5, 0x7fffff66, PT ;  /* 0x7fffff660500780c */ /* 0x000fe20003f86070 */
[----:B------:R-:W-:Y:S01]  /*8570*/  @!P0 IMAD.MOV.U32 R5, RZ, RZ, R68 ;  /* 0x000000ffff058224 */ /* 0x000fe200078e0044 */
[----:B------:R-:W-:Y:S02]  /*8580*/  PRMT R33, RZ, 0x7610, R33 ;  /* 0x00007610ff217816 */ /* 0x000fe40000000021 */
[----:B------:R-:W-:-:S02]  /*8590*/  LEA.HI.X.SX32 R12, R10, R3, 0x1, P3 ;  /* 0x000000030a0c7211 */ /* 0x000fc400018f0eff */
        /* <DEDUP_REMOVED lines=11> */
[----:B---3--:R-:W-:-:S03]  /*8650*/  IMAD R4, R70, 0x1b, RZ ;  /* 0x0000001b46047824 */ /* 0x008fc600078e02ff */
[----:B------:R3:W-:Y:S01]  /*8660*/  STL [R1+0x474], R12 ;  /* 0x0004740c01007387 */ /* 0x0007e20000100800 */
[----:B------:R-:W-:Y:S01]  /*8670*/  VIADD R5, R6, 0xffffffe7 ;  /* 0xffffffe706057836 */ /* 0x000fe20000000000 */
[----:B0-----:R-:W-:Y:S02]  /*8680*/  IADD3 R7, P0, PT, R9, R2, RZ ;  /* 0x0000000209077210 */ /* 0x001fe40007f1e0ff */
[----:B--2---:R-:W-:Y:S01]  /*8690*/  LEA.HI.X.SX32 R68, R4, R3, 0x1, P5 ;  /* 0x0000000304447211 */ /* 0x004fe200028f0eff */
[----:B------:R-:W-:Y:S02]  /*86a0*/  VIADD R4, R6, 0xffffffe8 ;  /* 0xffffffe806047836 */ /* 0x000fe40000000000 */
[----:B---3--:R-:W-:Y:S01]  /*86b0*/  IMAD R12, R70, 0x1a, RZ ;  /* 0x0000001a460c7824 */ /* 0x008fe200078e02ff */
        /* <DEDUP_REMOVED lines=17> */
[----:B0-----:R-:W-:Y:S02]  /*87d0*/  IMAD R7, R70, 0x18, RZ ;  /* 0x0000001846077824 */ /* 0x001fe400078e02ff */
[----:B------:R-:W-:Y:S01]  /*87e0*/  VIADD R5, R6, 0xffffffe9 ;  /* 0xffffffe906057836 */ /* 0x000fe20000000000 */
[-C--:B--2---:R-:W-:Y:S01]  /*87f0*/  LEA.HI.X.SX32 R68, R4, R3.reuse, 0x1, P4 ;  /* 0x0000000304447211 */ /* 0x084fe200020f0eff */
[----:B------:R-:W-:Y:S01]  /*8800*/  VIADD R4, R6, 0xffffffea ;  /* 0xffffffea06047836 */ /* 0x000fe20000000000 */
[----:B---3--:R-:W-:Y:S02]  /*8810*/  IADD3 R8, P1, PT, R11, R2, RZ ;  /* 0x000000020b087210 */ /* 0x008fe40007f3e0ff */
        /* <DEDUP_REMOVED lines=94> */
[----:B------:R-:W-:-:S03]  /*8e00*/  VIADD R9, R6, 0xfffffff1 ;  /* 0xfffffff106097836 */ /* 0x000fc60000000000 */
[----:B------:R-:W-:Y:S01]  /*8e10*/  STL [R1+0x420], R119 ;  /* 0x0004207701007387 */ /* 0x000fe20000100800 */
[----:B0-----:R-:W-:Y:S02]  /*8e20*/  @!P5 IMAD.MOV.U32 R4, RZ, RZ, R68 ;  /* 0x000000ffff04d224 */ /* 0x001fe400078e0044 */
[----:B------:R-:W-:Y:S01]  /*8e30*/  @!P5 IMAD.MOV.U32 R5, RZ, RZ, R69 ;  /* 0x000000ffff05d224 */ /* 0x000fe200078e0045 */
[----:B------:R-:W-:Y:S04]  /*8e40*/  STL [R1+0x418], R68 ;  /* 0x0004184401007387 */ /* 0x000fe80000100800 */
[----:B------:R-:W-:Y:S04]  /*8e50*/  STL [R1+0x41c], R132 ;  /* 0x00041c8401007387 */ /* 0x000fe80000100800 */
[----:B------:R0:W5:Y:S04]  /*8e60*/  @!P5 LDG.E.U16 R22, desc[UR20][R4.64] ;  /* 0x000000140416d981 */ /* 0x000168000c1e1500 */
[----:B------:R2:W-:Y:S01]  /*8e70*/  STL [R1+0x414], R69 ;  /* 0x0004144501007387 */ /* 0x0005e20000100800 */
[----:B------:R-:W-:Y:S01]  /*8e80*/  ISETP.GE.U32.AND P4, PT, R9, 0x7fffff72, PT ;  /* 0x7fffff720900780c */ /* 0x000fe20003f86070 */
[----:B0-----:R-:W-:Y:S01]  /*8e90*/  IMAD R4, R70, 0xf, RZ ;  /* 0x0000000f46047824 */ /* 0x001fe200078e02ff */
        /* <DEDUP_REMOVED lines=17> */
[----:B------:R0:W-:Y:S04]  /*8fb0*/  STL [R1+0x408], R9 ;  /* 0x0004080901007387 */ /* 0x0001e80000100800 */
[----:B------:R-:W-:Y:S04]  /*8fc0*/  STL [R1+0x40c], R132 ;  /* 0x00040c8401007387 */ /* 0x000fe80000100800 */
[----:B------:R2:W5:Y:S04]  /*8fd0*/  @!P4 LDG.E.U16 R20, desc[UR20][R4.64] ;  /* 0x000000140414c981 */ /* 0x000568000c1e1500 */
[----:B------:R3:W-:Y:S01]  /*8fe0*/  STL [R1+0x404], R68 ;  /* 0x0004044401007387 */ /* 0x0007e20000100800 */
[----:B0-----:R-:W-:-:S02]  /*8ff0*/  IMAD R9, R70, 0xc, RZ ;  /* 0x0000000c46097824 */ /* 0x001fc400078e02ff */
[----:B--2---:R-:W-:Y:S01]  /*9000*/  IMAD R4, R70, 0xd, RZ ;  /* 0x0000000d46047824 */ /* 0x004fe200078e02ff */
[-C--:B---3--:R-:W-:Y:S01]  /*9010*/  IADD3 R68, P4, PT, R12, R2.reuse, RZ ;  /* 0x000000020c447210 */ /* 0x088fe20007f9e0ff */
[----:B------:R-:W-:Y:S01]  /*9020*/  VIADD R5, R6, 0xfffffff5 ;  /* 0xfffffff506057836 */ /* 0x000fe20000000000 */
[----:B------:R-:W-:Y:S02]  /*9030*/  IADD3 R7, P1, PT, R7, R2, RZ ;  /* 0x0000000207077210 */ /* 0x000fe40007f3e0ff */
[-C--:B------:R-:W-:Y:S01]  /*9040*/  LEA.HI.X.SX32 R69, R4, R3.reuse, 0x1, P4 ;  /* 0x0000000304457211 */ /* 0x080fe200020f0eff */
[----:B------:R-:W-:Y:S01]  /*9050*/  VIADD R4, R6, 0xfffffff6 ;  /* 0xfffffff606047836 */ /* 0x000fe20000000000 */
[----:B------:R-:W-:Y:S02]  /*9060*/  LEA.HI.X.SX32 R10, R9, R3, 0x1, P1 ;  /* 0x00000003090a7211 */ /* 0x000fe400008f0eff */
[----:B------:R-:W-:Y:S01]  /*9070*/  ISETP.GE.U32.AND P4, PT, R5, 0x7fffff76, PT ;  /* 0x7fffff760500780c */ /* 0x000fe20003f86070 */
        /* <DEDUP_REMOVED lines=31> */
[----:B------:R-:W-:Y:S04]  /*9270*/  STL [R1+0x3e8], R7 ;  /* 0x0003e80701007387 */ /* 0x000fe80000100800 */
[----:B------:R0:W5:Y:S01]  /*9280*/  @!P4 LDG.E.U16 R16, desc[UR20][R4.64] ;  /* 0x000000140410c981 */ /* 0x000162000c1e1500 */
[----:B--2---:R-:W-:-:S03]  /*9290*/  IADD3 R69, P4, PT, R13, R2, RZ ;  /* 0x000000020d457210 */ /* 0x004fc60007f9e0ff */
[----:B------:R2:W-:Y:S01]  /*92a0*/  STL [R1+0x3ec], R132 ;  /* 0x0003ec8401007387 */ /* 0x0005e20000100800 */
[C---:B0-----:R-:W-:Y:S01]  /*92b0*/  IMAD R4, R70.reuse, 0x9, RZ ;  /* 0x0000000946047824 */ /* 0x041fe200078e02ff */
[C---:B------:R-:W-:Y:S01]  /*92c0*/  LEA R8, P0, R70.reuse, R2, 0x4 ;  /* 0x0000000246087211 */ /* 0x040fe200078020ff */
[----:B------:R-:W-:-:S03]  /*92d0*/  IMAD.SHL.U32 R5, R70, 0x8, RZ ;  /* 0x0000000846057824 */ /* 0x000fc600078e00ff */
[-C--:B--2---:R-:W-:Y:S01]  /*92e0*/  LEA.HI.X.SX32 R132, R4, R3.reuse, 0x1, P4 ;  /* 0x0000000304847211 */ /* 0x084fe200020f0eff */
[----:B------:R-:W-:Y:S01]  /*92f0*/  VIADD R4, R6, 0xfffffffa ;  /* 0xfffffffa06047836 */ /* 0x000fe20000000000 */
[----:B------:R0:W-:Y:S01]  /*9300*/  STL [R1+0x3e4], R68 ;  /* 0x0003e44401007387 */ /* 0x0001e20000100800 */
[----:B------:R-:W-:Y:S02]  /*9310*/  PRMT R13, RZ, 0x7610, R13 ;  /* 0x00007610ff0d7816 */ /* 0x000fe4000000000d */
[----:B------:R-:W-:Y:S02]  /*9320*/  PRMT R14, RZ, 0x7610, R14 ;  /* 0x00007610ff0e7816 */ /* 0x000fe4000000000e */
[----:B0-----:R-:W-:Y:S01]  /*9330*/  LEA.HI.X.SX32 R68, R5, R3, 0x1, P0 ;  /* 0x0000000305447211 */ /* 0x001fe200000f0eff */
[----:B------:R-:W-:Y:S01]  /*9340*/  @!P1 IMAD.MOV.U32 R5, RZ, RZ, R132 ;  /* 0x000000ffff059224 */ /* 0x000fe200078e0084 */
[----:B------:R-:W-:Y:S01]  /*9350*/  ISETP.GE.U32.AND P0, PT, R4, 0x7fffff7b, PT ;  /* 0x7fffff7b0400780c */ /* 0x000fe20003f06070 */
[----:B------:R-:W-:-:S05]  /*9360*/  @!P1 IMAD.MOV.U32 R4, RZ, RZ, R69 ;  /* 0x000000ffff049224 */ /* 0x000fca00078e0045 */
[----:B------:R0:W5:Y:S01]  /*9370*/  @!P1 LDG.E.U16 R13, desc[UR20][R4.64] ;  /* 0x00000014040d9981 */ /* 0x000162000c1e1500 */
[----:B------:R-:W-:-:S03]  /*9380*/  VIADD R7, R6, 0xfffffff9 ;  /* 0xfffffff906077836 */ /* 0x000fc60000000000 */
[----:B------:R2:W-:Y:S01]  /*9390*/  STL [R1+0x3e0], R69 ;  /* 0x0003e04501007387 */ /* 0x0005e20000100800 */
[----:B0-----:R-:W-:Y:S02]  /*93a0*/  @!P5 IMAD.MOV.U32 R4, RZ, RZ, R8 ;  /* 0x000000ffff04d224 */ /* 0x001fe400078e0008 */
[----:B------:R-:W-:Y:S01]  /*93b0*/  @!P5 IMAD.MOV.U32 R5, RZ, RZ, R68 ;  /* 0x000000ffff05d224 */ /* 0x000fe200078e0044 */
[----:B------:R0:W-:Y:S04]  /*93c0*/  STL [R1+0x3d8], R8 ;  /* 0x0003d80801007387 */ /* 0x0001e80000100800 */
[----:B------:R3:W5:Y:S01]  /*93d0*/  @!P5 LDG.E.U16 R14, desc[UR20][R4.64] ;  /* 0x00000014040ed981 */ /* 0x000762000c1e1500 */
[----:B--2---:R-:W-:Y:S02]  /*93e0*/  IADD3 R69, P5, PT, R119, R2, RZ ;  /* 0x0000000277457210 */ /* 0x004fe40007fbe0ff */
[----:B------:R-:W-:Y:S01]  /*93f0*/  ISETP.GE.U32.AND P4, PT, R7, 0x7fffff7a, PT ;  /* 0x7fffff7a0700780c */ /* 0x000fe20003f86070 */
[----:B------:R2:W-:Y:S01]  /*9400*/  STL [R1+0x3dc], R132 ;  /* 0x0003dc8401007387 */ /* 0x0005e20000100800 */
[----:B------:R-:W-:-:S02]  /*9410*/  IMAD R7, R70, 0x6, RZ ;  /* 0x0000000646077824 */ /* 0x000fc400078e02ff */
        /* <DEDUP_REMOVED lines=13> */
[----:B------:R0:W5:Y:S01]  /*94f0*/  @!P3 LDG.E.U16 R11, desc[UR20][R4.64] ;  /* 0x00000014040bb981 */ /* 0x000162000c1e1500 */
[----:B------:R-:W-:Y:S01]  /*9500*/  IADD3 R119, P3, PT, R10, R2, RZ ;  /* 0x000000020a777210 */ /* 0x000fe20007f7e0ff */
[----:B0-----:R-:W-:Y:S02]  /*9510*/  @!P4 IMAD.MOV.U32 R4, RZ, RZ, R8 ;  /* 0x000000ffff04c224 */ /* 0x001fe400078e0008 */
[----:B------:R-:W-:Y:S01]  /*9520*/  @!P4 IMAD.MOV.U32 R5, RZ, RZ, R68 ;  /* 0x000000ffff05c224 */ /* 0x000fe200078e0044 */
[----:B------:R-:W-:Y:S04]  /*9530*/  STL [R1+0x3d0], R69 ;  /* 0x0003d04501007387 */ /* 0x000fe80000100800 */
[----:B------:R0:W5:Y:S04]  /*9540*/  @!P4 LDG.E.U16 R12, desc[UR20][R4.64] ;  /* 0x00000014040cc981 */ /* 0x000168000c1e1500 */
[----:B------:R-:W-:Y:S01]  /*9550*/  STL [R1+0x3c8], R8 ;  /* 0x0003c80801007387 */ /* 0x000fe20000100800 */
[----:B0-----:R-:W-:-:S03]  /*9560*/  IMAD R4, R70, 0x5, RZ ;  /* 0x0000000546047824 */ /* 0x001fc600078e02ff */
[----:B------:R0:W-:Y:S01]  /*9570*/  STL [R1+0x3cc], R132 ;  /* 0x0003cc8401007387 */ /* 0x0001e20000100800 */
[----:B------:R-:W-:-:S03]  /*9580*/  IMAD.SHL.U32 R5, R70, 0x4, RZ ;  /* 0x0000000446057824 */ /* 0x000fc600078e00ff */
[----:B------:R2:W-:Y:S01]  /*9590*/  STL [R1+0x3c4], R68 ;  /* 0x0003c44401007387 */ /* 0x0005e20000100800 */
[-C--:B0-----:R-:W-:Y:S01]  /*95a0*/  LEA.HI.X.SX32 R132, R4, R3.reuse, 0x1, P3 ;  /* 0x0000000304847211 */ /* 0x081fe200018f0eff */
[----:B------:R-:W-:Y:S01]  /*95b0*/  VIADD R4, R6, 0xfffffffe ;  /* 0xfffffffe06047836 */ /* 0x000fe20000000000 */
[----:B--2---:R-:W-:Y:S02]  /*95c0*/  LEA R68, P4, R70, R2, 0x3 ;  /* 0x0000000246447211 */ /* 0x004fe400078818ff */
[----:B------:R-:W-:Y:S02]  /*95d0*/  PRMT R9, RZ, 0x7610, R9 ;  /* 0x00007610ff097816 */ /* 0x000fe40000000009 */
[----:B------:R-:W-:Y:S01]  /*95e0*/  LEA.HI.X.SX32 R69, R5, R3, 0x1, P4 ;  /* 0x0000000305457211 */ /* 0x000fe200020f0eff */
[----:B------:R-:W-:Y:S01]  /*95f0*/  @!P0 IMAD.MOV.U32 R5, RZ, RZ, R132 ;  /* 0x000000ffff058224 */ /* 0x000fe200078e0084 */
[----:B------:R-:W-:Y:S01]  /*9600*/  ISETP.GE.U32.AND P4, PT, R4, 0x7fffff7f, PT ;  /* 0x7fffff7f0400780c */ /* 0x000fe20003f86070 */
[----:B------:R-:W-:Y:S01]  /*9610*/  @!P0 IMAD.MOV.U32 R4, RZ, RZ, R119 ;  /* 0x000000ffff048224 */ /* 0x000fe200078e0077 */
[----:B------:R-:W-:Y:S04]  /*9620*/  STL [R1+0x3c0], R119 ;  /* 0x0003c07701007387 */ /* 0x000fe80000100800 */
[----:B------:R-:W-:Y:S04]  /*9630*/  STL [R1+0x3b8], R68 ;  /* 0x0003b84401007387 */ /* 0x000fe80000100800 */
[----:B------:R-:W-:Y:S04]  /*9640*/  STL [R1+0x3bc], R132 ;  /* 0x0003bc8401007387 */ /* 0x000fe80000100800 */
[----:B------:R0:W5:Y:S04]  /*9650*/  @!P0 LDG.E.U16 R9, desc[UR20][R4.64] ;  /* 0x0000001404098981 */ /* 0x000168000c1e1500 */
[----:B------:R2:W-:Y:S01]  /*9660*/  STL [R1+0x3b4], R69 ;  /* 0x0003b44501007387 */ /* 0x0005e20000100800 */
[----:B0-----:R-:W-:-:S02]  /*9670*/  @!P5 IMAD.MOV.U32 R5, RZ, RZ, R69 ;  /* 0x000000ffff05d224 */ /* 0x001fc400078e0045 */
[----:B--2---:R-:W0:Y:S01]  /*9680*/  S2R R69, SR_TID.X ;  /* 0x0000000000457919 */ /* 0x004e220000002100 */
[----:B------:R-:W-:Y:S01]  /*9690*/  PRMT R10, RZ, 0x7610, R10 ;  /* 0x00007610ff0a7816 */ /* 0x000fe2000000000a */
[----:B------:R-:W-:Y:S02]  /*96a0*/  @!P5 IMAD.MOV.U32 R4, RZ, RZ, R68 ;  /* 0x000000ffff04d224 */ /* 0x000fe400078e0044 */
[----:B------:R-:W-:-:S03]  /*96b0*/  VIADD R8, R6, 0xfffffffd ;  /* 0xfffffffd06087836 */ /* 0x000fc60000000000 */
[----:B------:R2:W5:Y:S01]  /*96c0*/  @!P5 LDG.E.U16 R10, desc[UR20][R4.64] ;  /* 0x00000014040ad981 */ /* 0x000562000c1e1500 */
[-C--:B------:R-:W-:Y:S01]  /*96d0*/  IADD3 R119, P5, PT, R7, R2.reuse, RZ ;  /* 0x0000000207777210 */ /* 0x080fe20007fbe0ff */
[----:B------:R-:W-:Y:S01]  /*96e0*/  IMAD.SHL.U32 R153, R70, 0x2, RZ ;  /* 0x0000000246997824 */ /* 0x000fe200078e00ff */
[----:B------:R-:W-:Y:S02]  /*96f0*/  ISETP.GE.U32.AND P3, PT, R8, 0x7fffff7e, PT ;  /* 0x7fffff7e0800780c */ /* 0x000fe40003f66070 */
[----:B------:R-:W-:Y:S01]  /*9700*/  LEA R68, P0, R70, R2, 0x2 ;  /* 0x0000000246447211 */ /* 0x000fe200078010ff */
[----:B--2---:R-:W-:Y:S02]  /*9710*/  VIADD R5, R6, 0x7f ;  /* 0x0000007f06057836 */ /* 0x004fe40000000000 */
[----:B------:R-:W-:-:S03]  /*9720*/  IMAD R4, R70, 0x3, RZ ;  /* 0x0000000346047824 */ /* 0x000fc600078e02ff */
[----:B------:R-:W-:Y:S02]  /*9730*/  ISETP.GT.AND P6, PT, R5, 0x7f, PT ;  /* 0x0000007f0500780c */ /* 0x000fe40003fc4270 */
[-C--:B------:R-:W-:Y:S01]  /*9740*/  LEA.HI.X.SX32 R132, R4, R3.reuse, 0x1, P5 ;  /* 0x0000000304847211 */ /* 0x080fe200028f0eff */
[----:B------:R-:W-:Y:S01]  /*9750*/  @!P1 IMAD.MOV.U32 R4, RZ, RZ, R119 ;  /* 0x000000ffff049224 */ /* 0x000fe200078e0077 */
[----:B------:R-:W-:Y:S02]  /*9760*/  PRMT R7, RZ, 0x7610, R7 ;  /* 0x00007610ff077816 */ /* 0x000fe40000000007 */
[----:B0-----:R-:W-:Y:S02]  /*9770*/  LOP3.LUT R5, R69, 0x7f, RZ, 0xc0, !PT ;  /* 0x0000007f45057812 */ /* 0x001fe400078ec0ff */
[----:B------:R-:W-:Y:S02]  /*9780*/  LEA.HI.X.SX32 R69, R153, R3, 0x1, P0 ;  /* 0x0000000399457211 */ /* 0x000fe400000f0eff */
[----:B------:R-:W-:Y:S01]  /*9790*/  ISETP.LT.AND P0, PT, R5, R6, P6 ;  /* 0x000000060500720c */ /* 0x000fe20003701270 */
[----:B------:R-:W-:Y:S01]  /*97a0*/  @!P1 IMAD.MOV.U32 R5, RZ, RZ, R132 ;  /* 0x000000ffff059224 */ /* 0x000fe200078e0084 */
[----:B------:R0:W-:Y:S01]  /*97b0*/  STL [R1+0x3b0], R119 ;  /* 0x0003b07701007387 */ /* 0x0001e20000100800 */
[----:B------:R-:W-:Y:S01]  /*97c0*/  VIADD R6, R0, 0x7c ;  /* 0x0000007c00067836 */ /* 0x000fe20000000000 */
[----:B------:R-:W-:-:S02]  /*97d0*/  PRMT R8, RZ, 0x7610, R8 ;  /* 0x00007610ff087816 */ /* 0x000fc40000000008 */
[----:B------:R-:W-:Y:S04]  /*97e0*/  STL [R1+0x3a8], R68 ;  /* 0x0003a84401007387 */ /* 0x000fe80000100800 */
[----:B------:R2:W-:Y:S01]  /*97f0*/  STL [R1+0x3ac], R132 ;  /* 0x0003ac8401007387 */ /* 0x0005e20000100800 */
[----:B0-----:R-:W-:-:S03]  /*9800*/  VIADD R119, R0, 0x7b ;  /* 0x0000007b00777836 */ /* 0x001fc60000000000 */
[----:B------:R0:W5:Y:S04]  /*9810*/  @!P1 LDG.E.U16 R7, desc[UR20][R4.64] ;  /* 0x0000001404079981 */ /* 0x000168000c1e1500 */
[----:B------:R3:W-:Y:S01]  /*9820*/  STL [R1+0x3a4], R69 ;  /* 0x0003a44501007387 */ /* 0x0007e20000100800 */
[----:B--2---:R-:W-:-:S03]  /*9830*/  IABS R132, R6 ;  /* 0x0000000600847213 */ /* 0x004fc60000000000 */
[----:B------:R-:W-:Y:S01]  /*9840*/  STL [R1+0x85c], R119 ;  /* 0x00085c7701007387 */ /* 0x000fe20000100800 */
[----:B0-----:R-:W-:Y:S02]  /*9850*/  @!P3 IMAD.MOV.U32 R5, RZ, RZ, R69 ;  /* 0x000000ffff05b224 */ /* 0x001fe400078e0045 */
[----:B------:R-:W-:Y:S02]  /*9860*/  @!P3 IMAD.MOV.U32 R4, RZ, RZ, R68 ;  /* 0x000000ffff04b224 */ /* 0x000fe400078e0044 */
[C---:B---3--:R-:W-:Y:S01]  /*9870*/  VIADD R69, R0.reuse, 0x7d ;  /* 0x0000007d00457836 */ /* 0x048fe20000000000 */
[----:B------:R0:W-:Y:S01]  /*9880*/  STL [R1+0x858], R6 ;  /* 0x0008580601007387 */ /* 0x0001e20000100800 */
[----:B------:R-:W-:-:S03]  /*9890*/  VIADD R68, R0, 0x7e ;  /* 0x0000007e00447836 */ /* 0x000fc60000000000 */
[----:B------:R2:W5:Y:S04]  /*98a0*/  @!P3 LDG.E.U16 R8, desc[UR20][R4.64] ;  /* 0x000000140408b981 */ /* 0x000568000c1e1500 */
[----:B------:R-:W-:Y:S01]  /*98b0*/  STL [R1+0x854], R69 ;  /* 0x0008544501007387 */ /* 0x000fe20000100800 */
[----:B0-----:R-:W-:-:S03]  /*98c0*/  IADD3 R6, P1, PT, R153, R2, RZ ;  /* 0x0000000299067210 */ /* 0x001fc60007f3e0ff */
[----:B------:R0:W-:Y:S01]  /*98d0*/  STL [R1+0x850], R68 ;  /* 0x0008504401007387 */ /* 0x0001e20000100800 */
[----:B--2---:R-:W-:Y:S02]  /*98e0*/  IABS R4, R68 ;  /* 0x0000004400047213 */ /* 0x004fe40000000000 */
[----:B------:R-:W-:Y:S01]  /*98f0*/  IABS R119, R119 ;  /* 0x0000007700777213 */ /* 0x000fe20000000000 */
[----:B------:R-:W-:Y:S01]  /*9900*/  STL [R1+0x3a0], R6 ;  /* 0x0003a00601007387 */ /* 0x000fe20000100800 */
[----:B------:R-:W-:Y:S02]  /*9910*/  IABS R153, R69 ;  /* 0x0000004500997213 */ /* 0x000fe40000000000 */
[----:B0-----:R-:W-:-:S05]  /*9920*/  LEA.HI.X.SX32 R68, R70, R3, 0x1, P1 ;  /* 0x0000000346447211 */ /* 0x001fca00008f0eff */
[----:B------:R0:W-:Y:S01]  /*9930*/  STL [R1+0x39c], R68 ;  /* 0x00039c4401007387 */ /* 0x0001e20000100800 */
[----:B------:R-:W-:Y:S01]  /*9940*/  @!P4 IMAD.MOV.U32 R69, RZ, RZ, R68 ;  /* 0x000000ffff45c224 */ /* 0x000fe200078e0044 */
[----:B------:R-:W-:Y:S01]  /*9950*/  PRMT R5, RZ, 0x7610, R5 ;  /* 0x00007610ff057816 */ /* 0x000fe20000000005 */
[----:B0-----:R-:W-:Y:S02]  /*9960*/  @!P4 IMAD.MOV.U32 R68, RZ, RZ, R6 ;  /* 0x000000ffff44c224 */ /* 0x001fe400078e0006 */
[----:B------:R-:W-:-:S03]  /*9970*/  IMAD.HI.U32 R6, R73, R119, RZ ;  /* 0x0000007749067227 */ /* 0x000fc600078e00ff */
[----:B------:R0:W5:Y:S01]  /*9980*/  @!P4 LDG.E.U16 R5, desc[UR20][R68.64] ;  /* 0x000000144405c981 */ /* 0x000162000c1e1500 */
[----:B------:R-:W-:-:S04]  /*9990*/  IMAD.MOV R6, RZ, RZ, -R6 ;  /* 0x000000ffff067224 */ /* 0x000fc800078e0a06 */
[----:B------:R-:W-:Y:S02]  /*99a0*/  IMAD R119, R72, R6, R119 ;  /* 0x0000000648777224 */ /* 0x000fe400078e0277 */
[----:B------:R-:W-:-:S04]  /*99b0*/  IMAD.HI.U32 R6, R73, R4, RZ ;  /* 0x0000000449067227 */ /* 0x000fc800078e00ff */
[----:B0-----:R-:W-:-:S04]  /*99c0*/  IMAD.HI.U32 R69, R73, R132, RZ ;  /* 0x0000008449457227 */ /* 0x001fc800078e00ff */
[----:B------:R-:W-:-:S04]  /*99d0*/  IMAD.HI.U32 R68, R73, R153, RZ ;  /* 0x0000009949447227 */ /* 0x000fc800078e00ff */
[----:B------:R-:W-:Y:S02]  /*99e0*/  IMAD.MOV R6, RZ, RZ, -R6 ;  /* 0x000000ffff067224 */ /* 0x000fe400078e0a06 */
[----:B------:R-:W-:Y:S02]  /*99f0*/  IMAD.MOV R69, RZ, RZ, -R69 ;  /* 0x000000ffff457224 */ /* 0x000fe400078e0a45 */
[----:B------:R-:W-:Y:S02]  /*9a00*/  IMAD.MOV R68, RZ, RZ, -R68 ;  /* 0x000000ffff447224 */ /* 0x000fe400078e0a44 */
[C---:B------:R-:W-:Y:S02]  /*9a10*/  IMAD R4, R72.reuse, R6, R4 ;  /* 0x0000000648047224 */ /* 0x040fe400078e0204 */
[C---:B------:R-:W-:Y:S02]  /*9a20*/  IMAD R132, R72.reuse, R69, R132 ;  /* 0x0000004548847224 */ /* 0x040fe400078e0284 */
[----:B------:R0:W5:Y:S01]  /*9a30*/  LDL.LU R69, [R1+0xa20] ;  /* 0x000a200001457983 */ /* 0x0001620000300800 */
[----:B------:R-:W-:-:S03]  /*9a40*/  IMAD R153, R72, R68, R153 ;  /* 0x0000004448997224 */ /* 0x000fc600078e0299 */
[----:B------:R0:W5:Y:S01]  /*9a50*/  LDL.LU R68, [R1+0xa1c] ;  /* 0x000a1c0001447983 */ /* 0x0001620000300800 */
[----:B------:R-:W-:-:S03]  /*9a60*/  ISETP.GT.U32.AND P1, PT, R72, R78, PT ;  /* 0x0000004e4800720c */ /* 0x000fc60003f24070 */
[----:B------:R0:W-:Y:S01]  /*9a70*/  STL [R1+0x54], R4 ;  /* 0x0000540401007387 */ /* 0x0001e20000100800 */
[----:B------:R-:W-:Y:S01]  /*9a80*/  ISETP.GT.U32.AND P3, PT, R72, R77, PT ;  /* 0x0000004d4800720c */ /* 0x000fe20003f64070 */
[----:B-1----:R-:W-:-:S04]  /*9a90*/  @!UP1 UIADD3 UR4, UPT, UPT, -UR7, 0x100000, URZ ;  /* 0x0010000007049890 */ /* 0x002fc8000fffe1ff */
[----:B------:R-:W-:Y:S02]  /*9aa0*/  @!UP1 USHF.L.U32 UR5, UR4, 0xb, URZ ;  /* 0x0000000b04059899 */ /* 0x000fe400080006ff */
[----:B------:R-:W-:Y:S01]  /*9ab0*/  @!UP1 USHF.L.U32 UR4, UR4, 0x1, URZ ;  /* 0x0000000104049899 */ /* 0x000fe200080006ff */
[----:B------:R-:W-:Y:S01]  /*9ac0*/  VOTEU.ALL UP1, P2 ;  /* 0x0000000000ff7886 */ /* 0x000fe20001020000 */
[----:B------:R-:W-:Y:S01]  /*9ad0*/  ISETP.GT.U32.AND P4, PT, R72, R76, PT ;  /* 0x0000004c4800720c */ /* 0x000fe20003f84070 */
[----:B------:R-:W-:-:S03]  /*9ae0*/  @!P1 IMAD.IADD R78, R78, 0x1, -R72 ;  /* 0x000000014e4e9824 */ /* 0x000fc600078e0a48 */
[----:B------:R-:W-:-:S06]  /*9af0*/  @!P3 IMAD.IADD R77, R77, 0x1, -R72 ;  /* 0x000000014d4db824 */ /* 0x000fcc00078e0a48 */
[----:B------:R0:W1:Y:S01]  /*9b00*/  @!UP1 SYNCS.EXCH.64 URZ, [UR9+0x10008], UR4 ;  /* 0x0100080409ff95b2 */ /* 0x0000620008000100 */
[C---:B------:R-:W-:Y:S02]  /*9b10*/  ISETP.GT.U32.AND P5, PT, R72.reuse, R79, PT ;  /* 0x0000004f4800720c */ /* 0x040fe40003fa4070 */
[C---:B------:R-:W-:Y:S02]  /*9b20*/  ISETP.GT.U32.AND P3, PT, R72.reuse, R78, PT ;  /* 0x0000004e4800720c */ /* 0x040fe40003f64070 */
[----:B------:R-:W-:Y:S01]  /*9b30*/  ISETP.GT.U32.AND P1, PT, R72, R77, PT ;  /* 0x0000004d4800720c */ /* 0x000fe20003f24070 */
[----:B0-----:R-:W-:-:S12]  /*9b40*/  @!P6 BRA `(.L_x_6) ;  /* 0x000000080000e947 */ /* 0x001fd80003800000 */
[----:B------:R-:W2:Y:S04]  /*9b50*/  LDL.LU R6, [R1+0xb8] ;  /* 0x0000b80001067983 */ /* 0x000ea80000300800 */
[----:B-----5:R0:W-:Y:S04]  /*9b60*/  STL [R1+0xa34], R71 ;  /* 0x000a344701007387 */ /* 0x0201e80000100800 */
[----:B------:R3:W-:Y:S04]  /*9b70*/  STL [R1+0xa30], R70 ;  /* 0x000a304601007387 */ /* 0x0007e80000100800 */
[----:B------:R4:W-:Y:S04]  /*9b80*/  STL [R1+0xa2c], R69 ;  /* 0x000a2c4501007387 */ /* 0x0009e80000100800 */
[----:B------:R1:W-:Y:S04]  /*9b90*/  STL [R1+0xa28], R68 ;  /* 0x000a284401007387 */ /* 0x0003e80000100800 */
[----:B------:R0:W-:Y:S04]  /*9ba0*/  STL [R1+0xa24], R3 ;  /* 0x000a240301007387 */ /* 0x0001e80000100800 */
[----:B------:R1:W-:Y:S04]  /*9bb0*/  STL [R1+0xa20], R2 ;  /* 0x000a200201007387 */ /* 0x0003e80000100800 */
[----:B------:R1:W-:Y:S04]  /*9bc0*/  STL [R1+0xa1c], R0 ;  /* 0x000a1c0001007387 */ /* 0x0003e80000100800 */
[----:B0-----:R-:W2:Y:S04]  /*9bd0*/  LDL.LU R71, [R1] ;  /* 0x0000000001477983 */ /* 0x001ea80000300800 */
[----:B---3--:R-:W3:Y:S04]  /*9be0*/  LDL.LU R70, [R1+0x20] ;  /* 0x0000200001467983 */ /* 0x008ee80000300800 */
[----:B----4-:R-:W4:Y:S04]  /*9bf0*/  LDL.LU R69, [R1+0x34] ;  /* 0x0000340001457983 */ /* 0x010f280000300800 */
[----:B-1----:R-:W3:Y:S04]  /*9c00*/  LDL.LU R68, [R1+0x3c] ;  /* 0x00003c0001447983 */ /* 0x002ee80000300800 */
[----:B------:R-:W3:Y:S04]  /*9c10*/  LDL.LU R3, [R1+0x5c] ;  /* 0x00005c0001037983 */ /* 0x000ee80000300800 */
[----:B------:R-:W3:Y:S04]  /*9c20*/  LDL.LU R2, [R1+0x64] ;  /* 0x0000640001027983 */ /* 0x000ee80000300800 */
[----:B------:R-:W3:Y:S01]  /*9c30*/  LDL.LU R0, [R1+0x6c] ;  /* 0x00006c0001007983 */ /* 0x000ee20000300800 */
[----:B--2---:R-:W-:-:S02]  /*9c40*/  PRMT R4, R6, 0x5410, R5 ;  /* 0x0000541006047816 */ /* 0x004fc40000000005 */
[----:B------:R-:W-:Y:S02]  /*9c50*/  PRMT R5, R8, 0x5410, R7 ;  /* 0x0000541008057816 */ /* 0x000fe40000000007 */
[----:B------:R-:W-:Y:S02]  /*9c60*/  PRMT R8, R14, 0x5410, R13 ;  /* 0x000054100e087816 */ /* 0x000fe4000000000d */
[----:B------:R-:W-:Y:S02]  /*9c70*/  PRMT R13, R24, 0x5410, R23 ;  /* 0x00005410180d7816 */ /* 0x000fe40000000017 */
[----:B------:R-:W-:Y:S02]  /*9c80*/  PRMT R23, R44, 0x5410, R43 ;  /* 0x000054102c177816 */ /* 0x000fe4000000002b */
[----:B------:R-:W2:Y:S01]  /*9c90*/  LDL.LU R44, [R1+0x1c] ;  /* 0x00001c00012c7983 */ /* 0x000ea20000300800 */
[----:B------:R-:W-:Y:S02]  /*9ca0*/  PRMT R24, R46, 0x5410, R45 ;  /* 0x000054102e187816 */ /* 0x000fe4000000002d */
[----:B------:R-:W-:Y:S01]  /*9cb0*/  PRMT R14, R26, 0x5410, R25 ;  /* 0x000054101a0e7816 */ /* 0x000fe20000000019 */
[----:B------:R-:W3:Y:S01]  /*9cc0*/  LDL.LU R45, [R1+0x24] ;  /* 0x00002400012d7983 */ /* 0x000ee20000300800 */
[----:B------:R-:W-:-:S03]  /*9cd0*/  PRMT R25, R48, 0x5410, R47 ;  /* 0x0000541030197816 */ /* 0x000fc6000000002f */
[----:B------:R-:W4:Y:S01]  /*9ce0*/  LDL.LU R46, [R1+0x38] ;  /* 0x00003800012e7983 */ /* 0x000f220000300800 */
[----:B------:R-:W-:-:S03]  /*9cf0*/  PRMT R26, R50, 0x5410, R49 ;  /* 0x00005410321a7816 */ /* 0x000fc60000000031 */
[----:B------:R-:W4:Y:S04]  /*9d00*/  LDL.LU R47, [R1+0x40] ;  /* 0x00004000012f7983 */ /* 0x000f280000300800 */
[----:B------:R-:W4:Y:S04]  /*9d10*/  LDL.LU R48, [R1+0x60] ;  /* 0x0000600001307983 */ /* 0x000f280000300800 */
[----:B------:R-:W4:Y:S04]  /*9d20*/  LDL.LU R49, [R1+0x68] ;  /* 0x0000680001317983 */ /* 0x000f280000300800 */
[----:B------:R-:W4:Y:S01]  /*9d30*/  LDL.LU R50, [R1+0x70] ;  /* 0x0000700001327983 */ /* 0x000f220000300800 */
[----:B------:R-:W-:-:S02]  /*9d40*/  PRMT R6, R10, 0x5410, R9 ;  /* 0x000054100a067816 */ /* 0x000fc40000000009 */
[----:B------:R-:W-:Y:S02]  /*9d50*/  PRMT R9, R16, 0x5410, R15 ;  /* 0x0000541010097816 */ /* 0x000fe4000000000f */
[----:B------:R-:W-:Y:S02]  /*9d60*/  PRMT R15, R28, 0x5410, R27 ;  /* 0x000054101c0f7816 */ /* 0x000fe4000000001b */
[----:B------:R-:W-:Y:S02]  /*9d70*/  PRMT R27, R52, 0x5410, R51 ;  /* 0x00005410341b7816 */ /* 0x000fe40000000033 */
[----:B------:R-:W4:Y:S01]  /*9d80*/  LDL.LU R51, [R1+0x78] ;  /* 0x0000780001337983 */ /* 0x000f220000300800 */
[----:B------:R-:W-:Y:S02]  /*9d90*/  PRMT R28, R54, 0x5410, R53 ;  /* 0x00005410361c7816 */ /* 0x000fe40000000035 */
[----:B------:R-:W-:Y:S01]  /*9da0*/  PRMT R16, R30, 0x5410, R29 ;  /* 0x000054101e107816 */ /* 0x000fe2000000001d */
[----:B------:R-:W4:Y:S01]  /*9db0*/  LDL.LU R52, [R1+0x80] ;  /* 0x0000800001347983 */ /* 0x000f220000300800 */
[----:B------:R-:W-:-:S03]  /*9dc0*/  PRMT R29, R56, 0x5410, R55 ;  /* 0x00005410381d7816 */ /* 0x000fc60000000037 */
        /* <DEDUP_REMOVED lines=44> */
[----:B------:R-:W4:Y:S04]  /*a090*/  LDL.LU R157, [R1+0xdc] ;  /* 0x0000dc00019d7983 */ /* 0x000f280000300800 */
[----:B------:R-:W4:Y:S01]  /*a0a0*/  LDL.LU R148, [R1+0xe4] ;  /* 0x0000e40001947983 */ /* 0x000f220000300800 */
[----:B------:R-:W-:-:S03]  /*a0b0*/  PRMT R42, R163, 0x5410, R162 ;  /* 0x00005410a32a7816 */ /* 0x000fc600000000a2 */
[----:B------:R-:W4:Y:S04]  /*a0c0*/  LDL.LU R159, [R1+0xbc] ;  /* 0x0000bc00019f7983 */ /* 0x000f280000300800 */
[----:B------:R-:W4:Y:S01]  /*a0d0*/  LDL.LU R158, [R1+0xc4] ;  /* 0x0000c400019e7983 */ /* 0x000f220000300800 */
[----:B------:R-:W-:-:S03]  /*a0e0*/  PRMT R43, R165, 0x5410, R164 ;  /* 0x00005410a52b7816 */ /* 0x000fc600000000a4 */
[----:B------:R-:W4:Y:S04]  /*a0f0*/  LDL.LU R161, [R1+0xa8] ;  /* 0x0000a80001a17983 */ /* 0x000f280000300800 */
[----:B------:R-:W4:Y:S04]  /*a100*/  LDL.LU R160, [R1+0xb0] ;  /* 0x0000b00001a07983 */ /* 0x000f280000300800 */
[----:B------:R-:W4:Y:S04]  /*a110*/  LDL.LU R163, [R1+0x88] ;  /* 0x0000880001a37983 */ /* 0x000f280000300800 */
[----:B------:R-:W4:Y:S04]  /*a120*/  LDL.LU R162, [R1+0xa0] ;  /* 0x0000a00001a27983 */ /* 0x000f280000300800 */
[----:B------:R-:W4:Y:S04]  /*a130*/  LDL.LU R165, [R1+0x74] ;  /* 0x0000740001a57983 */ /* 0x000f280000300800 */
[----:B------:R-:W4:Y:S01]  /*a140*/  LDL.LU R164, [R1+0x7c] ;  /* 0x00007c0001a47983 */ /* 0x000f220000300800 */
[----:B--2---:R-:W-:-:S03]  /*a150*/  PRMT R44, R44, 0x5410, R71 ;  /* 0x000054102c2c7816 */ /* 0x004fc60000000047 */
[----:B------:R0:W5:Y:S01]  /*a160*/  LDL.LU R71, [R1+0xa34] ;  /* 0x000a340001477983 */ /* 0x0001620000300800 */
[----:B---3--:R-:W-:-:S03]  /*a170*/  PRMT R45, R45, 0x5410, R70 ;  /* 0x000054102d2d7816 */ /* 0x008fc60000000046 */
[----:B------:R0:W5:Y:S01]  /*a180*/  LDL.LU R70, [R1+0xa30] ;  /* 0x000a300001467983 */ /* 0x0001620000300800 */
[----:B----4-:R-:W-:-:S03]  /*a190*/  PRMT R46, R46, 0x5410, R69 ;  /* 0x000054102e2e7816 */ /* 0x010fc60000000045 */
[----:B------:R0:W5:Y:S01]  /*a1a0*/  LDL.LU R69, [R1+0xa2c] ;  /* 0x000a2c0001457983 */ /* 0x0001620000300800 */
[----:B------:R-:W-:-:S03]  /*a1b0*/  PRMT R47, R47, 0x5410, R68 ;  /* 0x000054102f2f7816 */ /* 0x000fc60000000044 */
[----:B------:R0:W5:Y:S01]  /*a1c0*/  LDL.LU R68, [R1+0xa28] ;  /* 0x000a280001447983 */ /* 0x0001620000300800 */
[----:B------:R-:W-:-:S03]  /*a1d0*/  PRMT R48, R48, 0x5410, R3 ;  /* 0x0000541030307816 */ /* 0x000fc60000000003 */
[----:B------:R0:W5:Y:S01]  /*a1e0*/  LDL.LU R3, [R1+0xa24] ;  /* 0x000a240001037983 */ /* 0x0001620000300800 */
[----:B------:R-:W-:-:S03]  /*a1f0*/  PRMT R49, R49, 0x5410, R2 ;  /* 0x0000541031317816 */ /* 0x000fc60000000002 */
[----:B------:R0:W5:Y:S01]  /*a200*/  LDL.LU R2, [R1+0xa20] ;  /* 0x000a200001027983 */ /* 0x0001620000300800 */
[----:B------:R-:W-:-:S03]  /*a210*/  PRMT R50, R50, 0x5410, R0 ;  /* 0x0000541032327816 */ /* 0x000fc60000000000 */
[----:B------:R0:W5:Y:S01]  /*a220*/  LDL.LU R0, [R1+0xa1c] ;  /* 0x000a1c0001007983 */ /* 0x0001620000300800 */
[----:B------:R-:W-:Y:S02]  /*a230*/  PRMT R67, R67, 0x5410, R141 ;  /* 0x0000541043437816 */ /* 0x000fe4000000008d */
[----:B------:R-:W-:Y:S02]  /*a240*/  PRMT R65, R65, 0x5410, R143 ;  /* 0x0000541041417816 */ /* 0x000fe4000000008f */
[----:B------:R-:W-:Y:S02]  /*a250*/  PRMT R66, R66, 0x5410, R142 ;  /* 0x0000541042427816 */ /* 0x000fe4000000008e */
[----:B------:R-:W-:Y:S02]  /*a260*/  PRMT R63, R63, 0x5410, R145 ;  /* 0x000054103f3f7816 */ /* 0x000fe40000000091 */
[----:B------:R-:W-:Y:S02]  /*a270*/  PRMT R64, R64, 0x5410, R144 ;  /* 0x0000541040407816 */ /* 0x000fe40000000090 */
[----:B------:R-:W-:-:S02]  /*a280*/  PRMT R61, R61, 0x5410, R147 ;  /* 0x000054103d3d7816 */ /* 0x000fc40000000093 */
        /* <DEDUP_REMOVED lines=10> */
[----:B------:R-:W-:-:S04]  /*a330*/  PRMT R52, R52, 0x5410, R164 ;  /* 0x0000541034347816 */ /* 0x000fc800000000a4 */
[----:B------:R0:W-:Y:S03]  /*a340*/  STTM.x64 tmem[UR10+0x80], R4 ;  /* 0x00008004000079ed */ /* 0x0001e6000834000a */
.L_x_6:
[----:B-----5:R-:W2:Y:S04]  /*a350*/  LDL R141, [R1+0x87c] ;  /* 0x00087c00018d7983 */ /* 0x020ea80000100800 */
[----:B0-----:R-:W3:Y:S04]  /*a360*/  LDL R5, [R1+0x8d0] ;  /* 0x0008d00001057983 */ /* 0x001ee80000100800 */
[----:B------:R-:W4:Y:S01]  /*a370*/  LDL R4, [R1+0x8c8] ;  /* 0x0008c80001047983 */ /* 0x000f220000100800 */
[----:B------:R-:W-:Y:S01]  /*a380*/  ISETP.GE.AND P6, PT, R0, RZ, PT ;  /* 0x000000ff0000720c */ /* 0x000fe20003fc6270 */
[--C-:B------:R-:W-:Y:S01]  /*a390*/  @!P4 IMAD.IADD R76, R76, 0x1, -R72.reuse ;  /* 0x000000014c4cc824 */ /* 0x100fe200078e0a48 */
[----:B------:R-:W0:Y:S01]  /*a3a0*/  LDCU UR4, c[0x0][0x3b0] ;  /* 0x00007600ff0477ac */ /* 0x000e220008000800 */
[--C-:B------:R-:W-:Y:S01]  /*a3b0*/  @!P3 IMAD.IADD R78, R78, 0x1, -R72.reuse ;  /* 0x000000014e4eb824 */ /* 0x100fe200078e0a48 */
[----:B------:R-:W1:Y:S01]  /*a3c0*/  FENCE.VIEW.ASYNC.T ;  /* 0x00000000000073c6 */ /* 0x000e620000000200 */
[--C-:B------:R-:W-:Y:S01]  /*a3d0*/  @!P1 IMAD.IADD R77, R77, 0x1, -R72.reuse ;  /* 0x000000014d4d9824 */ /* 0x100fe200078e0a48 */
[C---:B------:R-:W-:Y:S01]  /*a3e0*/  ISETP.GT.U32.AND P3, PT, R72.reuse, R76, PT ;  /* 0x0000004c4800720c */ /* 0x040fe20003f64070 */
[----:B------:R-:W-:Y:S01]  /*a3f0*/  STL [R1+0xa5c], R13 ;  /* 0x000a5c0d01007387 */ /* 0x000fe20000100800 */
[----:B------:R-:W-:Y:S01]  /*a400*/  ISETP.NE.AND P1, PT, R75, RZ, PT ;  /* 0x000000ff4b00720c */ /* 0x000fe20003f25270 */
[----:B------:R-:W-:Y:S01]  /*a410*/  @!P5 IMAD.IADD R79, R79, 0x1, -R72 ;  /* 0x000000014f4fd824 */ /* 0x000fe200078e0a48 */
[----:B------:R-:W-:Y:S01]  /*a420*/  LOP3.LUT R75, RZ, R75, RZ, 0x33, !PT ;  /* 0x0000004bff4b7212 */ /* 0x000fe200078e33ff */
[----:B------:R-:W-:Y:S01]  /*a430*/  STL [R1+0xa58], R12 ;  /* 0x000a580c01007387 */ /* 0x000fe20000100800 */
[----:B------:R-:W-:Y:S01]  /*a440*/  PRMT R148, RZ, 0x7610, R148 ;  /* 0x00007610ff947816 */ /* 0x000fe20000000094 */
[----:B------:R-:W-:Y:S01]  /*a450*/  @!P6 IMAD.MOV R78, RZ, RZ, -R78 ;  /* 0x000000ffff4ee224 */ /* 0x000fe200078e0a4e */
[----:B------:R-:W-:Y:S01]  /*a460*/  ISETP.GT.U32.AND P5, PT, R72, R79, PT ;  /* 0x0000004f4800720c */ /* 0x000fe20003fa4070 */
[----:B------:R0:W-:Y:S01]  /*a470*/  STL [R1+0xa54], R11 ;  /* 0x000a540b01007387 */ /* 0x0001e20000100800 */
[----:B------:R-:W2:Y:S02]  /*a480*/  LDCU UR5, c[0x0][0x3b0] ;  /* 0x00007600ff0577ac */ /* 0x000ea40008000800 */
[----:B------:R-:W-:Y:S01]  /*a490*/  SEL R78, R75, R78, !P1 ;  /* 0x0000004e4b4e7207 */ /* 0x000fe20004800000 */
[----:B------:R-:W-:Y:S01]  /*a4a0*/  @!P3 IMAD.IADD R76, R76, 0x1, -R72 ;  /* 0x000000014c4cb824 */ /* 0x000fe200078e0a48 */
[----:B------:R-:W2:Y:S01]  /*a4b0*/  LDCU UR7, c[0x0][0x3b0] ;  /* 0x00007600ff0777ac */ /* 0x000ea20008000800 */
[----:B------:R-:W-:Y:S02]  /*a4c0*/  STL [R1+0xa50], R10 ;  /* 0x000a500a01007387 */ /* 0x000fe40000100800 */
[----:B0-----:R-:W-:Y:S01]  /*a4d0*/  IMAD R78, R78, UR4, RZ ;  /* 0x000000044e4e7c24 */ /* 0x001fe2000f8e02ff */
[----:B------:R-:W-:Y:S01]  /*a4e0*/  PRMT R147, RZ, 0x7610, R147 ;  /* 0x00007610ff937816 */ /* 0x000fe20000000093 */
[----:B------:R0:W-:Y:S01]  /*a4f0*/  STL [R1+0xa4c], R9 ;  /* 0x000a4c0901007387 */ /* 0x0001e20000100800 */
[----:B------:R-:W-:Y:S01]  /*a500*/  PRMT R11, RZ, 0x7610, R11 ;  /* 0x00007610ff0b7816 */ /* 0x000fe2000000000b */
[----:B------:R-:W0:Y:S01]  /*a510*/  LDCU UR11, c[0x0][0x3b0] ;  /* 0x00007600ff0b77ac */ /* 0x000e220008000800 */
[----:B------:R-:W0:Y:S01]  /*a520*/  LDCU UR12, c[0x0][0x3b0] ;  /* 0x00007600ff0c77ac */ /* 0x000e220008000800 */
[----:B-1----:R-:W-:Y:S01]  /*a530*/  BAR.SYNC.DEFER_BLOCKING 0x0 ;  /* 0x0000000000007b1d */ /* 0x002fe20000010000 */
[----:B--2---:R-:W-:-:S02]  /*a540*/  ISETP.GE.AND P4, PT, R141, RZ, PT ;  /* 0x000000ff8d00720c */ /* 0x004fc40003f86270 */
[----:B---3--:R-:W-:Y:S01]  /*a550*/  ISETP.GE.AND P6, PT, R5, RZ, PT ;  /* 0x000000ff0500720c */ /* 0x008fe20003fc6270 */
[----:B------:R-:W-:Y:S02]  /*a560*/  @!P5 IMAD.IADD R79, R79, 0x1, -R72 ;  /* 0x000000014f4fd824 */ /* 0x000fe400078e0a48 */
[----:B------:R-:W-:Y:S01]  /*a570*/  STL [R1+0xa28], R71 ;  /* 0x000a284701007387 */ /* 0x000fe20000100800 */
[----:B----4-:R-:W-:-:S03]  /*a580*/  ISETP.GE.AND P3, PT, R4, RZ, PT ;  /* 0x000000ff0400720c */ /* 0x010fc60003f66270 */
[----:B------:R-:W-:Y:S04]  /*a590*/  STL [R1+0xa24], R70 ;  /* 0x000a244601007387 */ /* 0x000fe80000100800 */
[----:B------:R-:W-:Y:S01]  /*a5a0*/  @!P4 IMAD.MOV R77, RZ, RZ, -R77 ;  /* 0x000000ffff4dc224 */ /* 0x000fe200078e0a4d */
[----:B------:R-:W-:Y:S01]  /*a5b0*/  ISETP.GT.U32.AND P4, PT, R72, R81, PT ;  /* 0x000000514800720c */ /* 0x000fe20003f84070 */
[----:B------:R-:W-:Y:S03]  /*a5c0*/  STL [R1+0xa20], R3 ;  /* 0x000a200301007387 */ /* 0x000fe60000100800 */
[----:B------:R-:W-:Y:S01]  /*a5d0*/  SEL R77, R75, R77, !P1 ;  /* 0x0000004d4b4d7207 */ /* 0x000fe20004800000 */
[----:B------:R-:W-:Y:S01]  /*a5e0*/  @!P6 IMAD.MOV R76, RZ, RZ, -R76 ;  /* 0x000000ffff4ce224 */ /* 0x000fe200078e0a4c */
[C---:B------:R-:W-:Y:S01]  /*a5f0*/  LEA R142, P6, R78.reuse, R69, 0x1 ;  /* 0x000000454e8e7211 */ /* 0x040fe200078c08ff */
[----:B------:R-:W-:Y:S01]  /*a600*/  @!P3 IMAD.MOV R79, RZ, RZ, -R79 ;  /* 0x000000ffff4fb224 */ /* 0x000fe200078e0a4f */
[----:B------:R-:W-:Y:S01]  /*a610*/  STL [R1+0xa1c], R2 ;  /* 0x000a1c0201007387 */ /* 0x000fe20000100800 */
[----:B------:R-:W-:Y:S01]  /*a620*/  IMAD R77, R77, UR4, RZ ;  /* 0x000000044d4d7c24 */ /* 0x000fe2000f8e02ff */
[----:B------:R-:W-:-:S03]  /*a630*/  LEA.HI.X.SX32 R141, R78, R68, 0x1, P6 ;  /* 0x000000444e8d7211 */ /* 0x000fc600030f0eff */
[----:B------:R-:W-:Y:S01]  /*a640*/  @!P4 IMAD.IADD R81, R81, 0x1, -R72 ;  /* 0x000000015151c824 */ /* 0x000fe200078e0a48 */
[----:B------:R-:W-:Y:S01]  /*a650*/  LEA R158, P4, R77, R69, 0x1 ;  /* 0x000000454d9e7211 */ /* 0x000fe200078808ff */
[----:B------:R-:W-:Y:S01]  /*a660*/  @P0 IMAD.MOV.U32 R4, RZ, RZ, R142 ;  /* 0x000000ffff040224 */ /* 0x000fe200078e008e */
[----:B------:R-:W-:Y:S01]  /*a670*/  SEL R76, R75, R76, !P1 ;  /* 0x0000004c4b4c7207 */ /* 0x000fe20004800000 */
[----:B------:R-:W-:Y:S01]  /*a680*/  @P0 IMAD.MOV.U32 R5, RZ, RZ, R141 ;  /* 0x000000ffff050224 */ /* 0x000fe200078e008d */
[----:B------:R-:W-:Y:S01]  /*a690*/  LEA.HI.X.SX32 R157, R77, R68, 0x1, P4 ;  /* 0x000000444d9d7211 */ /* 0x000fe200020f0eff */
[----:B------:R-:W2:Y:S01]  /*a6a0*/  LDL R12, [R1+0x918] ;  /* 0x00091800010c7983 */ /* 0x000ea20000100800 */
[C---:B------:R-:W-:Y:S02]  /*a6b0*/  ISETP.GT.U32.AND P6, PT, R72.reuse, R82, PT ;  /* 0x000000524800720c */ /* 0x040fe40003fc4070 */
[----:B------:R-:W-:Y:S01]  /*a6c0*/  ISETP.GT.U32.AND P3, PT, R72, R81, PT ;  /* 0x000000514800720c */ /* 0x000fe20003f64070 */
[----:B------:R1:W3:Y:S01]  /*a6d0*/  @P0 LDG.E.U16 R148, desc[UR20][R4.64] ;  /* 0x0000001404940981 */ /* 0x0002e2000c1e1500 */
[----:B------:R-:W-:Y:S01]  /*a6e0*/  SEL R79, R75, R79, !P1 ;  /* 0x0000004f4b4f7207 */ /* 0x000fe20004800000 */
[----:B------:R-:W-:Y:S01]  /*a6f0*/  IMAD R76, R76, UR5, RZ ;  /* 0x000000054c4c7c24 */ /* 0x000fe2000f8e02ff */
[----:B------:R-:W-:Y:S01]  /*a700*/  PRMT R13, RZ, 0x7610, R13 ;  /* 0x00007610ff0d7816 */ /* 0x000fe2000000000d */
[----:B------:R-:W-:Y:S01]  /*a710*/  STL [R1+0xa30], R142 ;  /* 0x000a308e01007387 */ /* 0x000fe20000100800 */
[----:B------:R-:W-:Y:S01]  /*a720*/  ISETP.GT.U32.AND P5, PT, R72, R80, PT ;  /* 0x000000504800720c */ /* 0x000fe20003fa4070 */
[----:B-1----:R-:W-:-:S02]  /*a730*/  @P0 IMAD.MOV.U32 R4, RZ, RZ, R158 ;  /* 0x000000ffff040224 */ /* 0x002fc400078e009e */
[----:B------:R-:W-:Y:S01]  /*a740*/  STL [R1+0xa2c], R141 ;  /* 0x000a2c8d01007387 */ /* 0x000fe20000100800 */
[----:B------:R-:W-:Y:S01]  /*a750*/  @P0 IMAD.MOV.U32 R5, RZ, RZ, R157 ;  /* 0x000000ffff050224 */ /* 0x000fe200078e009d */
[----:B------:R-:W-:Y:S01]  /*a760*/  ISETP.GT.U32.AND P4, PT, R72, R84, PT ;  /* 0x000000544800720c */ /* 0x000fe20003f84070 */
[--C-:B------:R-:W-:Y:S01]  /*a770*/  @!P6 IMAD.IADD R82, R82, 0x1, -R72.reuse ;  /* 0x000000015252e824 */ /* 0x100fe200078e0a48 */
[----:B------:R-:W1:Y:S02]  /*a780*/  LDCU UR5, c[0x0][0x3b0] ;  /* 0x00007600ff0577ac */ /* 0x000e640008000800 */
[----:B------:R4:W2:Y:S01]  /*a790*/  @P0 LDG.E.U16 R11, desc[UR20][R4.64] ;  /* 0x00000014040b0981 */ /* 0x0008a2000c1e1500 */
[----:B------:R-:W-:Y:S01]  /*a7a0*/  IMAD R79, R79, UR7, RZ ;  /* 0x000000074f4f7c24 */ /* 0x000fe2000f8e02ff */
[----:B------:R-:W-:Y:S01]  /*a7b0*/  PRMT R165, RZ, 0x7610, R165 ;  /* 0x00007610ffa57816 */ /* 0x000fe200000000a5 */
[--C-:B------:R-:W-:Y:S01]  /*a7c0*/  @!P3 IMAD.IADD R81, R81, 0x1, -R72.reuse ;  /* 0x000000015151b824 */ /* 0x100fe200078e0a48 */
[----:B------:R-:W-:Y:S01]  /*a7d0*/  STL [R1+0xa38], R158 ;  /* 0x000a389e01007387 */ /* 0x000fe20000100800 */
[----:B------:R-:W-:Y:S01]  /*a7e0*/  @!P5 IMAD.IADD R80, R80, 0x1, -R72 ;  /* 0x000000015050d824 */ /* 0x000fe200078e0a48 */
[----:B0-----:R-:W-:Y:S01]  /*a7f0*/  PRMT R9, RZ, 0x7610, R9 ;  /* 0x00007610ff097816 */ /* 0x001fe20000000009 */
[----:B------:R-:W0:Y:S01]  /*a800*/  LDCU UR7, c[0x0][0x3b0] ;  /* 0x00007600ff0777ac */ /* 0x000e220008000800 */
[----:B------:R-:W-:Y:S01]  /*a810*/  STL [R1+0xa34], R157 ;  /* 0x000a349d01007387 */ /* 0x000fe20000100800 */
[----:B----4-:R-:W-:-:S03]  /*a820*/  LEA R5, P6, R76, R69, 0x1 ;  /* 0x000000454c057211 */ /* 0x010fc600078c08ff */
[----:B------:R-:W4:Y:S01]  /*a830*/  LDL R162, [R1+0x978] ;  /* 0x0009780001a27983 */ /* 0x000f220000100800 */
[----:B------:R-:W-:-:S03]  /*a840*/  LEA.HI.X.SX32 R4, R76, R68, 0x1, P6 ;  /* 0x000000444c047211 */ /* 0x000fc600030f0eff */
[----:B---3--:R3:W-:Y:S04]  /*a850*/  STL [R1+0x848], R148 ;  /* 0x0008489401007387 */ /* 0x0087e80000100800 */
[----:B---3--:R-:W3:Y:S04]  /*a860*/  LDL R148, [R1+0x9a8] ;  /* 0x0009a80001947983 */ /* 0x008ee80000100800 */
[----:B--2---:R2:W-:Y:S04]  /*a870*/  STL [R1+0x844], R11 ;  /* 0x0008440b01007387 */ /* 0x0045e80000100800 */
[----:B------:R0:W-:Y:S01]  /*a880*/  STL [R1+0x20], R5 ;  /* 0x0000200501007387 */ /* 0x0001e20000100800 */
[----:B--2---:R-:W-:-:S02]  /*a890*/  LEA R11, P3, R79, R69, 0x1 ;  /* 0x000000454f0b7211 */ /* 0x004fc400078608ff */
[----:B0-----:R-:W-:-:S03]  /*a8a0*/  @P0 LOP3.LUT R5, R5, R4, RZ, 0x3c, !PT ;  /* 0x0000000405050212 */ /* 0x001fc600078e3cff */
[----:B------:R-:W-:Y:S04]  /*a8b0*/  STL [R1+0x60], R11 ;  /* 0x0000600b01007387 */ /* 0x000fe80000100800 */
[----:B------:R0:W-:Y:S02]  /*a8c0*/  STL [R1+0x1c], R4 ;  /* 0x00001c0401007387 */ /* 0x0001e40000100800 */
[----:B0-----:R-:W-:-:S04]  /*a8d0*/  @P0 LOP3.LUT R4, R5, R4, RZ, 0x3c, !PT ;  /* 0x0000000405040212 */ /* 0x001fc800078e3cff */
[----:B------:R-:W-:-:S05]  /*a8e0*/  @P0 LOP3.LUT R5, R5, R4, RZ, 0x3c, !PT ;  /* 0x0000000405050212 */ /* 0x000fca00078e3cff */
[----:B------:R-:W2:Y:S01]  /*a8f0*/  @P0 LDG.E.U16 R13, desc[UR20][R4.64] ;  /* 0x00000014040d0981 */ /* 0x000ea2000c1e1500 */
[----:B------:R-:W-:-:S03]  /*a900*/  ISETP.GE.AND P6, PT, R12, RZ, PT ;  /* 0x000000ff0c00720c */ /* 0x000fc60003fc6270 */
[----:B--2---:R0:W-:Y:S04]  /*a910*/  STL [R1+0x840], R13 ;  /* 0x0008400d01007387 */ /* 0x0041e80000100800 */
[----:B0-----:R-:W2:Y:S04]  /*a920*/  LDL.LU R13, [R1+0xa5c] ;  /* 0x000a5c00010d7983 */ /* 0x001ea80000300800 */
[----:B------:R-:W2:Y:S01]  /*a930*/  LDL R5, [R1+0x948] ;  /* 0x0009480001057983 */ /* 0x000ea20000100800 */
[----:B------:R-:W-:Y:S01]  /*a940*/  LEA.HI.X.SX32 R12, R79, R68, 0x1, P3 ;  /* 0x000000444f0c7211 */ /* 0x000fe200018f0eff */
[----:B------:R-:W-:Y:S01]  /*a950*/  @P0 IMAD.MOV.U32 R4, RZ, RZ, R11 ;  /* 0x000000ffff040224 */ /* 0x000fe200078e000b */
[----:B------:R-:W-:Y:S01]  /*a960*/  ISETP.GT.U32.AND P5, PT, R72, R80, PT ;  /* 0x000000504800720c */ /* 0x000fe20003fa4070 */
[----:B------:R-:W-:Y:S01]  /*a970*/  @!P4 IMAD.IADD R84, R84, 0x1, -R72 ;  /* 0x000000015454c824 */ /* 0x000fe200078e0a48 */
[----:B--2---:R-:W-:Y:S01]  /*a980*/  ISETP.GE.AND P3, PT, R5, RZ, PT ;  /* 0x000000ff0500720c */ /* 0x004fe20003f66270 */
[----:B------:R-:W-:-:S05]  /*a990*/  @P0 IMAD.MOV.U32 R5, RZ, RZ, R12 ;  /* 0x000000ffff050224 */ /* 0x000fca00078e000c */
[----:B------:R0:W2:Y:S05]  /*a9a0*/  @P0 LDG.E.U16 R147, desc[UR20][R4.64] ;  /* 0x0000001404930981 */ /* 0x0000aa000c1e1500 */
[----:B------:R-:W-:Y:S01]  /*a9b0*/  @!P5 IMAD.IADD R80, R80, 0x1, -R72 ;  /* 0x000000015050d824 */ /* 0x000fe200078e0a48 */
[C---:B------:R-:W-:Y:S01]  /*a9c0*/  ISETP.GT.U32.AND P5, PT, R72.reuse, R84, PT ;  /* 0x000000544800720c */ /* 0x040fe20003fa4070 */
[----:B------:R-:W-:Y:S01]  /*a9d0*/  @!P6 IMAD.MOV R81, RZ, RZ, -R81 ;  /* 0x000000ffff51e224 */ /* 0x000fe200078e0a51 */
[C---:B------:R-:W-:Y:S02]  /*a9e0*/  ISETP.GT.U32.AND P4, PT, R72.reuse, R82, PT ;  /* 0x000000524800720c */ /* 0x040fe40003f84070 */
[----:B------:R-:W-:Y:S01]  /*a9f0*/  ISETP.GT.U32.AND P6, PT, R72, R83, PT ;  /* 0x000000534800720c */ /* 0x000fe20003fc4070 */
[----:B------:R-:W-:Y:S01]  /*aa00*/  @!P3 IMAD.MOV R80, RZ, RZ, -R80 ;  /* 0x000000ffff50b224 */ /* 0x000fe200078e0a50 */
[C---:B------:R-:W-:Y:S01]  /*aa10*/  SEL R81, R75.reuse, R81, !P1 ;  /* 0x000000514b517207 */ /* 0x040fe20004800000 */
[----:B------:R0:W-:Y:S03]  /*aa20*/  STL [R1+0x5c], R12 ;  /* 0x00005c0c01007387 */ /* 0x0001e60000100800 */
[----:B------:R-:W-:Y:S01]  /*aa30*/  SEL R80, R75, R80, !P1 ;  /* 0x000000504b507207 */ /* 0x000fe20004800000 */
[----:B------:R-:W-:-:S02]  /*aa40*/  IMAD R81, R81, UR11, RZ ;  /* 0x0000000b51517c24 */ /* 0x000fc4000f8e02ff */
[--C-:B------:R-:W-:Y:S02]  /*aa50*/  @!P5 IMAD.IADD R84, R84, 0x1, -R72.reuse ;  /* 0x000000015454d824 */ /* 0x100fe400078e0a48 */
[--C-:B------:R-:W-:Y:S01]  /*aa60*/  @!P4 IMAD.IADD R82, R82, 0x1, -R72.reuse ;  /* 0x000000015252c824 */ /* 0x100fe200078e0a48 */
[----:B0-----:R-:W2:Y:S01]  /*aa70*/  LDL.LU R12, [R1+0xa58] ;  /* 0x000a5800010c7983 */ /* 0x001ea20000300800 */
[----:B-1----:R-:W-:Y:S01]  /*aa80*/  IMAD R80, R80, UR5, RZ ;  /* 0x0000000550507c24 */ /* 0x002fe2000f8e02ff */
[-C--:B------:R-:W-:Y:S01]  /*aa90*/  LEA R4, P5, R81, R69.reuse, 0x1 ;  /* 0x0000004551047211 */ /* 0x080fe200078a08ff */
[----:B------:R-:W-:Y:S01]  /*aaa0*/  @!P6 IMAD.IADD R83, R83, 0x1, -R72 ;  /* 0x000000015353e824 */ /* 0x000fe200078e0a48 */
[----:B------:R-:W2:Y:S01]  /*aab0*/  LDL.LU R11, [R1+0xa54] ;  /* 0x000a5400010b7983 */ /* 0x000ea20000300800 */
[----:B---3--:R-:W-:Y:S01]  /*aac0*/  ISETP.GE.AND P4, PT, R148, RZ, PT ;  /* 0x000000ff9400720c */ /* 0x008fe20003f86270 */
[----:B------:R-:W0:Y:S01]  /*aad0*/  LDCU UR5, c[0x0][0x3b0] ;  /* 0x00007600ff0577ac */ /* 0x000e220008000800 */
[----:B------:R-:W-:-:S02]  /*aae0*/  LEA R148, P6, R80, R69, 0x1 ;  /* 0x0000004550947211 */ /* 0x000fc400078c08ff */
[-C--:B------:R-:W-:Y:S01]  /*aaf0*/  LEA.HI.X.SX32 R5, R81, R68.reuse, 0x1, P5 ;  /* 0x0000004451057211 */ /* 0x080fe200028f0eff */
[----:B------:R-:W1:Y:S01]  /*ab00*/  LDCU UR11, c[0x0][0x3b0] ;  /* 0x00007600ff0b77ac */ /* 0x000e620008000800 */
[----:B----4-:R-:W-:Y:S02]  /*ab10*/  ISETP.GE.AND P3, PT, R162, RZ, PT ;  /* 0x000000ffa200720c */ /* 0x010fe40003f66270 */
[----:B------:R-:W-:Y:S01]  /*ab20*/  LEA.HI.X.SX32 R162, R80, R68, 0x1, P6 ;  /* 0x0000004450a27211 */ /* 0x000fe200030f0eff */
[----:B------:R3:W4:Y:S04]  /*ab30*/  @P0 LDG.E.U16 R165, desc[UR20][R4.64] ;  /* 0x0000001404a50981 */ /* 0x000728000c1e1500 */
[----:B--2---:R2:W-:Y:S04]  /*ab40*/  STL [R1+0x83c], R147 ;  /* 0x00083c9301007387 */ /* 0x0045e80000100800 */
[----:B--2---:R-:W2:Y:S04]  /*ab50*/  LDL R147, [R1+0x9d8] ;  /* 0x0009d80001937983 */ /* 0x004ea80000100800 */
[----:B------:R3:W-:Y:S04]  /*ab60*/  STL [R1+0xa0], R4 ;  /* 0x0000a00401007387 */ /* 0x0007e80000100800 */
[----:B------:R-:W-:Y:S04]  /*ab70*/  STL [R1+0xe0], R148 ;  /* 0x0000e09401007387 */ /* 0x000fe80000100800 */
[----:B------:R0:W-:Y:S01]  /*ab80*/  STL [R1+0x9c], R5 ;  /* 0x00009c0501007387 */ /* 0x0001e20000100800 */
[----:B---3--:R-:W-:-:S02]  /*ab90*/  @P0 IMAD.MOV.U32 R4, RZ, RZ, R148 ;  /* 0x000000ffff040224 */ /* 0x008fc400078e0094 */
[----:B0-----:R-:W-:-:S05]  /*aba0*/  @P0 IMAD.MOV.U32 R5, RZ, RZ, R162 ;  /* 0x000000ffff050224 */ /* 0x001fca00078e00a2 */
[----:B------:R0:W3:Y:S01]  /*abb0*/  @P0 LDG.E.U16 R9, desc[UR20][R4.64] ;  /* 0x0000001404090981 */ /* 0x0000e2000c1e1500 */
[----:B------:R-:W-:Y:S01]  /*abc0*/  @!P3 IMAD.MOV R82, RZ, RZ, -R82 ;  /* 0x000000ffff52b224 */ /* 0x000fe200078e0a52 */
[C---:B------:R-:W-:Y:S01]  /*abd0*/  ISETP.GT.U32.AND P3, PT, R72.reuse, R83, PT ;  /* 0x000000534800720c */ /* 0x040fe20003f64070 */
[----:B------:R-:W-:Y:S01]  /*abe0*/  @!P4 IMAD.MOV R84, RZ, RZ, -R84 ;  /* 0x000000ffff54c224 */ /* 0x000fe200078e0a54 */
[C---:B------:R-:W-:Y:S02]  /*abf0*/  ISETP.GT.U32.AND P6, PT, R72.reuse, R86, PT ;  /* 0x000000564800720c */ /* 0x040fe40003fc4070 */
[C---:B------:R-:W-:Y:S02]  /*ac00*/  SEL R82, R75.reuse, R82, !P1 ;  /* 0x000000524b527207 */ /* 0x040fe40004800000 */
[----:B------:R-:W-:Y:S02]  /*ac10*/  ISETP.GT.U32.AND P5, PT, R72, R87, PT ;  /* 0x000000574800720c */ /* 0x000fe40003fa4070 */
[----:B------:R-:W-:Y:S01]  /*ac20*/  SEL R84, R75, R84, !P1 ;  /* 0x000000544b547207 */ /* 0x000fe20004800000 */
[----:B------:R0:W-:Y:S01]  /*ac30*/  STL [R1+0xdc], R162 ;  /* 0x0000dca201007387 */ /* 0x0001e20000100800 */
[----:B------:R-:W-:Y:S01]  /*ac40*/  IMAD R82, R82, UR7, RZ ;  /* 0x0000000752527c24 */ /* 0x000fe2000f8e02ff */
[----:B------:R-:W-:Y:S01]  /*ac50*/  PRMT R10, RZ, 0x7610, R10 ;  /* 0x00007610ff0a7816 */ /* 0x000fe2000000000a */
[----:B------:R-:W1:Y:S01]  /*ac60*/  LDCU UR7, c[0x0][0x3b0] ;  /* 0x00007600ff0777ac */ /* 0x000e620008000800 */
[----:B------:R-:W-:Y:S01]  /*ac70*/  @!P3 IMAD.IADD R83, R83, 0x1, -R72 ;  /* 0x000000015353b824 */ /* 0x000fe200078e0a48 */
[----:B------:R-:W3:Y:S01]  /*ac80*/  LDL R148, [R1+0x9f4] ;  /* 0x0009f40001947983 */ /* 0x000ee20000100800 */
[----:B------:R-:W-:Y:S01]  /*ac90*/  IMAD R84, R84, UR12, RZ ;  /* 0x0000000c54547c24 */ /* 0x000fe2000f8e02ff */
[----:B------:R-:W-:Y:S01]  /*aca0*/  PRMT R164, RZ, 0x7610, R164 ;  /* 0x00007610ffa47816 */ /* 0x000fe200000000a4 */
[--C-:B------:R-:W-:Y:S01]  /*acb0*/  @!P6 IMAD.IADD R86, R86, 0x1, -R72.reuse ;  /* 0x000000015656e824 */ /* 0x100fe200078e0a48 */
[----:B0-----:R-:W3:Y:S01]  /*acc0*/  LDL R162, [R1+0xa08] ;  /* 0x000a080001a27983 */ /* 0x001ee20000100800 */
[----:B------:R-:W-:Y:S01]  /*acd0*/  LEA R4, P6, R82, R69, 0x1 ;  /* 0x0000004552047211 */ /* 0x000fe200078c08ff */
[----:B------:R-:W-:-:S02]  /*ace0*/  @!P5 IMAD.IADD R87, R87, 0x1, -R72 ;  /* 0x000000015757d824 */ /* 0x000fc400078e0a48 */
[----:B------:R-:W-:Y:S01]  /*acf0*/  ISETP.GT.U32.AND P5, PT, R72, R86, PT ;  /* 0x000000564800720c */ /* 0x000fe20003fa4070 */
[----:B------:R-:W0:Y:S01]  /*ad00*/  LDCU UR12, c[0x0][0x3b0] ;  /* 0x00007600ff0c77ac */ /* 0x000e220008000800 */
[----:B------:R-:W-:-:S05]  /*ad10*/  LEA.HI.X.SX32 R5, R82, R68, 0x1, P6 ;  /* 0x0000004452057211 */ /* 0x000fca00030f0eff */
[----:B------:R0:W3:Y:S01]  /*ad20*/  @P0 LDG.E.U16 R10, desc[UR20][R4.64] ;  /* 0x00000014040a0981 */ /* 0x0000e2000c1e1500 */
[----:B------:R-:W-:-:S05]  /*ad30*/  PRMT R160, RZ, 0x7610, R160 ;  /* 0x00007610ffa07816 */ /* 0x000fca00000000a0 */
[----:B------:R-:W-:Y:S01]  /*ad40*/  @!P5 IMAD.IADD R86, R86, 0x1, -R72 ;  /* 0x000000015656d824 */ /* 0x000fe200078e0a48 */
[----:B--2---:R-:W-:Y:S02]  /*ad50*/  ISETP.GE.AND P4, PT, R147, RZ, PT ;  /* 0x000000ff9300720c */ /* 0x004fe40003f86270 */
[----:B------:R-:W2:Y:S04]  /*ad60*/  LDL R147, [R1+0x9ac] ;  /* 0x0009ac0001937983 */ /* 0x000ea80000100800 */
[----:B----4-:R4:W-:Y:S07]  /*ad70*/  STL [R1+0x838], R165 ;  /* 0x000838a501007387 */ /* 0x0109ee0000100800 */
[----:B------:R-:W-:Y:S01]  /*ad80*/  @!P4 IMAD.MOV R83, RZ, RZ, -R83 ;  /* 0x000000ffff53c224 */ /* 0x000fe200078e0a53 */
[----:B----4-:R-:W-:Y:S01]  /*ad90*/  LEA R165, P4, R84, R69, 0x1 ;  /* 0x0000004554a57211 */ /* 0x010fe200078808ff */
[----:B------:R0:W-:Y:S03]  /*ada0*/  STL [R1+0x140], R4 ;  /* 0x0001400401007387 */ /* 0x0001e60000100800 */
[----:B------:R-:W-:Y:S01]  /*adb0*/  SEL R83, R75, R83, !P1 ;  /* 0x000000534b537207 */ /* 0x000fe20004800000 */
[----:B------:R-:W-:Y:S04]  /*adc0*/  STL [R1+0x180], R165 ;  /* 0x000180a501007387 */ /* 0x000fe80000100800 */
[----:B---3--:R3:W-:Y:S01]  /*add0*/  STL [R1+0x834], R9 ;  /* 0x0008340901007387 */ /* 0x0087e20000100800 */
[----:B0-----:R-:W-:-:S03]  /*ade0*/  @P0 IMAD.MOV.U32 R4, RZ, RZ, R165 ;  /* 0x000000ffff040224 */ /* 0x001fc600078e00a5 */
[----:B------:R0:W-:Y:S01]  /*adf0*/  STL [R1+0x13c], R5 ;  /* 0x00013c0501007387 */ /* 0x0001e20000100800 */
[----:B---3--:R-:W-:Y:S01]  /*ae00*/  LEA.HI.X.SX32 R9, R84, R68, 0x1, P4 ;  /* 0x0000004454097211 */ /* 0x008fe200020f0eff */
[----:B------:R-:W-:Y:S01]  /*ae10*/  IMAD R83, R83, UR5, RZ ;  /* 0x0000000553537c24 */ /* 0x000fe2000f8e02ff */
[----:B------:R-:W-:Y:S01]  /*ae20*/  ISETP.GT.U32.AND P3, PT, R72, R87, PT ;  /* 0x000000574800720c */ /* 0x000fe20003f64070 */
[----:B------:R-:W3:Y:S02]  /*ae30*/  LDCU UR5, c[0x0][0x3b0] ;  /* 0x00007600ff0577ac */ /* 0x000ee40008000800 */
[----:B0-----:R-:W-:-:S05]  /*ae40*/  @P0 IMAD.MOV.U32 R5, RZ, RZ, R9 ;  /* 0x000000ffff050224 */ /* 0x001fca00078e0009 */
[----:B------:R0:W4:Y:S02]  /*ae50*/  @P0 LDG.E.U16 R164, desc[UR20][R4.64] ;  /* 0x0000001404a40981 */ /* 0x000124000c1e1500 */
[----:B0-----:R-:W-:-:S04]  /*ae60*/  LEA R4, P5, R83, R69, 0x1 ;  /* 0x0000004553047211 */ /* 0x001fc800078a08ff */
[----:B------:R-:W-:-:S05]  /*ae70*/  LEA.HI.X.SX32 R5, R83, R68, 0x1, P5 ;  /* 0x0000004453057211 */ /* 0x000fca00028f0eff */
[----:B------:R0:W4:Y:S01]  /*ae80*/  @P0 LDG.E.U16 R160, desc[UR20][R4.64] ;  /* 0x0000001404a00981 */ /* 0x000122000c1e1500 */
[----:B------:R-:W-:Y:S01]  /*ae90*/  ISETP.GT.U32.AND P4, PT, R72, R85, PT ;  /* 0x000000554800720c */ /* 0x000fe20003f84070 */
[----:B------:R-:W-:Y:S01]  /*aea0*/  @!P3 IMAD.IADD R87, R87, 0x1, -R72 ;  /* 0x000000015757b824 */ /* 0x000fe200078e0a48 */
[----:B------:R-:W-:Y:S02]  /*aeb0*/  ISETP.GE.AND P6, PT, R162, RZ, PT ;  /* 0x000000ffa200720c */ /* 0x000fe40003fc6270 */
[----:B------:R-:W-:-:S09]  /*aec0*/  ISETP.GT.U32.AND P3, PT, R72, R88, PT ;  /* 0x000000584800720c */ /* 0x000fd20003f64070 */
[----:B------:R-:W-:Y:S01]  /*aed0*/  @!P4 IMAD.IADD R85, R85, 0x1, -R72 ;  /* 0x000000015555c824 */ /* 0x000fe200078e0a48 */
[----:B------:R-:W-:Y:S01]  /*aee0*/  ISETP.GE.AND P4, PT, R148, RZ, PT ;  /* 0x000000ff9400720c */ /* 0x000fe20003f86270 */
[----:B------:R-:W-:-:S03]  /*aef0*/  @!P6 IMAD.MOV R87, RZ, RZ, -R87 ;  /* 0x000000ffff57e224 */ /* 0x000fc600078e0a57 */
[----:B------:R-:W-:Y:S01]  /*af00*/  ISETP.GT.U32.AND P5, PT, R72, R85, PT ;  /* 0x000000554800720c */ /* 0x000fe20003fa4070 */
[----:B------:R-:W-:Y:S01]  /*af10*/  @!P3 IMAD.IADD R88, R88, 0x1, -R72 ;  /* 0x000000015858b824 */ /* 0x000fe200078e0a48 */
[----:B------:R-:W-:-:S07]  /*af20*/  SEL R87, R75, R87, !P1 ;  /* 0x000000574b577207 */ /* 0x000fce0004800000 */
[----:B------:R-:W-:Y:S01]  /*af30*/  @!P4 IMAD.MOV R86, RZ, RZ, -R86 ;  /* 0x000000ffff56c224 */ /* 0x000fe200078e0a56 */
[----:B------:R-:W-:Y:S04]  /*af40*/  STL [R1+0x17c], R9 ;  /* 0x00017c0901007387 */ /* 0x000fe80000100800 */
[----:B------:R-:W-:Y:S01]  /*af50*/  SEL R86, R75, R86, !P1 ;  /* 0x000000564b567207 */ /* 0x000fe20004800000 */
[----:B---3--:R-:W-:Y:S01]  /*af60*/  IMAD R87, R87, UR5, RZ ;  /* 0x0000000557577c24 */ /* 0x008fe2000f8e02ff */
[----:B------:R3:W-:Y:S01]  /*af70*/  STL [R1+0x830], R10 ;  /* 0x0008300a01007387 */ /* 0x0007e20000100800 */
[----:B------:R-:W-:Y:S01]  /*af80*/  @!P5 IMAD.IADD R85, R85, 0x1, -R72 ;  /* 0x000000015555d824 */ /* 0x000fe200078e0a48 */
[----:B------:R-:W-:Y:S01]  /*af90*/  PRMT R163, RZ, 0x7610, R163 ;  /* 0x00007610ffa37816 */ /* 0x000fe200000000a3 */
[----:B-1----:R-:W-:Y:S01]  /*afa0*/  IMAD R86, R86, UR7, RZ ;  /* 0x0000000756567c24 */ /* 0x002fe2000f8e02ff */
[----:B------:R-:W-:Y:S01]  /*afb0*/  PRMT R143, RZ, 0x7610, R143 ;  /* 0x00007610ff8f7816 */ /* 0x000fe2000000008f */
[----:B------:R-:W1:Y:S01]  /*afc0*/  LDCU UR5, c[0x0][0x3b0] ;  /* 0x00007600ff0577ac */ /* 0x000e620008000800 */
[----:B--2---:R-:W-:Y:S01]  /*afd0*/  ISETP.GE.AND P3, PT, R147, RZ, PT ;  /* 0x000000ff9300720c */ /* 0x004fe20003f66270 */
[----:B---3--:R-:W2:Y:S01]  /*afe0*/  LDL.LU R10, [R1+0xa50] ;  /* 0x000a5000010a7983 */ /* 0x008ea20000300800 */
[----:B------:R-:W-:Y:S01]  /*aff0*/  ISETP.GT.U32.AND P6, PT, R72, R88, PT ;  /* 0x000000584800720c */ /* 0x000fe20003fc4070 */
[----:B------:R-:W3:Y:S02]  /*b000*/  LDCU UR7, c[0x0][0x3b0] ;  /* 0x00007600ff0777ac */ /* 0x000ee40008000800 */
[----:B------:R-:W2:Y:S04]  /*b010*/  LDL.LU R9, [R1+0xa4c] ;  /* 0x000a4c0001097983 */ /* 0x000ea80000300800 */
[----:B------:R0:W-:Y:S04]  /*b020*/  STL [R1+0x1c0], R4 ;  /* 0x0001c00401007387 */ /* 0x0001e80000100800 */
[----:B------:R-:W-:Y:S01]  /*b030*/  @!P3 IMAD.MOV R85, RZ, RZ, -R85 ;  /* 0x000000ffff55b224 */ /* 0x000fe200078e0a55 */
[-C--:B------:R-:W-:Y:S01]  /*b040*/  LEA R147, P3, R86, R69.reuse, 0x1 ;  /* 0x0000004556937211 */ /* 0x080fe200078608ff */
[----:B------:R-:W2:Y:S01]  /*b050*/  LDL R148, [R1+0x970] ;  /* 0x0009700001947983 */ /* 0x000ea20000100800 */
[----:B0-----:R-:W-:-:S03]  /*b060*/  LEA R4, P5, R87, R69, 0x1 ;  /* 0x0000004557047211 */ /* 0x001fc600078a08ff */
[----:B------:R0:W-:Y:S01]  /*b070*/  STL [R1+0x1bc], R5 ;  /* 0x0001bc0501007387 */ /* 0x0001e20000100800 */
[-C--:B------:R-:W-:Y:S02]  /*b080*/  LEA.HI.X.SX32 R162, R86, R68.reuse, 0x1, P3 ;  /* 0x0000004456a27211 */ /* 0x080fe400018f0eff */
[----:B0-----:R-:W-:-:S05]  /*b090*/  LEA.HI.X.SX32 R5, R87, R68, 0x1, P5 ;  /* 0x0000004457057211 */ /* 0x001fca00028f0eff */
[----:B------:R0:W3:Y:S04]  /*b0a0*/  @P0 LDG.E.U16 R163, desc[UR20][R4.64] ;  /* 0x0000001404a30981 */ /* 0x0000e8000c1e1500 */
[----:B----4-:R4:W-:Y:S04]  /*b0b0*/  STL [R1+0x828], R160 ;  /* 0x000828a001007387 */ /* 0x0109e80000100800 */
[----:B----4-:R-:W4:Y:S04]  /*b0c0*/  LDL R160, [R1+0x92c] ;  /* 0x00092c0001a07983 */ /* 0x010f280000100800 */
[----:B------:R-:W-:Y:S04]  /*b0d0*/  STL [R1+0x82c], R164 ;  /* 0x00082ca401007387 */ /* 0x000fe80000100800 */
[----:B------:R0:W-:Y:S04]  /*b0e0*/  STL [R1+0x200], R4 ;  /* 0x0002000401007387 */ /* 0x0001e80000100800 */
[----:B------:R-:W-:Y:S04]  /*b0f0*/  STL [R1+0x240], R147 ;  /* 0x0002409301007387 */ /* 0x000fe80000100800 */
[----:B------:R1:W-:Y:S01]  /*b100*/  STL [R1+0x1fc], R5 ;  /* 0x0001fc0501007387 */ /* 0x0003e20000100800 */
[----:B0-----:R-:W-:-:S02]  /*b110*/  @P0 IMAD.MOV.U32 R4, RZ, RZ, R147 ;  /* 0x000000ffff040224 */ /* 0x001fc400078e0093 */
[----:B-1----:R-:W-:-:S05]  /*b120*/  @P0 IMAD.MOV.U32 R5, RZ, RZ, R162 ;  /* 0x000000ffff050224 */ /* 0x002fca00078e00a2 */
[----:B------:R-:W3:Y:S01]  /*b130*/  @P0 LDG.E.U16 R143, desc[UR20][R4.64] ;  /* 0x00000014048f0981 */ /* 0x000ee2000c1e1500 */
[----:B------:R-:W-:Y:S02]  /*b140*/  ISETP.GT.U32.AND P4, PT, R72, R90, PT ;  /* 0x0000005a4800720c */ /* 0x000fe40003f84070 */
[----:B------:R-:W-:Y:S01]  /*b150*/  SEL R85, R75, R85, !P1 ;  /* 0x000000554b557207 */ /* 0x000fe20004800000 */
[----:B------:R-:W-:-:S04]  /*b160*/  @!P6 IMAD.IADD R88, R88, 0x1, -R72 ;  /* 0x000000015858e824 */ /* 0x000fc800078e0a48 */
[----:B------:R-:W-:-:S06]  /*b170*/  IMAD R85, R85, UR11, RZ ;  /* 0x0000000b55557c24 */ /* 0x000fcc000f8e02ff */
[----:B------:R-:W-:Y:S01]  /*b180*/  @!P4 IMAD.IADD R90, R90, 0x1, -R72 ;  /* 0x000000015a5ac824 */ /* 0x000fe200078e0a48 */
[----:B------:R-:W-:Y:S01]  /*b190*/  PRMT R161, RZ, 0x7610, R161 ;  /* 0x00007610ffa17816 */ /* 0x000fe200000000a1 */
[----:B------:R-:W0:Y:S01]  /*b1a0*/  LDCU UR11, c[0x0][0x3b0] ;  /* 0x00007600ff0b77ac */ /* 0x000e220008000800 */
[----:B------:R-:W-:Y:S02]  /*b1b0*/  PRMT R145, RZ, 0x7610, R145 ;  /* 0x00007610ff917816 */ /* 0x000fe40000000091 */
[----:B--2---:R-:W-:Y:S02]  /*b1c0*/  ISETP.GE.AND P5, PT, R148, RZ, PT ;  /* 0x000000ff9400720c */ /* 0x004fe40003fa6270 */
[----:B------:R-:W2:Y:S04]  /*b1d0*/  LDL R148, [R1+0x8bc] ;  /* 0x0008bc0001947983 */ /* 0x000ea80000100800 */
[----:B------:R-:W-:Y:S04]  /*b1e0*/  STL [R1+0x23c], R162 ;  /* 0x00023ca201007387 */ /* 0x000fe80000100800 */
[----:B------:R-:W2:Y:S03]  /*b1f0*/  LDL R147, [R1+0x898] ;  /* 0x0008980001937983 */ /* 0x000ea60000100800 */
[----:B------:R-:W-:Y:S01]  /*b200*/  @!P5 IMAD.MOV R88, RZ, RZ, -R88 ;  /* 0x000000ffff58d224 */ /* 0x000fe200078e0a58 */
[----:B------:R-:W-:-:S04]  /*b210*/  ISETP.GT.U32.AND P5, PT, R72, R90, PT ;  /* 0x0000005a4800720c */ /* 0x000fc80003fa4070 */
[----:B------:R-:W-:-:S05]  /*b220*/  SEL R88, R75, R88, !P1 ;  /* 0x000000584b587207 */ /* 0x000fca0004800000 */
[----:B------:R-:W-:Y:S01]  /*b230*/  IMAD R88, R88, UR5, RZ ;  /* 0x0000000558587c24 */ /* 0x000fe2000f8e02ff */
[----:B------:R-:W-:Y:S01]  /*b240*/  ISETP.GT.U32.AND P6, PT, R72, R89, PT ;  /* 0x000000594800720c */ /* 0x000fe20003fc4070 */
[----:B------:R-:W1:Y:S02]  /*b250*/  LDCU UR5, c[0x0][0x3b0] ;  /* 0x00007600ff0577ac */ /* 0x000e640008000800 */
[----:B------:R-:W-:Y:S01]  /*b260*/  @!P5 IMAD.IADD R90, R90, 0x1, -R72 ;  /* 0x000000015a5ad824 */ /* 0x000fe200078e0a48 */
[----:B---3--:R3:W-:Y:S02]  /*b270*/  STL [R1+0x820], R143 ;  /* 0x0008208f01007387 */ /* 0x0087e40000100800 */
[----:B---3--:R-:W-:-:S04]  /*b280*/  LEA R143, P4, R85, R69, 0x1 ;  /* 0x00000045558f7211 */ /* 0x008fc800078808ff */
[----:B------:R-:W-:Y:S01]  /*b290*/  LEA.HI.X.SX32 R162, R85, R68, 0x1, P4 ;  /* 0x0000004455a27211 */ /* 0x000fe200020f0eff */
[----:B------:R-:W-:-:S04]  /*b2a0*/  @P0 IMAD.MOV.U32 R4, RZ, RZ, R143 ;  /* 0x000000ffff040224 */ /* 0x000fc800078e008f */
[----:B------:R-:W-:-:S05]  /*b2b0*/  @P0 IMAD.MOV.U32 R5, RZ, RZ, R162 ;  /* 0x000000ffff050224 */ /* 0x000fca00078e00a2 */
[----:B------:R3:W2:Y:S04]  /*b2c0*/  @P0 LDG.E.U16 R161, desc[UR20][R4.64] ;  /* 0x0000001404a10981 */ /* 0x0006a8000c1e1500 */
[----:B------:R0:W-:Y:S01]  /*b2d0*/  STL [R1+0x280], R143 ;  /* 0x0002808f01007387 */ /* 0x0001e20000100800 */
[----:B---3--:R-:W-:-:S03]  /*b2e0*/  LEA R4, P5, R88, R69, 0x1 ;  /* 0x0000004558047211 */ /* 0x008fc600078a08ff */
[----:B------:R-:W-:Y:S01]  /*b2f0*/  STL [R1+0x27c], R162 ;  /* 0x00027ca201007387 */ /* 0x000fe20000100800 */
[----:B------:R-:W-:-:S03]  /*b300*/  LEA.HI.X.SX32 R5, R88, R68, 0x1, P5 ;  /* 0x0000004458057211 */ /* 0x000fc600028f0eff */
[----:B0-----:R-:W3:Y:S04]  /*b310*/  LDL R143, [R1+0x868] ;  /* 0x00086800018f7983 */ /* 0x001ee80000100800 */
[----:B------:R0:W3:Y:S01]  /*b320*/  @P0 LDG.E.U16 R145, desc[UR20][R4.64] ;  /* 0x0000001404910981 */ /* 0x0000e2000c1e1500 */
[C---:B------:R-:W-:Y:S01]  /*b330*/  ISETP.GT.U32.AND P3, PT, R72.reuse, R91, PT ;  /* 0x0000005b4800720c */ /* 0x040fe20003f64070 */
[----:B------:R-:W-:Y:S01]  /*b340*/  @!P6 IMAD.IADD R89, R89, 0x1, -R72 ;  /* 0x000000015959e824 */ /* 0x000fe200078e0a48 */
[----:B------:R-:W-:-:S04]  /*b350*/  ISETP.GT.U32.AND P6, PT, R72, R74, PT ;  /* 0x0000004a4800720c */ /* 0x000fc80003fc4070 */
[----:B------:R-:W-:-:S07]  /*b360*/  ISETP.GT.U32.AND P4, PT, R72, R89, PT ;  /* 0x000000594800720c */ /* 0x000fce0003f84070 */
[--C-:B------:R-:W-:Y:S01]  /*b370*/  @!P3 IMAD.IADD R91, R91, 0x1, -R72.reuse ;  /* 0x000000015b5bb824 */ /* 0x100fe200078e0a48 */
[----:B----4-:R-:W-:Y:S01]  /*b380*/  ISETP.GE.AND P3, PT, R160, RZ, PT ;  /* 0x000000ffa000720c */ /* 0x010fe20003f66270 */
[----:B------:R-:W-:-:S04]  /*b390*/  @!P6 IMAD.IADD R74, R74, 0x1, -R72 ;  /* 0x000000014a4ae824 */ /* 0x000fc800078e0a48 */
[----:B------:R-:W-:Y:S01]  /*b3a0*/  @!P4 IMAD.IADD R89, R89, 0x1, -R72 ;  /* 0x000000015959c824 */ /* 0x000fe200078e0a48 */
[C---:B------:R-:W-:Y:S02]  /*b3b0*/  ISETP.GT.U32.AND P4, PT, R72.reuse, R74, PT ;  /* 0x0000004a4800720c */ /* 0x040fe40003f84070 */
[----:B------:R-:W-:-:S05]  /*b3c0*/  ISETP.GT.U32.AND P5, PT, R72, R92, PT ;  /* 0x0000005c4800720c */ /* 0x000fca0003fa4070 */
[----:B------:R-:W-:Y:S01]  /*b3d0*/  @!P3 IMAD.MOV R90, RZ, RZ, -R90 ;  /* 0x000000ffff5ab224 */ /* 0x000fe200078e0a5a */
[----:B------:R-:W-:-:S04]  /*b3e0*/  ISETP.GT.U32.AND P3, PT, R72, R91, PT ;  /* 0x0000005b4800720c */ /* 0x000fc80003f64070 */
[----:B------:R-:W-:Y:S01]  /*b3f0*/  SEL R90, R75, R90, !P1 ;  /* 0x0000005a4b5a7207 */ /* 0x000fe20004800000 */
[--C-:B------:R-:W-:Y:S01]  /*b400*/  @!P4 IMAD.IADD R74, R74, 0x1, -R72.reuse ;  /* 0x000000014a4ac824 */ /* 0x100fe200078e0a48 */
[----:B------:R-:W-:Y:S03]  /*b410*/  STL [R1+0x824], R163 ;  /* 0x000824a301007387 */ /* 0x000fe60000100800 */
[----:B------:R-:W-:Y:S01]  /*b420*/  IMAD R90, R90, UR7, RZ ;  /* 0x000000075a5a7c24 */ /* 0x000fe2000f8e02ff */
[----:B------:R0:W-:Y:S01]  /*b430*/  STL [R1+0x2c0], R4 ;  /* 0x0002c00401007387 */ /* 0x0001e20000100800 */
[--C-:B------:R-:W-:Y:S01]  /*b440*/  @!P5 IMAD.IADD R92, R92, 0x1, -R72.reuse ;  /* 0x000000015c5cd824 */ /* 0x100fe200078e0a48 */
[----:B------:R-:W-:Y:S01]  /*b450*/  PRMT R159, RZ, 0x7610, R159 ;  /* 0x00007610ff9f7816 */ /* 0x000fe2000000009f */
[----:B------:R-:W-:Y:S01]  /*b460*/  @!P3 IMAD.IADD R91, R91, 0x1, -R72 ;  /* 0x000000015b5bb824 */ /* 0x000fe200078e0a48 */
[----:B------:R4:W-:Y:S01]  /*b470*/  STL [R1+0x2bc], R5 ;  /* 0x0002bc0501007387 */ /* 0x0009e20000100800 */
[----:B------:R-:W-:Y:S01]  /*b480*/  PRMT R146, RZ, 0x7610, R146 ;  /* 0x00007610ff927816 */ /* 0x000fe20000000092 */
[----:B------:R-:W1:Y:S01]  /*b490*/  LDCU UR7, c[0x0][0x3b0] ;  /* 0x00007600ff0777ac */ /* 0x000e620008000800 */
[----:B0-----:R-:W-:-:S04]  /*b4a0*/  LEA R4, P3, R90, R69, 0x1 ;  /* 0x000000455a047211 */ /* 0x001fc800078608ff */
[----:B----4-:R-:W-:-:S05]  /*b4b0*/  LEA.HI.X.SX32 R5, R90, R68, 0x1, P3 ;  /* 0x000000445a057211 */ /* 0x010fca00018f0eff */
[----:B------:R0:W4:Y:S01]  /*b4c0*/  @P0 LDG.E.U16 R159, desc[UR20][R4.64] ;  /* 0x00000014049f0981 */ /* 0x000122000c1e1500 */
[----:B------:R-:W-:Y:S02]  /*b4d0*/  PRMT R144, RZ, 0x7610, R144 ;  /* 0x00007610ff907816 */ /* 0x000fe40000000090 */
[----:B--2---:R-:W-:-:S13]  /*b4e0*/  ISETP.GE.AND P6, PT, R148, RZ, PT ;  /* 0x000000ff9400720c */ /* 0x004fda0003fc6270 */
[----:B------:R-:W-:Y:S01]  /*b4f0*/  @!P6 IMAD.MOV R89, RZ, RZ, -R89 ;  /* 0x000000ffff59e224 */ /* 0x000fe200078e0a59 */
[----:B------:R-:W-:-:S04]  /*b500*/  ISETP.GE.AND P6, PT, R147, RZ, PT ;  /* 0x000000ff9300720c */ /* 0x000fc80003fc6270 */
[----:B------:R-:W-:-:S05]  /*b510*/  SEL R89, R75, R89, !P1 ;  /* 0x000000594b597207 */ /* 0x000fca0004800000 */
[----:B-1----:R-:W-:Y:S01]  /*b520*/  IMAD R89, R89, UR5, RZ ;  /* 0x0000000559597c24 */ /* 0x002fe2000f8e02ff */
[----:B---3--:R-:W-:-:S03]  /*b530*/  ISETP.GE.AND P5, PT, R143, RZ, PT ;  /* 0x000000ff8f00720c */ /* 0x008fc60003fa6270 */
[----:B------:R-:W-:Y:S01]  /*b540*/  @!P6 IMAD.MOV R74, RZ, RZ, -R74 ;  /* 0x000000ffff4ae224 */ /* 0x000fe200078e0a4a */
[C---:B------:R-:W-:Y:S01]  /*b550*/  LEA R147, P6, R89.reuse, R69, 0x1 ;  /* 0x0000004559937211 */ /* 0x040fe200078c08ff */
[----:B------:R-:W1:Y:S01]  /*b560*/  LDCU UR5, c[0x0][0x3b0] ;  /* 0x00007600ff0577ac */ /* 0x000e620008000800 */
[----:B------:R2:W-:Y:S02]  /*b570*/  STL [R1+0x818], R145 ;  /* 0x0008189101007387 */ /* 0x0005e40000100800 */
[----:B------:R-:W-:Y:S02]  /*b580*/  LEA.HI.X.SX32 R148, R89, R68, 0x1, P6 ;  /* 0x0000004459947211 */ /* 0x000fe400030f0eff */
[----:B------:R-:W-:Y:S01]  /*b590*/  SEL R74, R75, R74, !P1 ;  /* 0x0000004a4b4a7207 */ /* 0x000fe20004800000 */
[----:B--2---:R-:W2:Y:S04]  /*b5a0*/  LDL R145, [R1+0x880] ;  /* 0x0008800001917983 */ /* 0x004ea80000100800 */
[----:B------:R-:W-:Y:S04]  /*b5b0*/  STL [R1+0x81c], R161 ;  /* 0x00081ca101007387 */ /* 0x000fe80000100800 */
[----:B------:R-:W3:Y:S04]  /*b5c0*/  LDL R143, [R1+0x8e4] ;  /* 0x0008e400018f7983 */ /* 0x000ee80000100800 */
[----:B------:R0:W-:Y:S01]  /*b5d0*/  STL [R1+0x2f8], R4 ;  /* 0x0002f80401007387 */ /* 0x0001e20000100800 */
[----:B------:R-:W-:Y:S01]  /*b5e0*/  IMAD R74, R74, UR11, RZ ;  /* 0x0000000b4a4a7c24 */ /* 0x000fe2000f8e02ff */
[C---:B------:R-:W-:Y:S01]  /*b5f0*/  ISETP.GT.U32.AND P4, PT, R72.reuse, R92, PT ;  /* 0x0000005c4800720c */ /* 0x040fe20003f84070 */
[----:B------:R-:W-:Y:S01]  /*b600*/  @!P5 IMAD.MOV R91, RZ, RZ, -R91 ;  /* 0x000000ffff5bd224 */ /* 0x000fe200078e0a5b */
[----:B------:R-:W-:Y:S01]  /*b610*/  STL [R1+0x330], R147 ;  /* 0x0003309301007387 */ /* 0x000fe20000100800 */
[----:B------:R-:W-:Y:S01]  /*b620*/  ISETP.GT.U32.AND P3, PT, R72, R93, PT ;  /* 0x0000005d4800720c */ /* 0x000fe20003f64070 */
[----:B------:R-:W1:Y:S02]  /*b630*/  LDCU UR11, c[0x0][0x3b0] ;  /* 0x00007600ff0b77ac */ /* 0x000e640008000800 */
[----:B------:R1:W-:Y:S01]  /*b640*/  STL [R1+0x2f4], R5 ;  /* 0x0002f40501007387 */ /* 0x0003e20000100800 */
[----:B0-----:R-:W-:-:S02]  /*b650*/  @P0 IMAD.MOV.U32 R4, RZ, RZ, R147 ;  /* 0x000000ffff040224 */ /* 0x001fc400078e0093 */
[----:B-1----:R-:W-:-:S05]  /*b660*/  @P0 IMAD.MOV.U32 R5, RZ, RZ, R148 ;  /* 0x000000ffff050224 */ /* 0x002fca00078e0094 */
[----:B------:R0:W4:Y:S02]  /*b670*/  @P0 LDG.E.U16 R146, desc[UR20][R4.64] ;  /* 0x0000001404920981 */ /* 0x000124000c1e1500 */
[----:B0-----:R-:W-:-:S04]  /*b680*/  LEA R4, P5, R74, R69, 0x1 ;  /* 0x000000454a047211 */ /* 0x001fc800078a08ff */
[----:B------:R-:W-:-:S05]  /*b690*/  LEA.HI.X.SX32 R5, R74, R68, 0x1, P5 ;  /* 0x000000444a057211 */ /* 0x000fca00028f0eff */
[----:B------:R-:W4:Y:S01]  /*b6a0*/  @P0 LDG.E.U16 R144, desc[UR20][R4.64] ;  /* 0x0000001404900981 */ /* 0x000f22000c1e1500 */
[--C-:B------:R-:W-:Y:S02]  /*b6b0*/  @!P4 IMAD.IADD R92, R92, 0x1, -R72.reuse ;  /* 0x000000015c5cc824 */ /* 0x100fe400078e0a48 */
[----:B------:R-:W-:Y:S01]  /*b6c0*/  @!P3 IMAD.IADD R93, R93, 0x1, -R72 ;  /* 0x000000015d5db824 */ /* 0x000fe200078e0a48 */
[C---:B------:R-:W-:Y:S02]  /*b6d0*/  ISETP.GT.U32.AND P4, PT, R72.reuse, R94, PT ;  /* 0x0000005e4800720c */ /* 0x040fe40003f84070 */
[----:B------:R-:W-:Y:S02]  /*b6e0*/  SEL R91, R75, R91, !P1 ;  /* 0x0000005b4b5b7207 */ /* 0x000fe40004800000 */
[----:B------:R-:W-:Y:S01]  /*b6f0*/  ISETP.GT.U32.AND P3, PT, R72, R93, PT ;  /* 0x0000005d4800720c */ /* 0x000fe20003f64070 */
[----:B------:R-:W-:Y:S02]  /*b700*/  STL [R1+0x32c], R148 ;  /* 0x00032c9401007387 */ /* 0x000fe40000100800 */
[----:B------:R-:W-:-:S06]  /*b710*/  IMAD R91, R91, UR4, RZ ;  /* 0x000000045b5b7c24 */ /* 0x000fcc000f8e02ff */
[----:B------:R-:W-:Y:S01]  /*b720*/  @!P4 IMAD.IADD R94, R94, 0x1, -R72 ;  /* 0x000000015e5ec824 */ /* 0x000fe200078e0a48 */
[----:B------:R-:W-:-:S03]  /*b730*/  PRMT R7, RZ, 0x7610, R7 ;  /* 0x00007610ff077816 */ /* 0x000fc60000000007 */
[----:B------:R-:W-:Y:S01]  /*b740*/  @!P3 IMAD.IADD R93, R93, 0x1, -R72 ;  /* 0x000000015d5db824 */ /* 0x000fe200078e0a48 */
[----:B------:R-:W-:Y:S02]  /*b750*/  PRMT R43, RZ, 0x7610, R43 ;  /* 0x00007610ff2b7816 */ /* 0x000fe4000000002b */
[----:B--2---:R-:W-:Y:S02]  /*b760*/  ISETP.GE.AND P6, PT, R145, RZ, PT ;  /* 0x000000ff9100720c */ /* 0x004fe40003fc6270 */
[----:B------:R-:W2:Y:S04]  /*b770*/  LDL R145, [R1+0x8ec] ;  /* 0x0008ec0001917983 */ /* 0x000ea80000100800 */
[----:B------:R-:W-:Y:S07]  /*b780*/  STL [R1+0x368], R4 ;  /* 0x0003680401007387 */ /* 0x000fee0000100800 */
[----:B------:R-:W-:Y:S01]  /*b790*/  @!P6 IMAD.MOV R92, RZ, RZ, -R92 ;  /* 0x000000ffff5ce224 */ /* 0x000fe200078e0a5c */
[----:B------:R-:W-:Y:S04]  /*b7a0*/  STL [R1+0x364], R5 ;  /* 0x0003640501007387 */ /* 0x000fe80000100800 */
[----:B------:R-:W-:-:S02]  /*b7b0*/  SEL R92, R75, R92, !P1 ;  /* 0x0000005c4b5c7207 */ /* 0x000fc40004800000 */
[----:B---3--:R-:W-:-:S03]  /*b7c0*/  ISETP.GE.AND P4, PT, R143, RZ, PT ;  /* 0x000000ff8f00720c */ /* 0x008fc60003f86270 */
[----:B------:R-:W-:-:S05]  /*b7d0*/  IMAD R92, R92, UR4, RZ ;  /* 0x000000045c5c7c24 */ /* 0x000fca000f8e02ff */
[-C--:B------:R-:W-:Y:S01]  /*b7e0*/  LEA R160, P3, R92, R69.reuse, 0x1 ;  /* 0x000000455ca07211 */ /* 0x080fe200078608ff */
[----:B----4-:R0:W-:Y:S02]  /*b7f0*/  STL [R1+0x7b0], R144 ;  /* 0x0007b09001007387 */ /* 0x0101e40000100800 */
[C---:B0-----:R-:W-:Y:S02]  /*b800*/  LEA R144, P6, R91.reuse, R69, 0x1 ;  /* 0x000000455b907211 */ /* 0x041fe400078c08ff */
[----:B------:R0:W-:Y:S02]  /*b810*/  STL [R1+0x810], R146 ;  /* 0x0008109201007387 */ /* 0x0001e40000100800 */
[----:B------:R-:W-:Y:S01]  /*b820*/  LEA.HI.X.SX32 R143, R91, R68, 0x1, P6 ;  /* 0x000000445b8f7211 */ /* 0x000fe200030f0eff */
[----:B------:R-:W-:-:S04]  /*b830*/  @P0 IMAD.MOV.U32 R4, RZ, RZ, R144 ;  /* 0x000000ffff040224 */ /* 0x000fc800078e0090 */
[----:B------:R-:W-:Y:S01]  /*b840*/  @P0 IMAD.MOV.U32 R5, RZ, RZ, R143 ;  /* 0x000000ffff050224 */ /* 0x000fe200078e008f */
[----:B0-----:R-:W3:Y:S04]  /*b850*/  LDL R146, [R1+0x924] ;  /* 0x0009240001927983 */ /* 0x001ee80000100800 */
[----:B------:R0:W-:Y:S04]  /*b860*/  STL [R1+0x814], R159 ;  /* 0x0008149f01007387 */ /* 0x0001e80000100800 */
[----:B------:R1:W4:Y:S01]  /*b870*/  @P0 LDG.E.U16 R7, desc[UR20][R4.64] ;  /* 0x0000001404070981 */ /* 0x000322000c1e1500 */
[----:B0-----:R-:W-:Y:S01]  /*b880*/  LEA.HI.X.SX32 R159, R92, R68, 0x1, P3 ;  /* 0x000000445c9f7211 */ /* 0x001fe200018f0eff */
[----:B-1----:R-:W-:-:S04]  /*b890*/  @P0 IMAD.MOV.U32 R4, RZ, RZ, R160 ;  /* 0x000000ffff040224 */ /* 0x002fc800078e00a0 */
[----:B------:R-:W-:-:S05]  /*b8a0*/  @P0 IMAD.MOV.U32 R5, RZ, RZ, R159 ;  /* 0x000000ffff050224 */ /* 0x000fca00078e009f */
[----:B------:R0:W3:Y:S01]  /*b8b0*/  @P0 LDG.E.U16 R43, desc[UR20][R4.64] ;  /* 0x00000014042b0981 */ /* 0x0000e2000c1e1500 */
[----:B------:R-:W-:Y:S01]  /*b8c0*/  ISETP.GT.U32.AND P5, PT, R72, R95, PT ;  /* 0x0000005f4800720c */ /* 0x000fe20003fa4070 */
[----:B------:R-:W-:-:S12]  /*b8d0*/  @!P4 IMAD.MOV R93, RZ, RZ, -R93 ;  /* 0x000000ffff5dc224 */ /* 0x000fd800078e0a5d */
[----:B------:R-:W-:Y:S01]  /*b8e0*/  @!P5 IMAD.IADD R95, R95, 0x1, -R72 ;  /* 0x000000015f5fd824 */ /* 0x000fe200078e0a48 */
[----:B------:R-:W-:-:S04]  /*b8f0*/  ISETP.GT.U32.AND P5, PT, R72, R94, PT ;  /* 0x0000005e4800720c */ /* 0x000fc80003fa4070 */
[----:B------:R-:W-:Y:S02]  /*b900*/  ISETP.GT.U32.AND P6, PT, R72, R95, PT ;  /* 0x0000005f4800720c */ /* 0x000fe40003fc4070 */
[----:B------:R-:W-:-:S05]  /*b910*/  SEL R93, R75, R93, !P1 ;  /* 0x0000005d4b5d7207 */ /* 0x000fca0004800000 */
[----:B------:R-:W-:Y:S01]  /*b920*/  IMAD R93, R93, UR5, RZ ;  /* 0x000000055d5d7c24 */ /* 0x000fe2000f8e02ff */
[----:B------:R-:W-:Y:S01]  /*b930*/  STL [R1+0xa40], R144 ;  /* 0x000a409001007387 */ /* 0x000fe20000100800 */
[--C-:B------:R-:W-:Y:S01]  /*b940*/  @!P5 IMAD.IADD R94, R94, 0x1, -R72.reuse ;  /* 0x000000015e5ed824 */ /* 0x100fe200078e0a48 */
[----:B------:R-:W-:Y:S01]  /*b950*/  PRMT R45, RZ, 0x7610, R45 ;  /* 0x00007610ff2d7816 */ /* 0x000fe2000000002d */
[----:B------:R-:W1:Y:S02]  /*b960*/  LDCU UR5, c[0x0][0x3b0] ;  /* 0x00007600ff0577ac */ /* 0x000e640008000800 */
[----:B------:R-:W-:Y:S01]  /*b970*/  @!P6 IMAD.IADD R95, R95, 0x1, -R72 ;  /* 0x000000015f5fe824 */ /* 0x000fe200078e0a48 */
[----:B------:R-:W-:Y:S01]  /*b980*/  STL [R1+0xa3c], R143 ;  /* 0x000a3c8f01007387 */ /* 0x000fe20000100800 */
[----:B------:R-:W-:Y:S02]  /*b990*/  PRMT R8, RZ, 0x7610, R8 ;  /* 0x00007610ff087816 */ /* 0x000fe40000000008 */
[----:B--2---:R-:W-:-:S02]  /*b9a0*/  ISETP.GE.AND P3, PT, R145, RZ, PT ;  /* 0x000000ff9100720c */ /* 0x004fc40003f66270 */
[----:B------:R-:W-:-:S04]  /*b9b0*/  LEA R145, P6, R93, R69, 0x1 ;  /* 0x000000455d917211 */ /* 0x000fc800078c08ff */
[----:B0-----:R-:W-:Y:S02]  /*b9c0*/  LEA.HI.X.SX32 R4, R93, R68, 0x1, P6 ;  /* 0x000000445d047211 */ /* 0x001fe400030f0eff */
[----:B------:R-:W-:-:S05]  /*b9d0*/  ISETP.GT.U32.AND P6, PT, R72, R97, PT ;  /* 0x000000614800720c */ /* 0x000fca0003fc4070 */
[----:B------:R-:W-:Y:S02]  /*b9e0*/  @!P3 IMAD.MOV R94, RZ, RZ, -R94 ;  /* 0x000000ffff5eb224 */ /* 0x000fe400078e0a5e */
[----:B------:R-:W-:-:S03]  /*b9f0*/  @P0 IMAD.MOV.U32 R5, RZ, RZ, R4 ;  /* 0x000000ffff050224 */ /* 0x000fc600078e0004 */
[----:B------:R-:W-:-:S05]  /*ba00*/  SEL R94, R75, R94, !P1 ;  /* 0x0000005e4b5e7207 */ /* 0x000fca0004800000 */
[----:B------:R-:W-:Y:S01]  /*ba10*/  IMAD R94, R94, UR7, RZ ;  /* 0x000000075e5e7c24 */ /* 0x000fe2000f8e02ff */
[----:B------:R-:W-:Y:S01]  /*ba20*/  ISETP.GT.U32.AND P4, PT, R72, R96, PT ;  /* 0x000000604800720c */ /* 0x000fe20003f84070 */
[----:B------:R-:W-:Y:S01]  /*ba30*/  @!P6 IMAD.IADD R97, R97, 0x1, -R72 ;  /* 0x000000016161e824 */ /* 0x000fe200078e0a48 */
[----:B------:R-:W-:Y:S01]  /*ba40*/  PRMT R6, RZ, 0x7610, R6 ;  /* 0x00007610ff067816 */ /* 0x000fe20000000006 */
[----:B------:R-:W0:Y:S01]  /*ba50*/  LDCU UR7, c[0x0][0x3b0] ;  /* 0x00007600ff0777ac */ /* 0x000e220008000800 */
[----:B----4-:R2:W-:Y:S04]  /*ba60*/  STL [R1+0x80c], R7 ;  /* 0x00080c0701007387 */ /* 0x0105e80000100800 */
[----:B--2---:R-:W2:Y:S04]  /*ba70*/  LDL R7, [R1+0x954] ;  /* 0x0009540001077983 */ /* 0x004ea80000100800 */
[----:B------:R-:W-:Y:S04]  /*ba80*/  STL [R1+0xa48], R160 ;  /* 0x000a48a001007387 */ /* 0x000fe80000100800 */
[----:B------:R-:W-:Y:S04]  /*ba90*/  STL [R1+0xa44], R159 ;  /* 0x000a449f01007387 */ /* 0x000fe80000100800 */
[----:B---3--:R3:W-:Y:S04]  /*baa0*/  STL [R1+0x808], R43 ;  /* 0x0008082b01007387 */ /* 0x0087e80000100800 */
[----:B---3--:R-:W3:Y:S04]  /*bab0*/  LDL R43, [R1+0x97c] ;  /* 0x00097c00012b7983 */ /* 0x008ee80000100800 */
[----:B------:R-:W-:Y:S04]  /*bac0*/  STL [R1+0x28], R145 ;  /* 0x0000289101007387 */ /* 0x000fe80000100800 */
[----:B------:R4:W-:Y:S02]  /*bad0*/  STL [R1+0x24], R4 ;  /* 0x0000240401007387 */ /* 0x0009e40000100800 */
[----:B----4-:R-:W-:-:S05]  /*bae0*/  @P0 IMAD.MOV.U32 R4, RZ, RZ, R145 ;  /* 0x000000ffff040224 */ /* 0x010fca00078e0091 */
[----:B------:R4:W3:Y:S02]  /*baf0*/  @P0 LDG.E.U16 R45, desc[UR20][R4.64] ;  /* 0x00000014042d0981 */ /* 0x0008e4000c1e1500 */
[----:B----4-:R-:W-:-:S04]  /*bb00*/  LEA R4, P6, R94, R69, 0x1 ;  /* 0x000000455e047211 */ /* 0x010fc800078c08ff */
[----:B------:R-:W-:-:S05]  /*bb10*/  LEA.HI.X.SX32 R5, R94, R68, 0x1, P6 ;  /* 0x000000445e057211 */ /* 0x000fca00030f0eff */
[----:B------:R4:W3:Y:S01]  /*bb20*/  @P0 LDG.E.U16 R8, desc[UR20][R4.64] ;  /* 0x0000001404080981 */ /* 0x0008e2000c1e1500 */
[----:B------:R-:W-:Y:S01]  /*bb30*/  @!P4 IMAD.IADD R96, R96, 0x1, -R72 ;  /* 0x000000016060c824 */ /* 0x000fe200078e0a48 */
[----:B------:R-:W-:-:S04]  /*bb40*/  ISETP.GE.AND P4, PT, R146, RZ, PT ;  /* 0x000000ff9200720c */ /* 0x000fc80003f86270 */
[----:B------:R-:W-:-:S09]  /*bb50*/  ISETP.GT.U32.AND P3, PT, R72, R96, PT ;  /* 0x000000604800720c */ /* 0x000fd20003f64070 */
[----:B------:R-:W-:-:S05]  /*bb60*/  @!P4 IMAD.MOV R95, RZ, RZ, -R95 ;  /* 0x000000ffff5fc224 */ /* 0x000fca00078e0a5f */
[----:B------:R-:W-:Y:S01]  /*bb70*/  SEL R95, R75, R95, !P1 ;  /* 0x0000005f4b5f7207 */ /* 0x000fe20004800000 */
[----:B------:R-:W-:-:S04]  /*bb80*/  @!P3 IMAD.IADD R96, R96, 0x1, -R72 ;  /* 0x000000016060b824 */ /* 0x000fc800078e0a48 */
[----:B-1----:R-:W-:Y:S01]  /*bb90*/  IMAD R95, R95, UR5, RZ ;  /* 0x000000055f5f7c24 */ /* 0x002fe2000f8e02ff */
[----:B------:R-:W-:Y:S01]  /*bba0*/  PRMT R44, RZ, 0x7610, R44 ;  /* 0x00007610ff2c7816 */ /* 0x000fe2000000002c */
[----:B------:R-:W1:Y:S01]  /*bbb0*/  LDCU UR5, c[0x0][0x3b0] ;  /* 0x00007600ff0577ac */ /* 0x000e620008000800 */
[----:B--2---:R-:W-:Y:S02]  /*bbc0*/  ISETP.GE.AND P4, PT, R7, RZ, PT ;  /* 0x000000ff0700720c */ /* 0x004fe40003f86270 */
[----:B------:R-:W2:Y:S04]  /*bbd0*/  LDL R7, [R1+0x9b4] ;  /* 0x0009b40001077983 */ /* 0x000ea80000100800 */
[----:B------:R4:W-:Y:S04]  /*bbe0*/  STL [R1+0x68], R4 ;  /* 0x0000680401007387 */ /* 0x0009e80000100800 */
[----:B------:R-:W-:Y:S01]  /*bbf0*/  STL [R1+0x64], R5 ;  /* 0x0000640501007387 */ /* 0x000fe20000100800 */
[----:B---3--:R-:W-:-:S02]  /*bc00*/  ISETP.GE.AND P3, PT, R43, RZ, PT ;  /* 0x000000ff2b00720c */ /* 0x008fc40003f66270 */
[----:B------:R-:W-:-:S05]  /*bc10*/  LEA R43, P6, R95, R69, 0x1 ;  /* 0x000000455f2b7211 */ /* 0x000fca00078c08ff */
[----:B----4-:R-:W-:Y:S01]  /*bc20*/  @P0 IMAD.MOV.U32 R4, RZ, RZ, R43 ;  /* 0x000000ffff040224 */ /* 0x010fe200078e002b */
[----:B------:R3:W-:Y:S04]  /*bc30*/  STL [R1+0x800], R8 ;  /* 0x0008000801007387 */ /* 0x0007e80000100800 */
[----:B---3--:R-:W3:Y:S04]  /*bc40*/  LDL R8, [R1+0x9e4] ;  /* 0x0009e40001087983 */ /* 0x008ee80000100800 */
[----:B------:R-:W-:Y:S04]  /*bc50*/  STL [R1+0xa8], R43 ;  /* 0x0000a82b01007387 */ /* 0x000fe80000100800 */
[----:B------:R4:W-:Y:S02]  /*bc60*/  STL [R1+0x804], R45 ;  /* 0x0008042d01007387 */ /* 0x0009e40000100800 */
[----:B----4-:R-:W-:-:S05]  /*bc70*/  LEA.HI.X.SX32 R45, R95, R68, 0x1, P6 ;  /* 0x000000445f2d7211 */ /* 0x010fca00030f0eff */
[----:B------:R-:W-:-:S05]  /*bc80*/  @P0 IMAD.MOV.U32 R5, RZ, RZ, R45 ;  /* 0x000000ffff050224 */ /* 0x000fca00078e002d */
[----:B------:R4:W2:Y:S01]  /*bc90*/  @P0 LDG.E.U16 R6, desc[UR20][R4.64] ;  /* 0x0000001404060981 */ /* 0x0008a2000c1e1500 */
[----:B------:R-:W-:Y:S01]  /*bca0*/  @!P4 IMAD.MOV R96, RZ, RZ, -R96 ;  /* 0x000000ffff60c224 */ /* 0x000fe200078e0a60 */
[----:B------:R-:W-:-:S04]  /*bcb0*/  ISETP.GT.U32.AND P6, PT, R72, R100, PT ;  /* 0x000000644800720c */ /* 0x000fc80003fc4070 */
[----:B------:R-:W-:-:S05]  /*bcc0*/  SEL R96, R75, R96, !P1 ;  /* 0x000000604b607207 */ /* 0x000fca0004800000 */
[----:B------:R-:W-:Y:S01]  /*bcd0*/  IMAD R96, R96, UR11, RZ ;  /* 0x0000000b60607c24 */ /* 0x000fe2000f8e02ff */
[----:B------:R-:W-:Y:S01]  /*bce0*/  STL [R1+0xa4], R45 ;  /* 0x0000a42d01007387 */ /* 0x000fe20000100800 */
[----:B------:R-:W-:Y:S01]  /*bcf0*/  ISETP.GT.U32.AND P5, PT, R72, R98, PT ;  /* 0x000000624800720c */ /* 0x000fe20003fa4070 */
[----:B------:R-:W0:Y:S01]  /*bd00*/  LDCU UR11, c[0x0][0x3b0] ;  /* 0x00007600ff0b77ac */ /* 0x000e220008000800 */
[----:B------:R-:W-:Y:S01]  /*bd10*/  @!P6 IMAD.IADD R100, R100, 0x1, -R72 ;  /* 0x000000016464e824 */ /* 0x000fe200078e0a48 */
[----:B----4-:R-:W-:-:S04]  /*bd20*/  LEA R4, P6, R96, R69, 0x1 ;  /* 0x0000004560047211 */ /* 0x010fc800078c08ff */
[----:B------:R-:W-:-:S05]  /*bd30*/  LEA.HI.X.SX32 R5, R96, R68, 0x1, P6 ;  /* 0x0000004460057211 */ /* 0x000fca00030f0eff */
[----:B------:R4:W3:Y:S01]  /*bd40*/  @P0 LDG.E.U16 R44, desc[UR20][R4.64] ;  /* 0x00000014042c0981 */ /* 0x0008e2000c1e1500 */
[----:B------:R-:W-:-:S05]  /*bd50*/  @!P5 IMAD.IADD R98, R98, 0x1, -R72 ;  /* 0x000000016262d824 */ /* 0x000fca00078e0a48 */
[C---:B------:R-:W-:Y:S02]  /*bd60*/  ISETP.GT.U32.AND P5, PT, R72.reuse, R98, PT ;  /* 0x000000624800720c */ /* 0x040fe40003fa4070 */
[----:B------:R-:W-:-:S11]  /*bd70*/  ISETP.GT.U32.AND P4, PT, R72, R97, PT ;  /* 0x000000614800720c */ /* 0x000fd60003f84070 */
[----:B------:R-:W-:Y:S01]  /*bd80*/  @!P5 IMAD.IADD R98, R98, 0x1, -R72 ;  /* 0x000000016262d824 */ /* 0x000fe200078e0a48 */
[----:B------:R-:W-:Y:S01]  /*bd90*/  ISETP.GT.U32.AND P5, PT, R72, R99, PT ;  /* 0x000000634800720c */ /* 0x000fe20003fa4070 */
[----:B--2---:R2:W-:Y:S04]  /*bda0*/  STL [R1+0x7fc], R6 ;  /* 0x0007fc0601007387 */ /* 0x0045e80000100800 */
[----:B--2---:R-:W2:Y:S01]  /*bdb0*/  LDL R6, [R1+0xa0c] ;  /* 0x000a0c0001067983 */ /* 0x004ea20000100800 */
[----:B------:R-:W-:Y:S01]  /*bdc0*/  @!P3 IMAD.MOV R98, RZ, RZ, -R98 ;  /* 0x000000ffff62b224 */ /* 0x000fe200078e0a62 */
[----:B------:R-:W-:-:S06]  /*bdd0*/  ISETP.GE.AND P3, PT, R7, RZ, PT ;  /* 0x000000ff0700720c */ /* 0x000fcc0003f66270 */
[----:B------:R-:W-:Y:S01]  /*bde0*/  @!P5 IMAD.IADD R99, R99, 0x1, -R72 ;  /* 0x000000016363d824 */ /* 0x000fe200078e0a48 */
[----:B------:R-:W-:-:S04]  /*bdf0*/  SEL R98, R75, R98, !P1 ;  /* 0x000000624b627207 */ /* 0x000fc80004800000 */
[----:B------:R-:W-:Y:S01]  /*be00*/  ISETP.GT.U32.AND P5, PT, R72, R99, PT ;  /* 0x000000634800720c */ /* 0x000fe20003fa4070 */
[----:B------:R-:W-:Y:S02]  /*be10*/  @!P4 IMAD.IADD R97, R97, 0x1, -R72 ;  /* 0x000000016161c824 */ /* 0x000fe400078e0a48 */
[----:B-1----:R-:W-:Y:S01]  /*be20*/  IMAD R98, R98, UR5, RZ ;  /* 0x0000000562627c24 */ /* 0x002fe2000f8e02ff */
[----:B------:R4:W-:Y:S01]  /*be30*/  STL [R1+0xe8], R4 ;  /* 0x0000e80401007387 */ /* 0x0009e20000100800 */
[----:B------:R-:W-:Y:S01]  /*be40*/  ISETP.GT.U32.AND P4, PT, R72, R100, PT ;  /* 0x000000644800720c */ /* 0x000fe20003f84070 */
[----:B------:R-:W1:Y:S01]  /*be50*/  LDCU UR5, c[0x0][0x3b0] ;  /* 0x00007600ff0577ac */ /* 0x000e620008000800 */
[----:B------:R-:W-:Y:S01]  /*be60*/  @!P3 IMAD.MOV R97, RZ, RZ, -R97 ;  /* 0x000000ffff61b224 */ /* 0x000fe200078e0a61 */
[----:B------:R-:W-:-:S05]  /*be70*/  LEA R7, P3, R98, R69, 0x1 ;  /* 0x0000004562077211 */ /* 0x000fca00078608ff */
[----:B------:R-:W-:Y:S01]  /*be80*/  @!P5 IMAD.IADD R99, R99, 0x1, -R72 ;  /* 0x000000016363d824 */ /* 0x000fe200078e0a48 */
[----:B---3--:R-:W-:Y:S01]  /*be90*/  ISETP.GE.AND P5, PT, R8, RZ, PT ;  /* 0x000000ff0800720c */ /* 0x008fe20003fa6270 */
[----:B------:R-:W-:Y:S04]  /*bea0*/  STL [R1+0x148], R7 ;  /* 0x0001480701007387 */ /* 0x000fe80000100800 */
[----:B------:R-:W3:Y:S01]  /*beb0*/  LDL R8, [R1+0x9ec] ;  /* 0x0009ec0001087983 */ /* 0x000ee20000100800 */
[----:B------:R-:W-:Y:S02]  /*bec0*/  LEA.HI.X.SX32 R43, R98, R68, 0x1, P3 ;  /* 0x00000044622b7211 */ /* 0x000fe400018f0eff */
[----:B------:R-:W-:Y:S01]  /*bed0*/  SEL R97, R75, R97, !P1 ;  /* 0x000000614b617207 */ /* 0x000fe20004800000 */
[----:B------:R1:W-:Y:S01]  /*bee0*/  STL [R1+0xe4], R5 ;  /* 0x0000e40501007387 */ /* 0x0003e20000100800 */
[----:B------:R-:W-:Y:S01]  /*bef0*/  PRMT R160, RZ, 0x7610, R160 ;  /* 0x00007610ffa07816 */ /* 0x000fe200000000a0 */
[----:B----4-:R-:W-:-:S02]  /*bf00*/  @P0 IMAD.MOV.U32 R4, RZ, RZ, R7 ;  /* 0x000000ffff040224 */ /* 0x010fc400078e0007 */
[----:B0-----:R-:W-:Y:S02]  /*bf10*/  IMAD R97, R97, UR7, RZ ;  /* 0x0000000761617c24 */ /* 0x001fe4000f8e02ff */
[----:B-1----:R-:W-:Y:S02]  /*bf20*/  @P0 IMAD.MOV.U32 R5, RZ, RZ, R43 ;  /* 0x000000ffff050224 */ /* 0x002fe400078e002b */
[----:B------:R-:W-:Y:S01]  /*bf30*/  @!P4 IMAD.IADD R100, R100, 0x1, -R72 ;  /* 0x000000016464c824 */ /* 0x000fe200078e0a48 */
[----:B------:R-:W-:Y:S01]  /*bf40*/  STL [R1+0x144], R43 ;  /* 0x0001442b01007387 */ /* 0x000fe20000100800 */
[----:B------:R-:W-:Y:S01]  /*bf50*/  @!P5 IMAD.MOV R99, RZ, RZ, -R99 ;  /* 0x000000ffff63d224 */ /* 0x000fe200078e0a63 */
[----:B------:R-:W-:Y:S01]  /*bf60*/  PRMT R159, RZ, 0x7610, R159 ;  /* 0x00007610ff9f7816 */ /* 0x000fe2000000009f */
[----:B------:R-:W0:Y:S01]  /*bf70*/  LDCU UR7, c[0x0][0x3b0] ;  /* 0x00007600ff0777ac */ /* 0x000e220008000800 */
[----:B------:R1:W4:Y:S04]  /*bf80*/  @P0 LDG.E.U16 R160, desc[UR20][R4.64] ;  /* 0x0000001404a00981 */ /* 0x000328000c1e1500 */
[----:B------:R0:W-:Y:S01]  /*bf90*/  STL [R1+0x7f8], R44 ;  /* 0x0007f82c01007387 */ /* 0x0001e20000100800 */
[----:B-1----:R-:W-:-:S04]  /*bfa0*/  LEA R4, P4, R97, R69, 0x1 ;  /* 0x0000004561047211 */ /* 0x002fc800078808ff */
[----:B------:R-:W-:Y:S01]  /*bfb0*/  LEA.HI.X.SX32 R5, R97, R68, 0x1, P4 ;  /* 0x0000004461057211 */ /* 0x000fe200020f0eff */
[----:B0-----:R-:W4:Y:S04]  /*bfc0*/  LDL R44, [R1+0x9a4] ;  /* 0x0009a400012c7983 */ /* 0x001f280000100800 */
[----:B------:R0:W-:Y:S04]  /*bfd0*/  STL [R1+0x188], R4 ;  /* 0x0001880401007387 */ /* 0x0001e80000100800 */
[----:B------:R1:W-:Y:S01]  /*bfe0*/  STL [R1+0x184], R5 ;  /* 0x0001840501007387 */ /* 0x0003e20000100800 */
[----:B------:R-:W-:-:S03]  /*bff0*/  SEL R99, R75, R99, !P1 ;  /* 0x000000634b637207 */ /* 0x000fc60004800000 */
[----:B------:R0:W4:Y:S02]  /*c000*/  @P0 LDG.E.U16 R159, desc[UR20][R4.64] ;  /* 0x00000014049f0981 */ /* 0x000124000c1e1500 */
[----:B------:R-:W-:Y:S01]  /*c010*/  IMAD R99, R99, UR12, RZ ;  /* 0x0000000c63637c24 */ /* 0x000fe2000f8e02ff */
[----:B--2---:R-:W-:Y:S01]  /*c020*/  ISETP.GE.AND P6, PT, R6, RZ, PT ;  /* 0x000000ff0600720c */ /* 0x004fe20003fc6270 */
[----:B------:R-:W2:Y:S01]  /*c030*/  LDCU UR12, c[0x0][0x3b0] ;  /* 0x00007600ff0c77ac */ /* 0x000ea20008000800 */
[----:B------:R-:W2:Y:S11]  /*c040*/  LDL R6, [R1+0x964] ;  /* 0x0009640001067983 */ /* 0x000eb60000100800 */
[----:B------:R-:W-:Y:S01]  /*c050*/  @!P6 IMAD.MOV R100, RZ, RZ, -R100 ;  /* 0x000000ffff64e224 */ /* 0x000fe200078e0a64 */
[----:B------:R-:W-:-:S04]  /*c060*/  LEA R7, P6, R99, R69, 0x1 ;  /* 0x0000004563077211 */ /* 0x000fc800078c08ff */
[----:B0-----:R-:W-:Y:S01]  /*c070*/  LEA.HI.X.SX32 R4, R99, R68, 0x1, P6 ;  /* 0x0000004463047211 */ /* 0x001fe200030f0eff */
[----:B------:R-:W-:Y:S04]  /*c080*/  STL [R1+0x1c8], R7 ;  /* 0x0001c80701007387 */ /* 0x000fe80000100800 */
[----:B------:R0:W-:Y:S01]  /*c090*/  STL [R1+0x1c4], R4 ;  /* 0x0001c40401007387 */ /* 0x0001e20000100800 */
[----:B-1----:R-:W-:Y:S02]  /*c0a0*/  @P0 IMAD.MOV.U32 R5, RZ, RZ, R4 ;  /* 0x000000ffff050224 */ /* 0x002fe400078e0004 */
[----:B0-----:R-:W-:Y:S02]  /*c0b0*/  @P0 IMAD.MOV.U32 R4, RZ, RZ, R7 ;  /* 0x000000ffff040224 */ /* 0x001fe400078e0007 */
[----:B------:R-:W2:Y:S01]  /*c0c0*/  LDL R7, [R1+0x91c] ;  /* 0x00091c0001077983 */ /* 0x000ea20000100800 */
[----:B------:R-:W-:-:S02]  /*c0d0*/  ISETP.GT.U32.AND P3, PT, R72, R101, PT ;  /* 0x000000654800720c */ /* 0x000fc40003f64070 */
[C---:B------:R-:W-:Y:S02]  /*c0e0*/  ISETP.GT.U32.AND P5, PT, R72.reuse, R102, PT ;  /* 0x000000664800720c */ /* 0x040fe40003fa4070 */
[----:B------:R-:W-:-:S09]  /*c0f0*/  ISETP.GT.U32.AND P4, PT, R72, R103, PT ;  /* 0x000000674800720c */ /* 0x000fd20003f84070 */
[--C-:B------:R-:W-:Y:S02]  /*c100*/  @!P3 IMAD.IADD R101, R101, 0x1, -R72.reuse ;  /* 0x000000016565b824 */ /* 0x100fe400078e0a48 */
[----:B------:R-:W-:-:S03]  /*c110*/  @!P5 IMAD.IADD R102, R102, 0x1, -R72 ;  /* 0x000000016666d824 */ /* 0x000fc600078e0a48 */
[----:B------:R-:W-:Y:S02]  /*c120*/  ISETP.GT.U32.AND P3, PT, R72, R101, PT ;  /* 0x000000654800720c */ /* 0x000fe40003f64070 */
[----:B---3--:R-:W-:Y:S02]  /*c130*/  ISETP.GE.AND P5, PT, R8, RZ, PT ;  /* 0x000000ff0800720c */ /* 0x008fe40003fa6270 */
[----:B------:R-:W-:Y:S01]  /*c140*/  SEL R100, R75, R100, !P1 ;  /* 0x000000644b647207 */ /* 0x000fe20004800000 */
[----:B------:R-:W-:-:S04]  /*c150*/  @!P4 IMAD.IADD R103, R103, 0x1, -R72 ;  /* 0x000000016767c824 */ /* 0x000fc800078e0a48 */
[----:B------:R-:W-:-:S04]  /*c160*/  IMAD R100, R100, UR5, RZ ;  /* 0x0000000564647c24 */ /* 0x000fc8000f8e02ff */
[----:B------:R-:W-:Y:S01]  /*c170*/  @!P3 IMAD.IADD R101, R101, 0x1, -R72 ;  /* 0x000000016565b824 */ /* 0x000fe200078e0a48 */
[----:B------:R-:W-:Y:S01]  /*c180*/  ISETP.GT.U32.AND P3, PT, R72, R102, PT ;  /* 0x000000664800720c */ /* 0x000fe20003f64070 */
[----:B------:R-:W0:Y:S01]  /*c190*/  LDCU UR5, c[0x0][0x3b0] ;  /* 0x00007600ff0577ac */ /* 0x000e220008000800 */
[----:B------:R-:W-:Y:S01]  /*c1a0*/  LEA R8, P6, R100, R69, 0x1 ;  /* 0x0000004564087211 */ /* 0x000fe200078c08ff */
[----:B------:R-:W-:Y:S01]  /*c1b0*/  @!P5 IMAD.MOV R101, RZ, RZ, -R101 ;  /* 0x000000ffff65d224 */ /* 0x000fe200078e0a65 */
[----:B------:R-:W-:Y:S02]  /*c1c0*/  ISETP.GT.U32.AND P4, PT, R72, R103, PT ;  /* 0x000000674800720c */ /* 0x000fe40003f84070 */
[----:B------:R-:W-:Y:S02]  /*c1d0*/  PRMT R144, RZ, 0x7610, R144 ;  /* 0x00007610ff907816 */ /* 0x000fe40000000090 */
[----:B------:R-:W-:Y:S02]  /*c1e0*/  LEA.HI.X.SX32 R43, R100, R68, 0x1, P6 ;  /* 0x00000044642b7211 */ /* 0x000fe400030f0eff */
[----:B------:R-:W-:-:S02]  /*c1f0*/  ISETP.GT.U32.AND P5, PT, R72, R104, PT ;  /* 0x000000684800720c */ /* 0x000fc40003fa4070 */
[----:B------:R-:W-:Y:S01]  /*c200*/  SEL R101, R75, R101, !P1 ;  /* 0x000000654b657207 */ /* 0x000fe20004800000 */
[----:B------:R1:W3:Y:S01]  /*c210*/  @P0 LDG.E.U16 R144, desc[UR20][R4.64] ;  /* 0x0000001404900981 */ /* 0x0002e2000c1e1500 */
[----:B------:R-:W-:Y:S02]  /*c220*/  PRMT R143, RZ, 0x7610, R143 ;  /* 0x00007610ff8f7816 */ /* 0x000fe4000000008f */
[----:B----4-:R-:W-:Y:S01]  /*c230*/  ISETP.GE.AND P6, PT, R44, RZ, PT ;  /* 0x000000ff2c00720c */ /* 0x010fe20003fc6270 */
[----:B------:R-:W-:Y:S02]  /*c240*/  IMAD R101, R101, UR7, RZ ;  /* 0x0000000765657c24 */ /* 0x000fe4000f8e02ff */
[--C-:B------:R-:W-:Y:S01]  /*c250*/  @!P3 IMAD.IADD R102, R102, 0x1, -R72.reuse ;  /* 0x000000016666b824 */ /* 0x100fe200078e0a48 */
[----:B------:R-:W-:Y:S01]  /*c260*/  STL [R1+0x208], R8 ;  /* 0x0002080801007387 */ /* 0x000fe20000100800 */
[----:B------:R-:W-:Y:S01]  /*c270*/  @!P4 IMAD.IADD R103, R103, 0x1, -R72 ;  /* 0x000000016767c824 */ /* 0x000fe200078e0a48 */
[----:B------:R-:W4:Y:S01]  /*c280*/  LDCU UR7, c[0x0][0x3b0] ;  /* 0x00007600ff0777ac */ /* 0x000f220008000800 */
[----:B-1----:R-:W-:-:S02]  /*c290*/  @P0 IMAD.MOV.U32 R4, RZ, RZ, R8 ;  /* 0x000000ffff040224 */ /* 0x002fc400078e0008 */
[----:B------:R-:W-:Y:S01]  /*c2a0*/  @P0 IMAD.MOV.U32 R5, RZ, RZ, R43 ;  /* 0x000000ffff050224 */ /* 0x000fe200078e002b */
[----:B------:R1:W-:Y:S04]  /*c2b0*/  STL [R1+0x204], R43 ;  /* 0x0002042b01007387 */ /* 0x0003e80000100800 */
[----:B------:R0:W3:Y:S01]  /*c2c0*/  @P0 LDG.E.U16 R143, desc[UR20][R4.64] ;  /* 0x00000014048f0981 */ /* 0x0000e2000c1e1500 */
[----:B------:R-:W-:Y:S02]  /*c2d0*/  @!P5 IMAD.IADD R104, R104, 0x1, -R72 ;  /* 0x000000016868d824 */ /* 0x000fe400078e0a48 */
[----:B------:R-:W-:Y:S01]  /*c2e0*/  @!P6 IMAD.MOV R102, RZ, RZ, -R102 ;  /* 0x000000ffff66e224 */ /* 0x000fe200078e0a66 */
[----:B-1----:R-:W3:Y:S01]  /*c2f0*/  LDL R43, [R1+0x8b8] ;  /* 0x0008b800012b7983 */ /* 0x002ee20000100800 */
[----:B0-----:R-:W-:-:S04]  /*c300*/  LEA R4, P4, R101, R69, 0x1 ;  /* 0x0000004565047211 */ /* 0x001fc800078808ff */
[----:B------:R-:W-:Y:S01]  /*c310*/  LEA.HI.X.SX32 R5, R101, R68, 0x1, P4 ;  /* 0x0000004465057211 */ /* 0x000fe200020f0eff */
[----:B------:R0:W-:Y:S01]  /*c320*/  STL [R1+0x248], R4 ;  /* 0x0002480401007387 */ /* 0x0001e20000100800 */
[----:B------:R-:W-:-:S03]  /*c330*/  ISETP.GT.U32.AND P6, PT, R72, R104, PT ;  /* 0x000000684800720c */ /* 0x000fc60003fc4070 */
[----:B------:R1:W-:Y:S01]  /*c340*/  STL [R1+0x244], R5 ;  /* 0x0002440501007387 */ /* 0x0003e20000100800 */
[----:B------:R-:W-:Y:S02]  /*c350*/  SEL R102, R75, R102, !P1 ;  /* 0x000000664b667207 */ /* 0x000fe40004800000 */
[----:B------:R-:W-:-:S03]  /*c360*/  PRMT R158, RZ, 0x7610, R158 ;  /* 0x00007610ff9e7816 */ /* 0x000fc6000000009e */
[----:B------:R-:W-:Y:S01]  /*c370*/  IMAD R102, R102, UR5, RZ ;  /* 0x0000000566667c24 */ /* 0x000fe2000f8e02ff */
[----:B------:R-:W-:Y:S01]  /*c380*/  PRMT R157, RZ, 0x7610, R157 ;  /* 0x00007610ff9d7816 */ /* 0x000fe2000000009d */
[----:B------:R-:W2:Y:S01]  /*c390*/  LDCU UR5, c[0x0][0x3b0] ;  /* 0x00007600ff0577ac */ /* 0x000ea20008000800 */
[----:B------:R0:W3:Y:S01]  /*c3a0*/  @P0 LDG.E.U16 R158, desc[UR20][R4.64] ;  /* 0x00000014049e0981 */ /* 0x0000e2000c1e1500 */
[----:B------:R-:W-:Y:S01]  /*c3b0*/  @!P6 IMAD.IADD R104, R104, 0x1, -R72 ;  /* 0x000000016868e824 */ /* 0x000fe200078e0a48 */
[----:B0-----:R-:W-:-:S04]  /*c3c0*/  LEA R4, P6, R102, R69, 0x1 ;  /* 0x0000004566047211 */ /* 0x001fc800078c08ff */
[----:B-1----:R-:W-:-:S05]  /*c3d0*/  LEA.HI.X.SX32 R5, R102, R68, 0x1, P6 ;  /* 0x0000004466057211 */ /* 0x002fca00030f0eff */
[----:B------:R0:W3:Y:S01]  /*c3e0*/  @P0 LDG.E.U16 R157, desc[UR20][R4.64] ;  /* 0x00000014049d0981 */ /* 0x0000e2000c1e1500 */
[----:B--2---:R-:W-:-:S03]  /*c3f0*/  ISETP.GE.AND P3, PT, R6, RZ, PT ;  /* 0x000000ff0600720c */ /* 0x004fc60003f66270 */
[----:B------:R-:W2:Y:S10]  /*c400*/  LDL R6, [R1+0x894] ;  /* 0x0008940001067983 */ /* 0x000eb40000100800 */
[----:B------:R-:W-:-:S05]  /*c410*/  @!P3 IMAD.MOV R103, RZ, RZ, -R103 ;  /* 0x000000ffff67b224 */ /* 0x000fca00078e0a67 */
[----:B------:R-:W-:-:S05]  /*c420*/  SEL R103, R75, R103, !P1 ;  /* 0x000000674b677207 */ /* 0x000fca0004800000 */
[----:B----4-:R-:W-:Y:S01]  /*c430*/  IMAD R103, R103, UR7, RZ ;  /* 0x0000000767677c24 */ /* 0x010fe2000f8e02ff */
[----:B------:R-:W-:Y:S01]  /*c440*/  STL [R1+0x288], R4 ;  /* 0x0002880401007387 */ /* 0x000fe20000100800 */
[C---:B------:R-:W-:Y:S01]  /*c450*/  ISETP.GT.U32.AND P5, PT, R72.reuse, R105, PT ;  /* 0x000000694800720c */ /* 0x040fe20003fa4070 */
[----:B------:R-:W1:Y:S01]  /*c460*/  LDCU UR7, c[0x0][0x3b0] ;  /* 0x00007600ff0777ac */ /* 0x000e620008000800 */
[----:B------:R-:W-:Y:S02]  /*c470*/  ISETP.GE.AND P3, PT, R7, RZ, PT ;  /* 0x000000ff0700720c */ /* 0x000fe40003f66270 */
[C---:B------:R-:W-:Y:S01]  /*c480*/  LEA R7, P6, R103.reuse, R69, 0x1 ;  /* 0x0000004567077211 */ /* 0x040fe200078c08ff */
[----:B------:R0:W-:Y:S03]  /*c490*/  STL [R1+0x284], R5 ;  /* 0x0002840501007387 */ /* 0x0001e60000100800 */
[----:B------:R-:W-:Y:S01]  /*c4a0*/  LEA.HI.X.SX32 R8, R103, R68, 0x1, P6 ;  /* 0x0000004467087211 */ /* 0x000fe200030f0eff */
[----:B------:R-:W-:Y:S04]  /*c4b0*/  STL [R1+0x2c8], R7 ;  /* 0x0002c80701007387 */ /* 0x000fe80000100800 */
[----:B------:R4:W-:Y:S01]  /*c4c0*/  STL [R1+0x2c4], R8 ;  /* 0x0002c40801007387 */ /* 0x0009e20000100800 */
[----:B0-----:R-:W-:Y:S01]  /*c4d0*/  @P0 IMAD.MOV.U32 R5, RZ, RZ, R8 ;  /* 0x000000ffff050224 */ /* 0x001fe200078e0008 */
[C---:B------:R-:W-:Y:S01]  /*c4e0*/  ISETP.GT.U32.AND P4, PT, R72.reuse, R106, PT ;  /* 0x0000006a4800720c */ /* 0x040fe20003f84070 */
[----:B------:R-:W-:Y:S01]  /*c4f0*/  @!P5 IMAD.IADD R105, R105, 0x1, -R72 ;  /* 0x000000016969d824 */ /* 0x000fe200078e0a48 */
[----:B------:R-:W2:Y:S04]  /*c500*/  LDL R44, [R1+0x884] ;  /* 0x00088400012c7983 */ /* 0x000ea80000100800 */
[----:B----4-:R-:W4:Y:S01]  /*c510*/  LDL R8, [R1+0x864] ;  /* 0x0008640001087983 */ /* 0x010f220000100800 */
[----:B------:R-:W-:Y:S01]  /*c520*/  @!P3 IMAD.MOV R104, RZ, RZ, -R104 ;  /* 0x000000ffff68b224 */ /* 0x000fe200078e0a68 */
[----:B------:R-:W-:-:S05]  /*c530*/  ISETP.GT.U32.AND P6, PT, R72, R105, PT ;  /* 0x000000694800720c */ /* 0x000fca0003fc4070 */
[----:B------:R-:W-:Y:S01]  /*c540*/  @!P4 IMAD.IADD R106, R106, 0x1, -R72 ;  /* 0x000000016a6ac824 */ /* 0x000fe200078e0a48 */
[C---:B------:R-:W-:Y:S02]  /*c550*/  ISETP.GT.U32.AND P4, PT, R72.reuse, R109, PT ;  /* 0x0000006d4800720c */ /* 0x040fe40003f84070 */
[----:B------:R-:W-:Y:S02]  /*c560*/  SEL R104, R75, R104, !P1 ;  /* 0x000000684b687207 */ /* 0x000fe40004800000 */
[----:B------:R-:W-:Y:S01]  /*c570*/  ISETP.GT.U32.AND P5, PT, R72, R106, PT ;  /* 0x0000006a4800720c */ /* 0x000fe20003fa4070 */
[----:B------:R-:W-:Y:S01]  /*c580*/  @P0 IMAD.MOV.U32 R4, RZ, RZ, R7 ;  /* 0x000000ffff040224 */ /* 0x000fe200078e0007 */
[----:B------:R-:W-:Y:S01]  /*c590*/  PRMT R142, RZ, 0x7610, R142 ;  /* 0x00007610ff8e7816 */ /* 0x000fe2000000008e */
[----:B------:R-:W-:Y:S01]  /*c5a0*/  IMAD R104, R104, UR11, RZ ;  /* 0x0000000b68687c24 */ /* 0x000fe2000f8e02ff */
[----:B------:R-:W4:Y:S01]  /*c5b0*/  LDL R7, [R1+0x8e0] ;  /* 0x0008e00001077983 */ /* 0x000f220000100800 */
[--C-:B------:R-:W-:Y:S01]  /*c5c0*/  @!P6 IMAD.IADD R105, R105, 0x1, -R72.reuse ;  /* 0x000000016969e824 */ /* 0x100fe200078e0a48 */
[----:B------:R-:W-:Y:S01]  /*c5d0*/  PRMT R141, RZ, 0x7610, R141 ;  /* 0x00007610ff8d7816 */ /* 0x000fe2000000008d */
[----:B------:R-:W0:Y:S01]  /*c5e0*/  LDCU UR11, c[0x0][0x3b0] ;  /* 0x00007600ff0b77ac */ /* 0x000e220008000800 */
[----:B------:R1:W4:Y:S01]  /*c5f0*/  @P0 LDG.E.U16 R142, desc[UR20][R4.64] ;  /* 0x00000014048e0981 */ /* 0x000322000c1e1500 */
[----:B------:R-:W-:-:S04]  /*c600*/  @!P4 IMAD.IADD R109, R109, 0x1, -R72 ;  /* 0x000000016d6dc824 */ /* 0x000fc800078e0a48 */
[----:B------:R-:W-:Y:S01]  /*c610*/  @!P5 IMAD.IADD R106, R106, 0x1, -R72 ;  /* 0x000000016a6ad824 */ /* 0x000fe200078e0a48 */
[----:B------:R-:W-:Y:S02]  /*c620*/  ISETP.GT.U32.AND P5, PT, R72, R108, PT ;  /* 0x0000006c4800720c */ /* 0x000fe40003fa4070 */
[----:B-1----:R-:W-:-:S04]  /*c630*/  LEA R4, P6, R104, R69, 0x1 ;  /* 0x0000004568047211 */ /* 0x002fc800078c08ff */
[----:B------:R-:W-:Y:S01]  /*c640*/  LEA.HI.X.SX32 R5, R104, R68, 0x1, P6 ;  /* 0x0000004468057211 */ /* 0x000fe200030f0eff */
[----:B------:R1:W-:Y:S01]  /*c650*/  STL [R1+0x300], R4 ;  /* 0x0003000401007387 */ /* 0x0003e20000100800 */
[----:B---3--:R-:W-:-:S03]  /*c660*/  ISETP.GE.AND P3, PT, R43, RZ, PT ;  /* 0x000000ff2b00720c */ /* 0x008fc60003f66270 */
[----:B------:R3:W-:Y:S02]  /*c670*/  STL [R1+0x2fc], R5 ;  /* 0x0002fc0501007387 */ /* 0x0007e40000100800 */
[----:B------:R-:W-:Y:S01]  /*c680*/  @!P5 IMAD.IADD R108, R108, 0x1, -R72 ;  /* 0x000000016c6cd824 */ /* 0x000fe200078e0a48 */
[----:B------:R-:W-:Y:S01]  /*c690*/  ISETP.GT.U32.AND P5, PT, R72, R109, PT ;  /* 0x0000006d4800720c */ /* 0x000fe20003fa4070 */
[----:B------:R1:W4:Y:S06]  /*c6a0*/  @P0 LDG.E.U16 R141, desc[UR20][R4.64] ;  /* 0x00000014048d0981 */ /* 0x00032c000c1e1500 */
[----:B------:R-:W-:-:S05]  /*c6b0*/  @!P3 IMAD.MOV R106, RZ, RZ, -R106 ;  /* 0x000000ffff6ab224 */ /* 0x000fca00078e0a6a */
[----:B------:R-:W-:-:S05]  /*c6c0*/  SEL R106, R75, R106, !P1 ;  /* 0x0000006a4b6a7207 */ /* 0x000fca0004800000 */
[----:B------:R-:W-:Y:S02]  /*c6d0*/  IMAD R106, R106, UR5, RZ ;  /* 0x000000056a6a7c24 */ /* 0x000fe4000f8e02ff */
[----:B------:R-:W-:Y:S01]  /*c6e0*/  @!P5 IMAD.IADD R109, R109, 0x1, -R72 ;  /* 0x000000016d6dd824 */ /* 0x000fe200078e0a48 */
[----:B------:R-:W-:Y:S01]  /*c6f0*/  PRMT R71, RZ, 0x7610, R71 ;  /* 0x00007610ff477816 */ /* 0x000fe20000000047 */
[----:B------:R-:W0:Y:S01]  /*c700*/  LDCU UR5, c[0x0][0x3b0] ;  /* 0x00007600ff0577ac */ /* 0x000e220008000800 */
[----:B------:R-:W-:-:S04]  /*c710*/  LEA R43, P6, R106, R69, 0x1 ;  /* 0x000000456a2b7211 */ /* 0x000fc800078c08ff */
[----:B------:R-:W-:Y:S01]  /*c720*/  LEA.HI.X.SX32 R45, R106, R68, 0x1, P6 ;  /* 0x000000446a2d7211 */ /* 0x000fe200030f0eff */
[----:B-1----:R-:W-:-:S04]  /*c730*/  @P0 IMAD.MOV.U32 R4, RZ, RZ, R43 ;  /* 0x000000ffff040224 */ /* 0x002fc800078e002b */
[----:B---3--:R-:W-:-:S05]  /*c740*/  @P0 IMAD.MOV.U32 R5, RZ, RZ, R45 ;  /* 0x000000ffff050224 */ /* 0x008fca00078e002d */
[----:B------:R1:W3:Y:S01]  /*c750*/  @P0 LDG.E.U16 R71, desc[UR20][R4.64] ;  /* 0x0000001404470981 */ /* 0x0002e2000c1e1500 */
[----:B--2---:R-:W-:-:S03]  /*c760*/  ISETP.GE.AND P4, PT, R6, RZ, PT ;  /* 0x000000ff0600720c */ /* 0x004fc60003f86270 */
[----:B------:R-:W2:Y:S10]  /*c770*/  LDL R6, [R1+0x8f4] ;  /* 0x0008f40001067983 */ /* 0x000eb40000100800 */
[----:B------:R-:W-:-:S05]  /*c780*/  @!P4 IMAD.MOV R105, RZ, RZ, -R105 ;  /* 0x000000ffff69c224 */ /* 0x000fca00078e0a69 */
[----:B------:R-:W-:-:S05]  /*c790*/  SEL R105, R75, R105, !P1 ;  /* 0x000000694b697207 */ /* 0x000fca0004800000 */
[----:B------:R-:W-:Y:S01]  /*c7a0*/  IMAD R105, R105, UR7, RZ ;  /* 0x0000000769697c24 */ /* 0x000fe2000f8e02ff */
[----:B------:R0:W-:Y:S01]  /*c7b0*/  STL [R1+0x338], R43 ;  /* 0x0003382b01007387 */ /* 0x0001e20000100800 */
[----:B----4-:R-:W-:Y:S01]  /*c7c0*/  ISETP.GE.AND P6, PT, R8, RZ, PT ;  /* 0x000000ff0800720c */ /* 0x010fe20003fc6270 */
[----:B------:R-:W4:Y:S02]  /*c7d0*/  LDCU UR7, c[0x0][0x3b0] ;  /* 0x00007600ff0777ac */ /* 0x000f240008000800 */
[C---:B------:R-:W-:Y:S01]  /*c7e0*/  LEA R8, P5, R105.reuse, R69, 0x1 ;  /* 0x0000004569087211 */ /* 0x040fe200078a08ff */
[----:B------:R-:W-:Y:S03]  /*c7f0*/  STL [R1+0x334], R45 ;  /* 0x0003342d01007387 */ /* 0x000fe60000100800 */
[----:B0-----:R-:W-:Y:S01]  /*c800*/  LEA.HI.X.SX32 R43, R105, R68, 0x1, P5 ;  /* 0x00000044692b7211 */ /* 0x001fe200028f0eff */
[----:B------:R-:W-:Y:S04]  /*c810*/  STL [R1+0x370], R8 ;  /* 0x0003700801007387 */ /* 0x000fe80000100800 */
[----:B------:R0:W-:Y:S01]  /*c820*/  STL [R1+0x36c], R43 ;  /* 0x00036c2b01007387 */ /* 0x0001e20000100800 */
[----:B-1----:R-:W-:-:S03]  /*c830*/  @P0 IMAD.MOV.U32 R5, RZ, RZ, R43 ;  /* 0x000000ffff050224 */ /* 0x002fc600078e002b */
[----:B0-----:R-:W3:Y:S01]  /*c840*/  LDL R43, [R1+0x920] ;  /* 0x00092000012b7983 */ /* 0x001ee20000100800 */
[C---:B------:R-:W-:Y:S02]  /*c850*/  ISETP.GT.U32.AND P3, PT, R72.reuse, R107, PT ;  /* 0x0000006b4800720c */ /* 0x040fe40003f64070 */
[----:B------:R-:W-:Y:S02]  /*c860*/  ISETP.GT.U32.AND P4, PT, R72, R108, PT ;  /* 0x0000006c4800720c */ /* 0x000fe40003f84070 */
[----:B------:R-:W-:Y:S01]  /*c870*/  ISETP.GE.AND P5, PT, R44, RZ, PT ;  /* 0x000000ff2c00720c */ /* 0x000fe20003fa6270 */
[----:B------:R-:W-:Y:S01]  /*c880*/  @!P6 IMAD.MOV R109, RZ, RZ, -R109 ;  /* 0x000000ffff6de224 */ /* 0x000fe200078e0a6d */
[----:B------:R-:W3:Y:S07]  /*c890*/  LDL R44, [R1+0x950] ;  /* 0x00095000012c7983 */ /* 0x000eee0000100800 */
[--C-:B------:R-:W-:Y:S01]  /*c8a0*/  @!P3 IMAD.IADD R107, R107, 0x1, -R72.reuse ;  /* 0x000000016b6bb824 */ /* 0x100fe200078e0a48 */
[----:B------:R-:W-:Y:S01]  /*c8b0*/  ISETP.GT.U32.AND P3, PT, R72, R110, PT ;  /* 0x0000006e4800720c */ /* 0x000fe20003f64070 */
[----:B------:R-:W-:-:S03]  /*c8c0*/  @!P4 IMAD.IADD R108, R108, 0x1, -R72 ;  /* 0x000000016c6cc824 */ /* 0x000fc600078e0a48 */
[C---:B------:R-:W-:Y:S01]  /*c8d0*/  ISETP.GT.U32.AND P4, PT, R72.reuse, R107, PT ;  /* 0x0000006b4800720c */ /* 0x040fe20003f84070 */
[----:B------:R-:W-:Y:S01]  /*c8e0*/  @!P5 IMAD.MOV R108, RZ, RZ, -R108 ;  /* 0x000000ffff6cd224 */ /* 0x000fe200078e0a6c */
[----:B------:R-:W-:-:S07]  /*c8f0*/  ISETP.GT.U32.AND P5, PT, R72, R112, PT ;  /* 0x000000704800720c */ /* 0x000fce0003fa4070 */
[--C-:B------:R-:W-:Y:S01]  /*c900*/  @!P3 IMAD.IADD R110, R110, 0x1, -R72.reuse ;  /* 0x000000016e6eb824 */ /* 0x100fe200078e0a48 */
[----:B------:R-:W-:Y:S02]  /*c910*/  ISETP.GE.AND P3, PT, R7, RZ, PT ;  /* 0x000000ff0700720c */ /* 0x000fe40003f66270 */
[----:B------:R-:W-:Y:S01]  /*c920*/  SEL R109, R75, R109, !P1 ;  /* 0x0000006d4b6d7207 */ /* 0x000fe20004800000 */
[----:B------:R-:W-:Y:S01]  /*c930*/  @!P4 IMAD.IADD R107, R107, 0x1, -R72 ;  /* 0x000000016b6bc824 */ /* 0x000fe200078e0a48 */
[----:B------:R-:W-:Y:S02]  /*c940*/  ISETP.GT.U32.AND P6, PT, R72, R110, PT ;  /* 0x0000006e4800720c */ /* 0x000fe40003fc4070 */
[----:B------:R-:W-:Y:S01]  /*c950*/  SEL R108, R75, R108, !P1 ;  /* 0x0000006c4b6c7207 */ /* 0x000fe20004800000 */
[----:B------:R-:W-:Y:S01]  /*c960*/  IMAD R109, R109, UR4, RZ ;  /* 0x000000046d6d7c24 */ /* 0x000fe2000f8e02ff */
[----:B------:R-:W-:Y:S01]  /*c970*/  PRMT R70, RZ, 0x7610, R70 ;  /* 0x00007610ff467816 */ /* 0x000fe20000000046 */
[----:B------:R-:W-:Y:S01]  /*c980*/  @!P5 IMAD.IADD R112, R112, 0x1, -R72 ;  /* 0x000000017070d824 */ /* 0x000fe200078e0a48 */
[----:B------:R-:W-:Y:S01]  /*c990*/  PRMT R3, RZ, 0x7610, R3 ;  /* 0x00007610ff037816 */ /* 0x000fe20000000003 */
[----:B------:R-:W-:Y:S01]  /*c9a0*/  @P0 IMAD.MOV.U32 R4, RZ, RZ, R8 ;  /* 0x000000ffff040224 */ /* 0x000fe200078e0008 */
[----:B------:R-:W3:Y:S01]  /*c9b0*/  LDL R7, [R1+0x9b0] ;  /* 0x0009b00001077983 */ /* 0x000ee20000100800 */
[----:B------:R-:W-:Y:S01]  /*c9c0*/  @!P3 IMAD.MOV R107, RZ, RZ, -R107 ;  /* 0x000000ffff6bb224 */ /* 0x000fe200078e0a6b */
[----:B------:R-:W-:-:S03]  /*c9d0*/  ISETP.GT.U32.AND P3, PT, R72, R111, PT ;  /* 0x0000006f4800720c */ /* 0x000fc60003f64070 */
[--C-:B------:R-:W-:Y:S01]  /*c9e0*/  @!P6 IMAD.IADD R110, R110, 0x1, -R72.reuse ;  /* 0x000000016e6ee824 */ /* 0x100fe200078e0a48 */
[----:B------:R-:W-:Y:S01]  /*c9f0*/  LEA R146, P6, R109, R69, 0x1 ;  /* 0x000000456d927211 */ /* 0x000fe200078c08ff */
[----:B------:R-:W-:Y:S01]  /*ca00*/  IMAD R108, R108, UR4, RZ ;  /* 0x000000046c6c7c24 */ /* 0x000fe2000f8e02ff */
[----:B------:R-:W-:Y:S01]  /*ca10*/  SEL R107, R75, R107, !P1 ;  /* 0x0000006b4b6b7207 */ /* 0x000fe20004800000 */
[----:B------:R0:W3:Y:S01]  /*ca20*/  @P0 LDG.E.U16 R70, desc[UR20][R4.64] ;  /* 0x0000001404460981 */ /* 0x0000e2000c1e1500 */
[----:B------:R-:W-:Y:S02]  /*ca30*/  LEA.HI.X.SX32 R145, R109, R68, 0x1, P6 ;  /* 0x000000446d917211 */ /* 0x000fe400030f0eff */
[----:B------:R-:W-:Y:S01]  /*ca40*/  ISETP.GT.U32.AND P6, PT, R72, R112, PT ;  /* 0x000000704800720c */ /* 0x000fe20003fc4070 */
[----:B------:R-:W-:Y:S01]  /*ca50*/  IMAD R107, R107, UR5, RZ ;  /* 0x000000056b6b7c24 */ /* 0x000fe2000f8e02ff */
[C---:B------:R-:W-:Y:S01]  /*ca60*/  LEA R162, P5, R108.reuse, R69, 0x1 ;  /* 0x000000456ca27211 */ /* 0x040fe200078a08ff */
[----:B------:R-:W-:Y:S01]  /*ca70*/  @!P3 IMAD.IADD R111, R111, 0x1, -R72 ;  /* 0x000000016f6fb824 */ /* 0x000fe200078e0a48 */
[----:B------:R-:W-:Y:S01]  /*ca80*/  PRMT R2, RZ, 0x7610, R2 ;  /* 0x00007610ff027816 */ /* 0x000fe20000000002 */
[----:B------:R-:W3:Y:S01]  /*ca90*/  LDL R8, [R1+0x984] ;  /* 0x0009840001087983 */ /* 0x000ee20000100800 */
[----:B------:R-:W-:Y:S01]  /*caa0*/  LEA.HI.X.SX32 R161, R108, R68, 0x1, P5 ;  /* 0x000000446ca17211 */ /* 0x000fe200028f0eff */
[----:B0-----:R-:W-:-:S02]  /*cab0*/  @P0 IMAD.MOV.U32 R4, RZ, RZ, R146 ;  /* 0x000000ffff040224 */ /* 0x001fc400078e0092 */
[----:B------:R-:W-:Y:S01]  /*cac0*/  @P0 IMAD.MOV.U32 R5, RZ, RZ, R145 ;  /* 0x000000ffff050224 */ /* 0x000fe200078e0091 */
[C---:B------:R-:W-:Y:S01]  /*cad0*/  LEA R45, P3, R107.reuse, R69, 0x1 ;  /* 0x000000456b2d7211 */ /* 0x040fe200078608ff */
[----:B------:R-:W0:Y:S03]  /*cae0*/  LDCU UR5, c[0x0][0x3b0] ;  /* 0x00007600ff0577ac */ /* 0x000e260008000800 */
[----:B------:R1:W3:Y:S01]  /*caf0*/  @P0 LDG.E.U16 R3, desc[UR20][R4.64] ;  /* 0x0000001404030981 */ /* 0x0002e2000c1e1500 */
[----:B------:R-:W-:Y:S01]  /*cb00*/  LEA.HI.X.SX32 R147, R107, R68, 0x1, P3 ;  /* 0x000000446b937211 */ /* 0x000fe200018f0eff */
[----:B------:R-:W-:Y:S01]  /*cb10*/  @!P6 IMAD.IADD R112, R112, 0x1, -R72 ;  /* 0x000000017070e824 */ /* 0x000fe200078e0a48 */
[----:B------:R-:W-:Y:S01]  /*cb20*/  PRMT R108, RZ, 0x7610, R108 ;  /* 0x00007610ff6c7816 */ /* 0x000fe2000000006c */
[----:B-1----:R-:W-:Y:S02]  /*cb30*/  @P0 IMAD.MOV.U32 R4, RZ, RZ, R162 ;  /* 0x000000ffff040224 */ /* 0x002fe400078e00a2 */
[----:B------:R-:W-:Y:S01]  /*cb40*/  @P0 IMAD.MOV.U32 R5, RZ, RZ, R161 ;  /* 0x000000ffff050224 */ /* 0x000fe200078e00a1 */
[----:B------:R-:W-:Y:S04]  /*cb50*/  STL [R1+0x30], R45 ;  /* 0x0000302d01007387 */ /* 0x000fe80000100800 */
[----:B------:R1:W3:Y:S02]  /*cb60*/  @P0 LDG.E.U16 R2, desc[UR20][R4.64] ;  /* 0x0000001404020981 */ /* 0x0002e4000c1e1500 */
[----:B-1----:R-:W-:-:S02]  /*cb70*/  @P0 IMAD.MOV.U32 R4, RZ, RZ, R45 ;  /* 0x000000ffff040224 */ /* 0x002fc400078e002d */
[----:B------:R-:W-:-:S05]  /*cb80*/  @P0 IMAD.MOV.U32 R5, RZ, RZ, R147 ;  /* 0x000000ffff050224 */ /* 0x000fca00078e0093 */
[----:B------:R1:W3:Y:S01]  /*cb90*/  @P0 LDG.E.U16 R108, desc[UR20][R4.64] ;  /* 0x00000014046c0981 */ /* 0x0002e2000c1e1500 */
[----:B--2---:R-:W-:-:S13]  /*cba0*/  ISETP.GE.AND P4, PT, R6, RZ, PT ;  /* 0x000000ff0600720c */ /* 0x004fda0003f86270 */
[----:B------:R-:W-:-:S05]  /*cbb0*/  @!P4 IMAD.MOV R110, RZ, RZ, -R110 ;  /* 0x000000ffff6ec224 */ /* 0x000fca00078e0a6e */
[----:B------:R-:W-:-:S05]  /*cbc0*/  SEL R110, R75, R110, !P1 ;  /* 0x0000006e4b6e7207 */ /* 0x000fca0004800000 */
[----:B----4-:R-:W-:Y:S01]  /*cbd0*/  IMAD R110, R110, UR7, RZ ;  /* 0x000000076e6e7c24 */ /* 0x010fe2000f8e02ff */
[----:B---3--:R-:W-:Y:S01]  /*cbe0*/  ISETP.GE.AND P3, PT, R43, RZ, PT ;  /* 0x000000ff2b00720c */ /* 0x008fe20003f66270 */
[----:B------:R-:W2:Y:S03]  /*cbf0*/  LDCU UR7, c[0x0][0x3b0] ;  /* 0x00007600ff0777ac */ /* 0x000ea60008000800 */
[----:B------:R-:W-:-:S04]  /*cc00*/  LEA R6, P6, R110, R69, 0x1 ;  /* 0x000000456e067211 */ /* 0x000fc800078c08ff */
[----:B------:R-:W-:Y:S01]  /*cc10*/  LEA.HI.X.SX32 R43, R110, R68, 0x1, P6 ;  /* 0x000000446e2b7211 */ /* 0x000fe200030f0eff */
[----:B------:R3:W-:Y:S01]  /*cc20*/  STL [R1+0x70], R6 ;  /* 0x0000700601007387 */ /* 0x0007e20000100800 */
[----:B-1----:R-:W-:-:S03]  /*cc30*/  @P0 IMAD.MOV.U32 R4, RZ, RZ, R6 ;  /* 0x000000ffff040224 */ /* 0x002fc600078e0006 */
[----:B------:R-:W-:Y:S04]  /*cc40*/  STL [R1+0x2c], R147 ;  /* 0x00002c9301007387 */ /* 0x000fe80000100800 */
[----:B------:R-:W-:Y:S04]  /*cc50*/  STL [R1+0x6c], R43 ;  /* 0x00006c2b01007387 */ /* 0x000fe80000100800 */
[----:B---3--:R-:W3:Y:S01]  /*cc60*/  LDL R6, [R1+0x9e0] ;  /* 0x0009e00001067983 */ /* 0x008ee20000100800 */
[C---:B------:R-:W-:Y:S02]  /*cc70*/  ISETP.GT.U32.AND P4, PT, R72.reuse, R113, PT ;  /* 0x000000714800720c */ /* 0x040fe40003f84070 */
[----:B------:R-:W-:-:S02]  /*cc80*/  ISETP.GT.U32.AND P5, PT, R72, R115, PT ;  /* 0x000000734800720c */ /* 0x000fc40003fa4070 */
[----:B------:R-:W-:-:S09]  /*cc90*/  ISETP.GE.AND P6, PT, R44, RZ, PT ;  /* 0x000000ff2c00720c */ /* 0x000fd20003fc6270 */
[--C-:B------:R-:W-:Y:S01]  /*cca0*/  @!P4 IMAD.IADD R113, R113, 0x1, -R72.reuse ;  /* 0x000000017171c824 */ /* 0x100fe200078e0a48 */
[----:B------:R-:W-:Y:S01]  /*ccb0*/  ISETP.GT.U32.AND P4, PT, R72, R111, PT ;  /* 0x0000006f4800720c */ /* 0x000fe20003f84070 */
[----:B------:R-:W-:-:S03]  /*ccc0*/  @!P5 IMAD.IADD R115, R115, 0x1, -R72 ;  /* 0x000000017373d824 */ /* 0x000fc600078e0a48 */
[C---:B------:R-:W-:Y:S01]  /*ccd0*/  ISETP.GT.U32.AND P5, PT, R72.reuse, R113, PT ;  /* 0x000000714800720c */ /* 0x040fe20003fa4070 */
[----:B------:R-:W-:Y:S01]  /*cce0*/  @!P3 IMAD.MOV R112, RZ, RZ, -R112 ;  /* 0x000000ffff70b224 */ /* 0x000fe200078e0a70 */
[----:B------:R-:W-:-:S07]  /*ccf0*/  ISETP.GT.U32.AND P3, PT, R72, R114, PT ;  /* 0x000000724800720c */ /* 0x000fce0003f64070 */
[----:B------:R-:W-:Y:S01]  /*cd00*/  @!P4 IMAD.IADD R111, R111, 0x1, -R72 ;  /* 0x000000016f6fc824 */ /* 0x000fe200078e0a48 */
[----:B------:R-:W-:-:S03]  /*cd10*/  ISETP.GT.U32.AND P4, PT, R72, R115, PT ;  /* 0x000000734800720c */ /* 0x000fc60003f84070 */
[----:B------:R-:W-:Y:S01]  /*cd20*/  @!P6 IMAD.MOV R111, RZ, RZ, -R111 ;  /* 0x000000ffff6fe224 */ /* 0x000fe200078e0a6f */
[C---:B------:R-:W-:Y:S01]  /*cd30*/  SEL R112, R75.reuse, R112, !P1 ;  /* 0x000000704b707207 */ /* 0x040fe20004800000 */
[----:B------:R-:W-:Y:S01]  /*cd40*/  @P0 IMAD.MOV.U32 R5, RZ, RZ, R43 ;  /* 0x000000ffff050224 */ /* 0x000fe200078e002b */
[----:B------:R-:W-:Y:S02]  /*cd50*/  PRMT R107, RZ, 0x7610, R107 ;  /* 0x00007610ff6b7816 */ /* 0x000fe4000000006b */
[----:B------:R-:W-:Y:S01]  /*cd60*/  SEL R111, R75, R111, !P1 ;  /* 0x0000006f4b6f7207 */ /* 0x000fe20004800000 */
[----:B------:R-:W-:Y:S02]  /*cd70*/  IMAD R112, R112, UR11, RZ ;  /* 0x0000000b70707c24 */ /* 0x000fe4000f8e02ff */
[--C-:B------:R-:W-:Y:S01]  /*cd80*/  @!P5 IMAD.IADD R113, R113, 0x1, -R72.reuse ;  /* 0x000000017171d824 */ /* 0x100fe200078e0a48 */
[----:B------:R-:W-:Y:S01]  /*cd90*/  ISETP.GE.AND P5, PT, R7, RZ, PT ;  /* 0x000000ff0700720c */ /* 0x000fe20003fa6270 */
[----:B0-----:R-:W-:Y:S01]  /*cda0*/  IMAD R111, R111, UR5, RZ ;  /* 0x000000056f6f7c24 */ /* 0x001fe2000f8e02ff */
[----:B------:R0:W4:Y:S01]  /*cdb0*/  @P0 LDG.E.U16 R107, desc[UR20][R4.64] ;  /* 0x00000014046b0981 */ /* 0x000122000c1e1500 */
[----:B------:R-:W-:-:S02]  /*cdc0*/  @!P4 IMAD.IADD R115, R115, 0x1, -R72 ;  /* 0x000000017373c824 */ /* 0x000fc400078e0a48 */
[----:B------:R-:W-:Y:S01]  /*cdd0*/  @!P3 IMAD.IADD R114, R114, 0x1, -R72 ;  /* 0x000000017272b824 */ /* 0x000fe200078e0a48 */
[CC--:B------:R-:W-:Y:S01]  /*cde0*/  LEA R7, P3, R111.reuse, R69.reuse, 0x1 ;  /* 0x000000456f077211 */ /* 0x0c0fe200078608ff */
[----:B------:R-:W1:Y:S01]  /*cdf0*/  LDCU UR5, c[0x0][0x3b0] ;  /* 0x00007600ff0577ac */ /* 0x000e620008000800 */
[----:B------:R-:W-:Y:S02]  /*ce00*/  ISETP.GE.AND P6, PT, R8, RZ, PT ;  /* 0x000000ff0800720c */ /* 0x000fe40003fc6270 */
[----:B------:R-:W-:Y:S01]  /*ce10*/  PRMT R106, RZ, 0x7610, R106 ;  /* 0x00007610ff6a7816 */ /* 0x000fe2000000006a */
[----:B------:R-:W1:Y:S01]  /*ce20*/  LDCU UR11, c[0x0][0x3b0] ;  /* 0x00007600ff0b77ac */ /* 0x000e620008000800 */
[C---:B0-----:R-:W-:Y:S02]  /*ce30*/  LEA R4, P4, R112.reuse, R69, 0x1 ;  /* 0x0000004570047211 */ /* 0x041fe400078808ff */
[-C--:B------:R-:W-:Y:S02]  /*ce40*/  LEA.HI.X.SX32 R8, R111, R68.reuse, 0x1, P3 ;  /* 0x000000446f087211 */ /* 0x080fe400018f0eff */
[----:B------:R-:W-:Y:S01]  /*ce50*/  LEA.HI.X.SX32 R5, R112, R68, 0x1, P4 ;  /* 0x0000004470057211 */ /* 0x000fe200020f0eff */
[----:B------:R-:W-:Y:S01]  /*ce60*/  STL [R1+0xb0], R4 ;  /* 0x0000b00401007387 */ /* 0x000fe20000100800 */
[----:B------:R-:W-:-:S03]  /*ce70*/  @!P5 IMAD.MOV R115, RZ, RZ, -R115 ;  /* 0x000000ffff73d224 */ /* 0x000fc600078e0a73 */
[----:B------:R-:W-:Y:S04]  /*ce80*/  STL [R1+0xf0], R7 ;  /* 0x0000f00701007387 */ /* 0x000fe80000100800 */
[----:B------:R0:W-:Y:S04]  /*ce90*/  STL [R1+0xac], R5 ;  /* 0x0000ac0501007387 */ /* 0x0001e80000100800 */
[----:B------:R0:W-:Y:S01]  /*cea0*/  STL [R1+0xec], R8 ;  /* 0x0000ec0801007387 */ /* 0x0001e20000100800 */
[C---:B------:R-:W-:Y:S01]  /*ceb0*/  ISETP.GT.U32.AND P4, PT, R72.reuse, R114, PT ;  /* 0x000000724800720c */ /* 0x040fe20003f84070 */
[----:B------:R-:W-:Y:S01]  /*cec0*/  @!P6 IMAD.MOV R113, RZ, RZ, -R113 ;  /* 0x000000ffff71e224 */ /* 0x000fe200078e0a71 */
[----:B------:R-:W-:Y:S01]  /*ced0*/  ISETP.GT.U32.AND P3, PT, R72, R117, PT ;  /* 0x000000754800720c */ /* 0x000fe20003f64070 */
[----:B------:R0:W4:Y:S01]  /*cee0*/  @P0 LDG.E.U16 R106, desc[UR20][R4.64] ;  /* 0x00000014046a0981 */ /* 0x000122000c1e1500 */
[----:B---3--:R-:W-:-:S03]  /*cef0*/  ISETP.GE.AND P5, PT, R6, RZ, PT ;  /* 0x000000ff0600720c */ /* 0x008fc60003fa6270 */
[----:B------:R-:W3:Y:S01]  /*cf00*/  LDL R6, [R1+0x9dc] ;  /* 0x0009dc0001067983 */ /* 0x000ee20000100800 */
[----:B0-----:R-:W-:-:S03]  /*cf10*/  @P0 IMAD.MOV.U32 R5, RZ, RZ, R8 ;  /* 0x000000ffff050224 */ /* 0x001fc600078e0008 */
[----:B------:R-:W4:Y:S01]  /*cf20*/  LDL R8, [R1+0xa14] ;  /* 0x000a140001087983 */ /* 0x000f220000100800 */
[----:B------:R-:W-:Y:S02]  /*cf30*/  ISETP.GT.U32.AND P6, PT, R72, R118, PT ;  /* 0x000000764800720c */ /* 0x000fe40003fc4070 */
[C---:B------:R-:W-:Y:S02]  /*cf40*/  SEL R113, R75.reuse, R113, !P1 ;  /* 0x000000714b717207 */ /* 0x040fe40004800000 */
[----:B------:R-:W-:Y:S01]  /*cf50*/  SEL R115, R75, R115, !P1 ;  /* 0x000000734b737207 */ /* 0x000fe20004800000 */
[----:B------:R-:W-:Y:S01]  /*cf60*/  @P0 IMAD.MOV.U32 R4, RZ, RZ, R7 ;  /* 0x000000ffff040224 */ /* 0x000fe200078e0007 */
[----:B------:R-:W-:Y:S01]  /*cf70*/  PRMT R105, RZ, 0x7610, R105 ;  /* 0x00007610ff697816 */ /* 0x000fe20000000069 */
[----:B--2---:R-:W-:Y:S01]  /*cf80*/  IMAD R113, R113, UR7, RZ ;  /* 0x0000000771717c24 */ /* 0x004fe2000f8e02ff */
[----:B------:R-:W-:Y:S01]  /*cf90*/  PRMT R104, RZ, 0x7610, R104 ;  /* 0x00007610ff687816 */ /* 0x000fe20000000068 */
[--C-:B------:R-:W-:Y:S01]  /*cfa0*/  @!P4 IMAD.IADD R114, R114, 0x1, -R72.reuse ;  /* 0x000000017272c824 */ /* 0x100fe200078e0a48 */
[----:B------:R-:W2:Y:S01]  /*cfb0*/  LDL R7, [R1+0x9a0] ;  /* 0x0009a00001077983 */ /* 0x000ea20000100800 */
[----:B------:R-:W-:Y:S01]  /*cfc0*/  IMAD R115, R115, UR12, RZ ;  /* 0x0000000c73737c24 */ /* 0x000fe2000f8e02ff */
[----:B------:R-:W-:Y:S01]  /*cfd0*/  PRMT R103, RZ, 0x7610, R103 ;  /* 0x00007610ff677816 */ /* 0x000fe20000000067 */
[----:B------:R-:W-:Y:S01]  /*cfe0*/  @!P3 IMAD.IADD R117, R117, 0x1, -R72 ;  /* 0x000000017575b824 */ /* 0x000fe200078e0a48 */
[----:B------:R0:W2:Y:S01]  /*cff0*/  @P0 LDG.E.U16 R105, desc[UR20][R4.64] ;  /* 0x0000001404690981 */ /* 0x0000a2000c1e1500 */
[----:B------:R-:W-:Y:S01]  /*d000*/  @!P5 IMAD.MOV R114, RZ, RZ, -R114 ;  /* 0x000000ffff72d224 */ /* 0x000fe200078e0a72 */
[----:B------:R-:W-:Y:S01]  /*d010*/  LEA R43, P5, R115, R69, 0x1 ;  /* 0x00000045732b7211 */ /* 0x000fe200078a08ff */
[----:B------:R-:W-:Y:S01]  /*d020*/  @!P6 IMAD.IADD R118, R118, 0x1, -R72 ;  /* 0x000000017676e824 */ /* 0x000fe200078e0a48 */
[----:B------:R-:W-:Y:S01]  /*d030*/  ISETP.GT.U32.AND P6, PT, R72, R117, PT ;  /* 0x000000754800720c */ /* 0x000fe20003fc4070 */
[----:B------:R-:W2:Y:S01]  /*d040*/  LDCU UR7, c[0x0][0x3b0] ;  /* 0x00007600ff0777ac */ /* 0x000ea20008000800 */
[----:B------:R-:W-:-:S02]  /*d050*/  PRMT R102, RZ, 0x7610, R102 ;  /* 0x00007610ff667816 */ /* 0x000fc40000000066 */
[----:B------:R-:W-:Y:S01]  /*d060*/  PRMT R101, RZ, 0x7610, R101 ;  /* 0x00007610ff657816 */ /* 0x000fe20000000065 */
[----:B------:R-:W2:Y:S01]  /*d070*/  LDCU UR12, c[0x0][0x3b0] ;  /* 0x00007600ff0c77ac */ /* 0x000ea20008000800 */
[----:B0-----:R-:W-:Y:S02]  /*d080*/  LEA R4, P4, R113, R69, 0x1 ;  /* 0x0000004571047211 */ /* 0x001fe400078808ff */
[-C--:B------:R-:W-:Y:S02]  /*d090*/  LEA.HI.X.SX32 R44, R115, R68.reuse, 0x1, P5 ;  /* 0x00000044732c7211 */ /* 0x080fe400028f0eff */
[----:B------:R-:W-:Y:S01]  /*d0a0*/  LEA.HI.X.SX32 R5, R113, R68, 0x1, P4 ;  /* 0x0000004471057211 */ /* 0x000fe200020f0eff */
[----:B------:R0:W-:Y:S01]  /*d0b0*/  STL [R1+0x150], R4 ;  /* 0x0001500401007387 */ /* 0x0001e20000100800 */
[----:B------:R-:W-:Y:S02]  /*d0c0*/  SEL R114, R75, R114, !P1 ;  /* 0x000000724b727207 */ /* 0x000fe40004800000 */
[----:B------:R-:W-:Y:S01]  /*d0d0*/  ISETP.GT.U32.AND P4, PT, R72, R116, PT ;  /* 0x000000744800720c */ /* 0x000fe20003f84070 */
[----:B------:R-:W-:Y:S02]  /*d0e0*/  STL [R1+0x190], R43 ;  /* 0x0001902b01007387 */ /* 0x000fe40000100800 */
[----:B-1----:R-:W-:Y:S01]  /*d0f0*/  IMAD R114, R114, UR5, RZ ;  /* 0x0000000572727c24 */ /* 0x002fe2000f8e02ff */
[----:B------:R-:W-:Y:S01]  /*d100*/  ISETP.GT.U32.AND P3, PT, R72, R118, PT ;  /* 0x000000764800720c */ /* 0x000fe20003f64070 */
[----:B------:R1:W-:Y:S01]  /*d110*/  STL [R1+0x14c], R5 ;  /* 0x00014c0501007387 */ /* 0x0003e20000100800 */
[----:B------:R-:W-:Y:S01]  /*d120*/  @!P6 IMAD.IADD R117, R117, 0x1, -R72 ;  /* 0x000000017575e824 */ /* 0x000fe200078e0a48 */
[----:B------:R-:W2:Y:S02]  /*d130*/  LDCU UR5, c[0x0][0x3b0] ;  /* 0x00007600ff0577ac */ /* 0x000ea40008000800 */
[----:B------:R0:W2:Y:S02]  /*d140*/  @P0 LDG.E.U16 R104, desc[UR20][R4.64] ;  /* 0x0000001404680981 */ /* 0x0000a4000c1e1500 */
[----:B0-----:R-:W-:-:S02]  /*d150*/  @P0 IMAD.MOV.U32 R4, RZ, RZ, R43 ;  /* 0x000000ffff040224 */ /* 0x001fc400078e002b */
[----:B-1----:R-:W-:-:S05]  /*d160*/  @P0 IMAD.MOV.U32 R5, RZ, RZ, R44 ;  /* 0x000000ffff050224 */ /* 0x002fca00078e002c */
[----:B------:R0:W2:Y:S01]  /*d170*/  @P0 LDG.E.U16 R103, desc[UR20][R4.64] ;  /* 0x0000001404670981 */ /* 0x0000a2000c1e1500 */
[----:B------:R-:W-:-:S03]  /*d180*/  @!P4 IMAD.IADD R116, R116, 0x1, -R72 ;  /* 0x000000017474c824 */ /* 0x000fc600078e0a48 */
[----:B------:R-:W-:Y:S01]  /*d190*/  STL [R1+0x18c], R44 ;  /* 0x00018c2c01007387 */ /* 0x000fe20000100800 */
[----:B0-----:R-:W-:-:S05]  /*d1a0*/  LEA R4, P6, R114, R69, 0x1 ;  /* 0x0000004572047211 */ /* 0x001fca00078c08ff */
[----:B------:R0:W-:Y:S01]  /*d1b0*/  STL [R1+0x1d0], R4 ;  /* 0x0001d00401007387 */ /* 0x0001e20000100800 */
[----:B---3--:R-:W-:-:S03]  /*d1c0*/  ISETP.GE.AND P4, PT, R6, RZ, PT ;  /* 0x000000ff0600720c */ /* 0x008fc60003f86270 */
[----:B------:R-:W3:Y:S01]  /*d1d0*/  LDL R6, [R1+0x95c] ;  /* 0x00095c0001067983 */ /* 0x000ee20000100800 */
[--C-:B------:R-:W-:Y:S01]  /*d1e0*/  @!P3 IMAD.IADD R118, R118, 0x1, -R72.reuse ;  /* 0x000000017676b824 */ /* 0x100fe200078e0a48 */
[----:B------:R-:W-:Y:S02]  /*d1f0*/  ISETP.GT.U32.AND P3, PT, R72, R120, PT ;  /* 0x000000784800720c */ /* 0x000fe40003f64070 */
[----:B----4-:R-:W-:Y:S02]  /*d200*/  ISETP.GE.AND P5, PT, R8, RZ, PT ;  /* 0x000000ff0800720c */ /* 0x010fe40003fa6270 */
[----:B------:R-:W-:Y:S02]  /*d210*/  LEA.HI.X.SX32 R5, R114, R68, 0x1, P6 ;  /* 0x0000004472057211 */ /* 0x000fe400030f0eff */
[----:B------:R-:W-:Y:S02]  /*d220*/  ISETP.GT.U32.AND P6, PT, R72, R116, PT ;  /* 0x000000744800720c */ /* 0x000fe40003fc4070 */
[----:B------:R-:W-:Y:S01]  /*d230*/  @!P4 IMAD.MOV R117, RZ, RZ, -R117 ;  /* 0x000000ffff75c224 */ /* 0x000fe200078e0a75 */
[----:B------:R0:W4:Y:S04]  /*d240*/  @P0 LDG.E.U16 R102, desc[UR20][R4.64] ;  /* 0x0000001404660981 */ /* 0x000128000c1e1500 */
[----:B------:R-:W-:-:S02]  /*d250*/  @!P3 IMAD.IADD R120, R120, 0x1, -R72 ;  /* 0x000000017878b824 */ /* 0x000fc400078e0a48 */
[----:B------:R-:W-:-:S03]  /*d260*/  @!P5 IMAD.MOV R118, RZ, RZ, -R118 ;  /* 0x000000ffff76d224 */ /* 0x000fc600078e0a76 */
[----:B------:R-:W-:Y:S02]  /*d270*/  ISETP.GT.U32.AND P3, PT, R72, R120, PT ;  /* 0x000000784800720c */ /* 0x000fe40003f64070 */
[C---:B------:R-:W-:Y:S02]  /*d280*/  SEL R118, R75.reuse, R118, !P1 ;  /* 0x000000764b767207 */ /* 0x040fe40004800000 */
[----:B------:R-:W-:Y:S02]  /*d290*/  SEL R117, R75, R117, !P1 ;  /* 0x000000754b757207 */ /* 0x000fe40004800000 */
[----:B--2---:R-:W-:Y:S01]  /*d2a0*/  ISETP.GE.AND P5, PT, R7, RZ, PT ;  /* 0x000000ff0700720c */ /* 0x004fe20003fa6270 */
[----:B------:R-:W-:Y:S02]  /*d2b0*/  IMAD R118, R118, UR5, RZ ;  /* 0x0000000576767c24 */ /* 0x000fe4000f8e02ff */
[--C-:B------:R-:W-:Y:S01]  /*d2c0*/  @!P6 IMAD.IADD R116, R116, 0x1, -R72.reuse ;  /* 0x000000017474e824 */ /* 0x100fe200078e0a48 */
[----:B------:R1:W-:Y:S01]  /*d2d0*/  STL [R1+0x1cc], R5 ;  /* 0x0001cc0501007387 */ /* 0x0003e20000100800 */
[----:B------:R-:W-:Y:S01]  /*d2e0*/  IMAD R117, R117, UR7, RZ ;  /* 0x0000000775757c24 */ /* 0x000fe2000f8e02ff */
[----:B0-----:R-:W-:Y:S01]  /*d2f0*/  LEA R4, P6, R118, R69, 0x1 ;  /* 0x0000004576047211 */ /* 0x001fe200078c08ff */
[----:B------:R-:W-:Y:S01]  /*d300*/  @!P3 IMAD.IADD R120, R120, 0x1, -R72 ;  /* 0x000000017878b824 */ /* 0x000fe200078e0a48 */
[----:B------:R-:W2:Y:S01]  /*d310*/  LDL R43, [R1+0x914] ;  /* 0x00091400012b7983 */ /* 0x000ea20000100800 */
[----:B------:R-:W-:Y:S01]  /*d320*/  ISETP.GT.U32.AND P4, PT, R72, R123, PT ;  /* 0x0000007b4800720c */ /* 0x000fe20003f84070 */
[----:B------:R-:W0:Y:S01]  /*d330*/  LDCU UR5, c[0x0][0x3b0] ;  /* 0x00007600ff0577ac */ /* 0x000e220008000800 */
[----:B------:R-:W-:-:S02]  /*d340*/  LEA R7, P3, R117, R69, 0x1 ;  /* 0x0000004575077211 */ /* 0x000fc400078608ff */
[----:B-1----:R-:W-:Y:S01]  /*d350*/  LEA.HI.X.SX32 R5, R118, R68, 0x1, P6 ;  /* 0x0000004476057211 */ /* 0x002fe200030f0eff */
[----:B------:R1:W-:Y:S01]  /*d360*/  STL [R1+0x210], R4 ;  /* 0x0002100401007387 */ /* 0x0003e20000100800 */
[----:B------:R-:W-:Y:S01]  /*d370*/  @!P5 IMAD.MOV R116, RZ, RZ, -R116 ;  /* 0x000000ffff74d224 */ /* 0x000fe200078e0a74 */
[----:B------:R-:W-:Y:S01]  /*d380*/  PRMT R100, RZ, 0x7610, R100 ;  /* 0x00007610ff647816 */ /* 0x000fe20000000064 */
[----:B------:R-:W0:Y:S01]  /*d390*/  LDCU UR7, c[0x0][0x3b0] ;  /* 0x00007600ff0777ac */ /* 0x000e220008000800 */
[----:B------:R-:W-:Y:S04]  /*d3a0*/  STL [R1+0x250], R7 ;  /* 0x0002500701007387 */ /* 0x000fe80000100800 */
[----:B------:R0:W-:Y:S01]  /*d3b0*/  STL [R1+0x20c], R5 ;  /* 0x00020c0501007387 */ /* 0x0001e20000100800 */
[----:B------:R-:W-:Y:S01]  /*d3c0*/  SEL R116, R75, R116, !P1 ;  /* 0x000000744b747207 */ /* 0x000fe20004800000 */
[----:B------:R-:W-:Y:S01]  /*d3d0*/  @!P4 IMAD.IADD R123, R123, 0x1, -R72 ;  /* 0x000000017b7bc824 */ /* 0x000fe200078e0a48 */
[----:B------:R-:W-:Y:S01]  /*d3e0*/  LEA.HI.X.SX32 R8, R117, R68, 0x1, P3 ;  /* 0x0000004475087211 */ /* 0x000fe200018f0eff */
[----:B------:R1:W2:Y:S01]  /*d3f0*/  @P0 LDG.E.U16 R101, desc[UR20][R4.64] ;  /* 0x0000001404650981 */ /* 0x0002a2000c1e1500 */
[----:B---3--:R-:W-:-:S03]  /*d400*/  ISETP.GE.AND P5, PT, R6, RZ, PT ;  /* 0x000000ff0600720c */ /* 0x008fc60003fa6270 */
[----:B------:R-:W3:Y:S01]  /*d410*/  LDL R6, [R1+0x8b4] ;  /* 0x0008b40001067983 */ /* 0x000ee20000100800 */
[----:B------:R-:W-:Y:S01]  /*d420*/  IMAD R116, R116, UR11, RZ ;  /* 0x0000000b74747c24 */ /* 0x000fe2000f8e02ff */
[----:B------:R-:W-:Y:S01]  /*d430*/  ISETP.GT.U32.AND P6, PT, R72, R122, PT ;  /* 0x0000007a4800720c */ /* 0x000fe20003fc4070 */
[----:B-1----:R-:W-:Y:S02]  /*d440*/  @P0 IMAD.MOV.U32 R4, RZ, RZ, R7 ;  /* 0x000000ffff040224 */ /* 0x002fe400078e0007 */
[----:B0-----:R-:W-:Y:S01]  /*d450*/  @P0 IMAD.MOV.U32 R5, RZ, RZ, R8 ;  /* 0x000000ffff050224 */ /* 0x001fe200078e0008 */
[C---:B------:R-:W-:Y:S01]  /*d460*/  LEA R7, P4, R116.reuse, R69, 0x1 ;  /* 0x0000004574077211 */ /* 0x040fe200078808ff */
[----:B------:R0:W-:Y:S01]  /*d470*/  STL [R1+0x24c], R8 ;  /* 0x00024c0801007387 */ /* 0x0001e20000100800 */
[----:B------:R-:W-:Y:S01]  /*d480*/  PRMT R99, RZ, 0x7610, R99 ;  /* 0x00007610ff637816 */ /* 0x000fe20000000063 */
[----:B------:R-:W1:Y:S01]  /*d490*/  LDCU UR11, c[0x0][0x3b0] ;  /* 0x00007600ff0b77ac */ /* 0x000e620008000800 */
[----:B------:R-:W-:Y:S01]  /*d4a0*/  LEA.HI.X.SX32 R44, R116, R68, 0x1, P4 ;  /* 0x00000044742c7211 */ /* 0x000fe200020f0eff */
[----:B------:R4:W2:Y:S04]  /*d4b0*/  @P0 LDG.E.U16 R100, desc[UR20][R4.64] ;  /* 0x0000001404640981 */ /* 0x0008a8000c1e1500 */
[----:B0-----:R-:W2:Y:S04]  /*d4c0*/  LDL R8, [R1+0x88c] ;  /* 0x00088c0001087983 */ /* 0x001ea80000100800 */
[----:B------:R0:W-:Y:S01]  /*d4d0*/  STL [R1+0x290], R7 ;  /* 0x0002900701007387 */ /* 0x0001e20000100800 */
[----:B----4-:R-:W-:-:S03]  /*d4e0*/  @P0 IMAD.MOV.U32 R4, RZ, RZ, R7 ;  /* 0x000000ffff040224 */ /* 0x010fc600078e0007 */
[----:B------:R-:W-:Y:S04]  /*d4f0*/  STL [R1+0x28c], R44 ;  /* 0x00028c2c01007387 */ /* 0x000fe80000100800 */
[----:B0-----:R-:W4:Y:S01]  /*d500*/  LDL R7, [R1+0x860] ;  /* 0x0008600001077983 */ /* 0x001f220000100800 */
[----:B------:R-:W-:Y:S01]  /*d510*/  @!P6 IMAD.IADD R122, R122, 0x1, -R72 ;  /* 0x000000017a7ae824 */ /* 0x000fe200078e0a48 */
[----:B------:R-:W-:Y:S01]  /*d520*/  ISETP.GT.U32.AND P6, PT, R72, R123, PT ;  /* 0x0000007b4800720c */ /* 0x000fe20003fc4070 */
[----:B------:R-:W-:-:S05]  /*d530*/  @!P5 IMAD.MOV R120, RZ, RZ, -R120 ;  /* 0x000000ffff78d224 */ /* 0x000fca00078e0a78 */
[----:B------:R-:W-:Y:S01]  /*d540*/  SEL R120, R75, R120, !P1 ;  /* 0x000000784b787207 */ /* 0x000fe20004800000 */
[----:B------:R-:W-:Y:S01]  /*d550*/  @P0 IMAD.MOV.U32 R5, RZ, RZ, R44 ;  /* 0x000000ffff050224 */ /* 0x000fe200078e002c */
[----:B------:R-:W-:-:S03]  /*d560*/  ISETP.GT.U32.AND P5, PT, R72, R121, PT ;  /* 0x000000794800720c */ /* 0x000fc60003fa4070 */
[----:B------:R-:W-:Y:S01]  /*d570*/  IMAD R120, R120, UR5, RZ ;  /* 0x0000000578787c24 */ /* 0x000fe2000f8e02ff */
[----:B------:R0:W4:Y:S01]  /*d580*/  @P0 LDG.E.U16 R99, desc[UR20][R4.64] ;  /* 0x0000001404630981 */ /* 0x000122000c1e1500 */
[----:B------:R-:W-:Y:S01]  /*d590*/  @!P6 IMAD.IADD R123, R123, 0x1, -R72 ;  /* 0x000000017b7be824 */ /* 0x000fe200078e0a48 */
[----:B------:R-:W-:Y:S01]  /*d5a0*/  ISETP.GT.U32.AND P4, PT, R72, R122, PT ;  /* 0x0000007a4800720c */ /* 0x000fe20003f84070 */
[----:B------:R-:W1:Y:S01]  /*d5b0*/  LDCU UR5, c[0x0][0x3b0] ;  /* 0x00007600ff0577ac */ /* 0x000e620008000800 */
[----:B0-----:R-:W-:-:S04]  /*d5c0*/  LEA R4, P6, R120, R69, 0x1 ;  /* 0x0000004578047211 */ /* 0x001fc800078c08ff */
[----:B------:R-:W-:Y:S01]  /*d5d0*/  LEA.HI.X.SX32 R5, R120, R68, 0x1, P6 ;  /* 0x0000004478057211 */ /* 0x000fe200030f0eff */
[----:B------:R-:W-:Y:S01]  /*d5e0*/  @!P5 IMAD.IADD R121, R121, 0x1, -R72 ;  /* 0x000000017979d824 */ /* 0x000fe200078e0a48 */
[----:B------:R0:W-:Y:S04]  /*d5f0*/  STL [R1+0x2d0], R4 ;  /* 0x0002d00401007387 */ /* 0x0001e80000100800 */
[----:B------:R0:W-:Y:S01]  /*d600*/  STL [R1+0x2cc], R5 ;  /* 0x0002cc0501007387 */ /* 0x0001e20000100800 */
[----:B---3--:R-:W-:-:S03]  /*d610*/  ISETP.GE.AND P5, PT, R6, RZ, PT ;  /* 0x000000ff0600720c */ /* 0x008fc60003fa6270 */
[----:B------:R-:W3:Y:S01]  /*d620*/  LDL R6, [R1+0x888] ;  /* 0x0008880001067983 */ /* 0x000ee20000100800 */
[----:B------:R-:W-:Y:S01]  /*d630*/  ISETP.GT.U32.AND P3, PT, R72, R124, PT ;  /* 0x0000007c4800720c */ /* 0x000fe20003f64070 */
[----:B------:R-:W-:Y:S01]  /*d640*/  @!P4 IMAD.IADD R122, R122, 0x1, -R72 ;  /* 0x000000017a7ac824 */ /* 0x000fe200078e0a48 */
[----:B------:R-:W-:-:S11]  /*d650*/  ISETP.GT.U32.AND P4, PT, R72, R121, PT ;  /* 0x000000794800720c */ /* 0x000fd60003f84070 */
[--C-:B------:R-:W-:Y:S01]  /*d660*/  @!P3 IMAD.IADD R124, R124, 0x1, -R72.reuse ;  /* 0x000000017c7cb824 */ /* 0x100fe200078e0a48 */
[----:B--2---:R-:W-:Y:S01]  /*d670*/  ISETP.GE.AND P3, PT, R43, RZ, PT ;  /* 0x000000ff2b00720c */ /* 0x004fe20003f66270 */
[----:B------:R-:W-:Y:S01]  /*d680*/  @!P4 IMAD.IADD R121, R121, 0x1, -R72 ;  /* 0x000000017979c824 */ /* 0x000fe200078e0a48 */
[----:B------:R-:W-:Y:S02]  /*d690*/  ISETP.GT.U32.AND P6, PT, R72, R125, PT ;  /* 0x0000007d4800720c */ /* 0x000fe40003fc4070 */
[----:B----4-:R-:W-:Y:S02]  /*d6a0*/  ISETP.GE.AND P4, PT, R7, RZ, PT ;  /* 0x000000ff0700720c */ /* 0x010fe40003f86270 */
[----:B------:R-:W2:Y:S07]  /*d6b0*/  LDL R7, [R1+0x8dc] ;  /* 0x0008dc0001077983 */ /* 0x000eae0000100800 */
[----:B------:R-:W-:-:S02]  /*d6c0*/  @!P3 IMAD.MOV R123, RZ, RZ, -R123 ;  /* 0x000000ffff7bb224 */ /* 0x000fc400078e0a7b */
[----:B------:R-:W-:Y:S01]  /*d6d0*/  @!P5 IMAD.MOV R122, RZ, RZ, -R122 ;  /* 0x000000ffff7ad224 */ /* 0x000fe200078e0a7a */
[----:B------:R-:W-:Y:S02]  /*d6e0*/  ISETP.GE.AND P5, PT, R8, RZ, PT ;  /* 0x000000ff0800720c */ /* 0x000fe40003fa6270 */
[C---:B------:R-:W-:Y:S02]  /*d6f0*/  SEL R123, R75.reuse, R123, !P1 ;  /* 0x0000007b4b7b7207 */ /* 0x040fe40004800000 */
[----:B------:R-:W-:Y:S02]  /*d700*/  SEL R122, R75, R122, !P1 ;  /* 0x0000007a4b7a7207 */ /* 0x000fe40004800000 */
[----:B------:R-:W-:Y:S01]  /*d710*/  PRMT R98, RZ, 0x7610, R98 ;  /* 0x00007610ff627816 */ /* 0x000fe20000000062 */
[----:B------:R-:W-:Y:S02]  /*d720*/  IMAD R123, R123, UR7, RZ ;  /* 0x000000077b7b7c24 */ /* 0x000fe4000f8e02ff */
[----:B------:R-:W-:Y:S01]  /*d730*/  @!P6 IMAD.IADD R125, R125, 0x1, -R72 ;  /* 0x000000017d7de824 */ /* 0x000fe200078e0a48 */
[----:B------:R-:W-:Y:S01]  /*d740*/  ISETP.GT.U32.AND P3, PT, R72, R124, PT ;  /* 0x0000007c4800720c */ /* 0x000fe20003f64070 */
[----:B-1----:R-:W-:Y:S01]  /*d750*/  IMAD R122, R122, UR5, RZ ;  /* 0x000000057a7a7c24 */ /* 0x002fe2000f8e02ff */
[----:B------:R0:W4:Y:S01]  /*d760*/  @P0 LDG.E.U16 R98, desc[UR20][R4.64] ;  /* 0x0000001404620981 */ /* 0x000122000c1e1500 */
[----:B------:R-:W-:Y:S01]  /*d770*/  @!P5 IMAD.MOV R121, RZ, RZ, -R121 ;  /* 0x000000ffff79d224 */ /* 0x000fe200078e0a79 */
[----:B------:R-:W-:Y:S01]  /*d780*/  PRMT R97, RZ, 0x7610, R97 ;  /* 0x00007610ff617816 */ /* 0x000fe20000000061 */
[----:B------:R-:W1:Y:S01]  /*d790*/  LDCU UR5, c[0x0][0x3b0] ;  /* 0x00007600ff0577ac */ /* 0x000e620008000800 */
[----:B------:R-:W-:-:S02]  /*d7a0*/  LEA R8, P5, R122, R69, 0x1 ;  /* 0x000000457a087211 */ /* 0x000fc400078a08ff */
[----:B------:R-:W-:Y:S01]  /*d7b0*/  PRMT R96, RZ, 0x7610, R96 ;  /* 0x00007610ff607816 */ /* 0x000fe20000000060 */
[----:B------:R-:W1:Y:S01]  /*d7c0*/  LDCU UR7, c[0x0][0x3b0] ;  /* 0x00007600ff0777ac */ /* 0x000e620008000800 */
[C---:B0-----:R-:W-:Y:S02]  /*d7d0*/  LEA R4, P6, R123.reuse, R69, 0x1 ;  /* 0x000000457b047211 */ /* 0x041fe400078c08ff */
[-C--:B------:R-:W-:Y:S02]  /*d7e0*/  LEA.HI.X.SX32 R43, R122, R68.reuse, 0x1, P5 ;  /* 0x000000447a2b7211 */ /* 0x080fe400028f0eff */
[----:B------:R-:W-:Y:S01]  /*d7f0*/  LEA.HI.X.SX32 R5, R123, R68, 0x1, P6 ;  /* 0x000000447b057211 */ /* 0x000fe200030f0eff */
[----:B------:R0:W-:Y:S04]  /*d800*/  STL [R1+0x308], R4 ;  /* 0x0003080401007387 */ /* 0x0001e80000100800 */
[----:B------:R-:W-:Y:S04]  /*d810*/  STL [R1+0x340], R8 ;  /* 0x0003400801007387 */ /* 0x000fe80000100800 */
[----:B------:R0:W-:Y:S04]  /*d820*/  STL [R1+0x304], R5 ;  /* 0x0003040501007387 */ /* 0x0001e80000100800 */
[----:B------:R0:W-:Y:S01]  /*d830*/  STL [R1+0x33c], R43 ;  /* 0x00033c2b01007387 */ /* 0x0001e20000100800 */
[----:B------:R-:W-:Y:S01]  /*d840*/  SEL R121, R75, R121, !P1 ;  /* 0x000000794b797207 */ /* 0x000fe20004800000 */
[----:B------:R-:W-:-:S02]  /*d850*/  @!P3 IMAD.IADD R124, R124, 0x1, -R72 ;  /* 0x000000017c7cb824 */ /* 0x000fc400078e0a48 */
[----:B------:R0:W4:Y:S01]  /*d860*/  @P0 LDG.E.U16 R97, desc[UR20][R4.64] ;  /* 0x0000001404610981 */ /* 0x000122000c1e1500 */
[----:B---3--:R-:W-:-:S03]  /*d870*/  ISETP.GE.AND P5, PT, R6, RZ, PT ;  /* 0x000000ff0600720c */ /* 0x008fc60003fa6270 */
[----:B------:R-:W3:Y:S01]  /*d880*/  LDL R6, [R1+0x900] ;  /* 0x0009000001067983 */ /* 0x000ee20000100800 */
[----:B0-----:R-:W-:Y:S01]  /*d890*/  @P0 IMAD.MOV.U32 R4, RZ, RZ, R8 ;  /* 0x000000ffff040224 */ /* 0x001fe200078e0008 */
[C---:B------:R-:W-:Y:S01]  /*d8a0*/  ISETP.GT.U32.AND P3, PT, R72.reuse, R125, PT ;  /* 0x0000007d4800720c */ /* 0x040fe20003f64070 */
[----:B------:R-:W-:Y:S02]  /*d8b0*/  @P0 IMAD.MOV.U32 R5, RZ, RZ, R43 ;  /* 0x000000ffff050224 */ /* 0x000fe400078e002b */
[----:B------:R-:W-:Y:S01]  /*d8c0*/  IMAD R121, R121, UR11, RZ ;  /* 0x0000000b79797c24 */ /* 0x000fe2000f8e02ff */
[----:B------:R-:W-:Y:S01]  /*d8d0*/  ISETP.GT.U32.AND P6, PT, R72, R126, PT ;  /* 0x0000007e4800720c */ /* 0x000fe20003fc4070 */
[----:B------:R-:W-:Y:S01]  /*d8e0*/  @!P4 IMAD.MOV R124, RZ, RZ, -R124 ;  /* 0x000000ffff7cc224 */ /* 0x000fe200078e0a7c */
[----:B------:R0:W4:Y:S01]  /*d8f0*/  @P0 LDG.E.U16 R96, desc[UR20][R4.64] ;  /* 0x0000001404600981 */ /* 0x000122000c1e1500 */
[----:B------:R-:W-:Y:S01]  /*d900*/  PRMT R95, RZ, 0x7610, R95 ;  /* 0x00007610ff5f7816 */ /* 0x000fe2000000005f */
[----:B------:R-:W1:Y:S01]  /*d910*/  LDCU UR11, c[0x0][0x3b0] ;  /* 0x00007600ff0b77ac */ /* 0x000e620008000800 */
[----:B0-----:R-:W-:-:S04]  /*d920*/  LEA R4, P4, R121, R69, 0x1 ;  /* 0x0000004579047211 */ /* 0x001fc800078808ff */
[----:B------:R-:W-:Y:S01]  /*d930*/  LEA.HI.X.SX32 R5, R121, R68, 0x1, P4 ;  /* 0x0000004479057211 */ /* 0x000fe200020f0eff */
[----:B------:R-:W-:Y:S01]  /*d940*/  @!P3 IMAD.IADD R125, R125, 0x1, -R72 ;  /* 0x000000017d7db824 */ /* 0x000fe200078e0a48 */
[----:B------:R0:W-:Y:S01]  /*d950*/  STL [R1+0x378], R4 ;  /* 0x0003780401007387 */ /* 0x0001e20000100800 */
[----:B------:R-:W-:-:S03]  /*d960*/  ISETP.GT.U32.AND P3, PT, R72, R127, PT ;  /* 0x0000007f4800720c */ /* 0x000fc60003f64070 */
[----:B------:R0:W-:Y:S04]  /*d970*/  STL [R1+0x374], R5 ;  /* 0x0003740501007387 */ /* 0x0001e80000100800 */
[----:B------:R-:W4:Y:S01]  /*d980*/  LDL R43, [R1+0x928] ;  /* 0x00092800012b7983 */ /* 0x000f220000100800 */
[--C-:B------:R-:W-:Y:S01]  /*d990*/  @!P6 IMAD.IADD R126, R126, 0x1, -R72.reuse ;  /* 0x000000017e7ee824 */ /* 0x100fe200078e0a48 */
[----:B------:R-:W-:Y:S02]  /*d9a0*/  ISETP.GT.U32.AND P4, PT, R72, R128, PT ;  /* 0x000000804800720c */ /* 0x000fe40003f84070 */
[----:B------:R-:W-:Y:S01]  /*d9b0*/  SEL R124, R75, R124, !P1 ;  /* 0x0000007c4b7c7207 */ /* 0x000fe20004800000 */
[----:B------:R0:W4:Y:S01]  /*d9c0*/  @P0 LDG.E.U16 R95, desc[UR20][R4.64] ;  /* 0x00000014045f0981 */ /* 0x000122000c1e1500 */
[----:B------:R-:W-:Y:S01]  /*d9d0*/  @!P3 IMAD.IADD R127, R127, 0x1, -R72 ;  /* 0x000000017f7fb824 */ /* 0x000fe200078e0a48 */
[----:B--2---:R-:W-:-:S02]  /*d9e0*/  ISETP.GE.AND P3, PT, R7, RZ, PT ;  /* 0x000000ff0700720c */ /* 0x004fc40003f66270 */
[----:B------:R-:W2:Y:S01]  /*d9f0*/  LDL R7, [R1+0x958] ;  /* 0x0009580001077983 */ /* 0x000ea20000100800 */
[----:B------:R-:W-:Y:S01]  /*da00*/  @!P5 IMAD.MOV R125, RZ, RZ, -R125 ;  /* 0x000000ffff7dd224 */ /* 0x000fe200078e0a7d */
[----:B------:R-:W-:-:S04]  /*da10*/  ISETP.GT.U32.AND P6, PT, R72, R126, PT ;  /* 0x0000007e4800720c */ /* 0x000fc80003fc4070 */
[----:B------:R-:W-:-:S05]  /*da20*/  SEL R125, R75, R125, !P1 ;  /* 0x0000007d4b7d7207 */ /* 0x000fca0004800000 */
[----:B------:R-:W-:-:S04]  /*da30*/  IMAD R125, R125, UR4, RZ ;  /* 0x000000047d7d7c24 */ /* 0x000fc8000f8e02ff */
[----:B------:R-:W-:Y:S01]  /*da40*/  @!P6 IMAD.IADD R126, R126, 0x1, -R72 ;  /* 0x000000017e7ee824 */ /* 0x000fe200078e0a48 */
[----:B------:R-:W-:-:S04]  /*da50*/  LEA R164, P6, R125, R69, 0x1 ;  /* 0x000000457da47211 */ /* 0x000fc800078c08ff */
[----:B------:R-:W-:Y:S01]  /*da60*/  LEA.HI.X.SX32 R163, R125, R68, 0x1, P6 ;  /* 0x000000447da37211 */ /* 0x000fe200030f0eff */
[----:B------:R-:W-:Y:S02]  /*da70*/  IMAD R124, R124, UR4, RZ ;  /* 0x000000047c7c7c24 */ /* 0x000fe4000f8e02ff */
[----:B------:R-:W-:Y:S01]  /*da80*/  @!P3 IMAD.MOV R126, RZ, RZ, -R126 ;  /* 0x000000ffff7eb224 */ /* 0x000fe200078e0a7e */
[----:B---3--:R-:W-:Y:S02]  /*da90*/  ISETP.GE.AND P6, PT, R6, RZ, PT ;  /* 0x000000ff0600720c */ /* 0x008fe40003fc6270 */
[----:B------:R-:W3:Y:S01]  /*daa0*/  LDL R6, [R1+0x990] ;  /* 0x0009900001067983 */ /* 0x000ee20000100800 */
[----:B------:R-:W-:Y:S01]  /*dab0*/  @!P4 IMAD.IADD R128, R128, 0x1, -R72 ;  /* 0x000000018080c824 */ /* 0x000fe200078e0a48 */
[----:B------:R-:W-:Y:S02]  /*dac0*/  ISETP.GT.U32.AND P3, PT, R72, R129, PT ;  /* 0x000000814800720c */ /* 0x000fe40003f64070 */
[----:B------:R-:W-:-:S02]  /*dad0*/  LEA R148, P5, R124, R69, 0x1 ;  /* 0x000000457c947211 */ /* 0x000fc400078a08ff */
[----:B------:R-:W-:Y:S02]  /*dae0*/  ISETP.GT.U32.AND P4, PT, R72, R128, PT ;  /* 0x000000804800720c */ /* 0x000fe40003f84070 */
[----:B------:R-:W-:Y:S02]  /*daf0*/  LEA.HI.X.SX32 R147, R124, R68, 0x1, P5 ;  /* 0x000000447c937211 */ /* 0x000fe400028f0eff */
[----:B------:R-:W-:Y:S02]  /*db00*/  ISETP.GT.U32.AND P5, PT, R72, R127, PT ;  /* 0x0000007f4800720c */ /* 0x000fe40003fa4070 */
[----:B------:R-:W-:Y:S01]  /*db10*/  SEL R126, R75, R126, !P1 ;  /* 0x0000007e4b7e7207 */ /* 0x000fe20004800000 */
[----:B0-----:R-:W-:Y:S01]  /*db20*/  @P0 IMAD.MOV.U32 R4, RZ, RZ, R148 ;  /* 0x000000ffff040224 */ /* 0x001fe200078e0094 */
[----:B------:R-:W-:Y:S01]  /*db30*/  PRMT R94, RZ, 0x7610, R94 ;  /* 0x00007610ff5e7816 */ /* 0x000fe2000000005e */
[----:B------:R-:W-:Y:S02]  /*db40*/  @P0 IMAD.MOV.U32 R5, RZ, RZ, R147 ;  /* 0x000000ffff050224 */ /* 0x000fe400078e0093 */
[----:B------:R-:W-:-:S02]  /*db50*/  @!P3 IMAD.IADD R129, R129, 0x1, -R72 ;  /* 0x000000018181b824 */ /* 0x000fc400078e0a48 */
[----:B-1----:R-:W-:Y:S01]  /*db60*/  IMAD R126, R126, UR5, RZ ;  /* 0x000000057e7e7c24 */ /* 0x002fe2000f8e02ff */
[----:B------:R0:W3:Y:S01]  /*db70*/  @P0 LDG.E.U16 R94, desc[UR20][R4.64] ;  /* 0x00000014045e0981 */ /* 0x0000e2000c1e1500 */
[----:B------:R-:W-:Y:S01]  /*db80*/  PRMT R93, RZ, 0x7610, R93 ;  /* 0x00007610ff5d7816 */ /* 0x000fe2000000005d */
[----:B------:R-:W-:Y:S01]  /*db90*/  @!P4 IMAD.IADD R128, R128, 0x1, -R72 ;  /* 0x000000018080c824 */ /* 0x000fe200078e0a48 */
[----:B------:R-:W-:Y:S01]  /*dba0*/  PRMT R92, RZ, 0x7610, R92 ;  /* 0x00007610ff5c7816 */ /* 0x000fe2000000005c */
[----:B------:R-:W-:Y:S01]  /*dbb0*/  @!P5 IMAD.IADD R127, R127, 0x1, -R72 ;  /* 0x000000017f7fd824 */ /* 0x000fe200078e0a48 */
[----:B------:R-:W-:Y:S01]  /*dbc0*/  LEA R8, P4, R126, R69, 0x1 ;  /* 0x000000457e087211 */ /* 0x000fe200078808ff */
[----:B------:R-:W1:Y:S01]  /*dbd0*/  LDCU UR5, c[0x0][0x3b0] ;  /* 0x00007600ff0577ac */ /* 0x000e620008000800 */
[----:B----4-:R-:W-:Y:S01]  /*dbe0*/  ISETP.GE.AND P3, PT, R43, RZ, PT ;  /* 0x000000ff2b00720c */ /* 0x010fe20003f66270 */
[----:B0-----:R-:W-:Y:S02]  /*dbf0*/  @P0 IMAD.MOV.U32 R4, RZ, RZ, R164 ;  /* 0x000000ffff040224 */ /* 0x001fe400078e00a4 */
[----:B------:R-:W-:-:S02]  /*dc00*/  @P0 IMAD.MOV.U32 R5, RZ, RZ, R163 ;  /* 0x000000ffff050224 */ /* 0x000fc400078e00a3 */
[----:B------:R-:W-:Y:S01]  /*dc10*/  @!P6 IMAD.MOV R127, RZ, RZ, -R127 ;  /* 0x000000ffff7fe224 */ /* 0x000fe200078e0a7f */
[----:B------:R-:W-:Y:S02]  /*dc20*/  ISETP.GT.U32.AND P6, PT, R72, R130, PT ;  /* 0x000000824800720c */ /* 0x000fe40003fc4070 */
[----:B------:R0:W4:Y:S02]  /*dc30*/  @P0 LDG.E.U16 R93, desc[UR20][R4.64] ;  /* 0x00000014045d0981 */ /* 0x000124000c1e1500 */
[----:B------:R-:W-:Y:S02]  /*dc40*/  SEL R127, R75, R127, !P1 ;  /* 0x0000007f4b7f7207 */ /* 0x000fe40004800000 */
[----:B------:R-:W-:Y:S01]  /*dc50*/  STL [R1+0x38], R8 ;  /* 0x0000380801007387 */ /* 0x000fe20000100800 */
[----:B------:R-:W-:Y:S01]  /*dc60*/  @!P3 IMAD.MOV R128, RZ, RZ, -R128 ;  /* 0x000000ffff80b224 */ /* 0x000fe200078e0a80 */
[----:B0-----:R-:W-:Y:S02]  /*dc70*/  LEA.HI.X.SX32 R4, R126, R68, 0x1, P4 ;  /* 0x000000447e047211 */ /* 0x001fe400020f0eff */
[----:B--2---:R-:W-:-:S03]  /*dc80*/  ISETP.GE.AND P3, PT, R7, RZ, PT ;  /* 0x000000ff0700720c */ /* 0x004fc60003f66270 */
[----:B------:R0:W-:Y:S01]  /*dc90*/  STL [R1+0x34], R4 ;  /* 0x0000340401007387 */ /* 0x0001e20000100800 */
[----:B------:R-:W-:-:S03]  /*dca0*/  @P0 IMAD.MOV.U32 R5, RZ, RZ, R4 ;  /* 0x000000ffff050224 */ /* 0x000fc600078e0004 */
[----:B------:R-:W2:Y:S01]  /*dcb0*/  LDL R7, [R1+0x9b8] ;  /* 0x0009b80001077983 */ /* 0x000ea20000100800 */
[----:B------:R-:W-:Y:S02]  /*dcc0*/  IMAD R127, R127, UR7, RZ ;  /* 0x000000077f7f7c24 */ /* 0x000fe4000f8e02ff */
[----:B------:R-:W-:Y:S01]  /*dcd0*/  @!P6 IMAD.IADD R130, R130, 0x1, -R72 ;  /* 0x000000018282e824 */ /* 0x000fe200078e0a48 */
[----:B------:R-:W-:Y:S01]  /*dce0*/  ISETP.GT.U32.AND P4, PT, R72, R129, PT ;  /* 0x000000814800720c */ /* 0x000fe20003f84070 */
[----:B------:R-:W1:Y:S01]  /*dcf0*/  LDCU UR7, c[0x0][0x3b0] ;  /* 0x00007600ff0777ac */ /* 0x000e620008000800 */
[----:B0-----:R-:W-:-:S05]  /*dd00*/  @P0 IMAD.MOV.U32 R4, RZ, RZ, R8 ;  /* 0x000000ffff040224 */ /* 0x001fca00078e0008 */
[----:B------:R0:W4:Y:S02]  /*dd10*/  @P0 LDG.E.U16 R92, desc[UR20][R4.64] ;  /* 0x00000014045c0981 */ /* 0x000124000c1e1500 */
[----:B0-----:R-:W-:-:S04]  /*dd20*/  LEA R4, P6, R127, R69, 0x1 ;  /* 0x000000457f047211 */ /* 0x001fc800078c08ff */
[----:B------:R-:W-:Y:S01]  /*dd30*/  LEA.HI.X.SX32 R5, R127, R68, 0x1, P6 ;  /* 0x000000447f057211 */ /* 0x000fe200030f0eff */
[----:B------:R0:W-:Y:S04]  /*dd40*/  STL [R1+0x78], R4 ;  /* 0x0000780401007387 */ /* 0x0001e80000100800 */
[----:B------:R-:W-:Y:S04]  /*dd50*/  STL [R1+0x74], R5 ;  /* 0x0000740501007387 */ /* 0x000fe80000100800 */
[----:B------:R-:W4:Y:S01]  /*dd60*/  LDL R8, [R1+0x9e8] ;  /* 0x0009e80001087983 */ /* 0x000f220000100800 */
[----:B------:R-:W-:Y:S01]  /*dd70*/  SEL R128, R75, R128, !P1 ;  /* 0x000000804b807207 */ /* 0x000fe20004800000 */
[----:B------:R-:W-:-:S04]  /*dd80*/  @!P4 IMAD.IADD R129, R129, 0x1, -R72 ;  /* 0x000000018181c824 */ /* 0x000fc800078e0a48 */
[----:B-1----:R-:W-:Y:S01]  /*dd90*/  IMAD R128, R128, UR5, RZ ;  /* 0x0000000580807c24 */ /* 0x002fe2000f8e02ff */
[----:B------:R-:W-:Y:S01]  /*dda0*/  PRMT R91, RZ, 0x7610, R91 ;  /* 0x00007610ff5b7816 */ /* 0x000fe2000000005b */
[----:B------:R-:W-:Y:S01]  /*ddb0*/  @!P3 IMAD.MOV R129, RZ, RZ, -R129 ;  /* 0x000000ffff81b224 */ /* 0x000fe200078e0a81 */
[----:B------:R-:W-:Y:S01]  /*ddc0*/  ISETP.GT.U32.AND P5, PT, R72, R131, PT ;  /* 0x000000834800720c */ /* 0x000fe20003fa4070 */
[----:B------:R-:W1:Y:S03]  /*ddd0*/  LDCU UR5, c[0x0][0x3b0] ;  /* 0x00007600ff0577ac */ /* 0x000e660008000800 */
[----:B------:R0:W4:Y:S01]  /*dde0*/  @P0 LDG.E.U16 R91, desc[UR20][R4.64] ;  /* 0x00000014045b0981 */ /* 0x000122000c1e1500 */
[----:B---3--:R-:W-:Y:S02]  /*ddf0*/  ISETP.GE.AND P4, PT, R6, RZ, PT ;  /* 0x000000ff0600720c */ /* 0x008fe40003f86270 */
[----:B------:R-:W-:-:S04]  /*de00*/  LEA R6, P3, R128, R69, 0x1 ;  /* 0x0000004580067211 */ /* 0x000fc800078608ff */
[----:B------:R-:W-:Y:S01]  /*de10*/  LEA.HI.X.SX32 R43, R128, R68, 0x1, P3 ;  /* 0x00000044802b7211 */ /* 0x000fe200018f0eff */
[----:B------:R3:W-:Y:S01]  /*de20*/  STL [R1+0xb8], R6 ;  /* 0x0000b80601007387 */ /* 0x0007e20000100800 */
[----:B0-----:R-:W-:-:S03]  /*de30*/  @P0 IMAD.MOV.U32 R4, RZ, RZ, R6 ;  /* 0x000000ffff040224 */ /* 0x001fc600078e0006 */
[----:B------:R0:W-:Y:S04]  /*de40*/  STL [R1+0xb4], R43 ;  /* 0x0000b42b01007387 */ /* 0x0001e80000100800 */
[----:B---3--:R-:W3:Y:S01]  /*de50*/  LDL R6, [R1+0xa18] ;  /* 0x000a180001067983 */ /* 0x008ee20000100800 */
[----:B------:R-:W-:-:S05]  /*de60*/  @!P5 IMAD.IADD R131, R131, 0x1, -R72 ;  /* 0x000000018383d824 */ /* 0x000fca00078e0a48 */
[C---:B------:R-:W-:Y:S02]  /*de70*/  ISETP.GT.U32.AND P5, PT, R72.reuse, R131, PT ;  /* 0x000000834800720c */ /* 0x040fe40003fa4070 */
[----:B------:R-:W-:-:S11]  /*de80*/  ISETP.GT.U32.AND P6, PT, R72, R130, PT ;  /* 0x000000824800720c */ /* 0x000fd60003fc4070 */
[----:B------:R-:W-:Y:S01]  /*de90*/  @!P5 IMAD.IADD R131, R131, 0x1, -R72 ;  /* 0x000000018383d824 */ /* 0x000fe200078e0a48 */
[----:B------:R-:W-:-:S03]  /*dea0*/  ISETP.GT.U32.AND P5, PT, R72, R133, PT ;  /* 0x000000854800720c */ /* 0x000fc60003fa4070 */
[----:B------:R-:W-:Y:S01]  /*deb0*/  @!P4 IMAD.MOV R131, RZ, RZ, -R131 ;  /* 0x000000ffff83c224 */ /* 0x000fe200078e0a83 */
[C---:B------:R-:W-:Y:S01]  /*dec0*/  SEL R129, R75.reuse, R129, !P1 ;  /* 0x000000814b817207 */ /* 0x040fe20004800000 */
[----:B------:R-:W-:Y:S01]  /*ded0*/  @P0 IMAD.MOV.U32 R5, RZ, RZ, R43 ;  /* 0x000000ffff050224 */ /* 0x000fe200078e002b */
[----:B------:R-:W-:Y:S02]  /*dee0*/  PRMT R90, RZ, 0x7610, R90 ;  /* 0x00007610ff5a7816 */ /* 0x000fe4000000005a */
[----:B------:R-:W-:-:S05]  /*def0*/  SEL R131, R75, R131, !P1 ;  /* 0x000000834b837207 */ /* 0x000fca0004800000 */
[----:B------:R-:W-:Y:S01]  /*df00*/  @!P5 IMAD.IADD R133, R133, 0x1, -R72 ;  /* 0x000000018585d824 */ /* 0x000fe200078e0a48 */
[----:B------:R0:W3:Y:S01]  /*df10*/  @P0 LDG.E.U16 R90, desc[UR20][R4.64] ;  /* 0x00000014045a0981 */ /* 0x0000e2000c1e1500 */
[----:B--2---:R-:W-:-:S03]  /*df20*/  ISETP.GE.AND P5, PT, R7, RZ, PT ;  /* 0x000000ff0700720c */ /* 0x004fc60003fa6270 */
[----:B------:R-:W-:Y:S01]  /*df30*/  ISETP.GT.U32.AND P4, PT, R72, R133, PT ;  /* 0x000000854800720c */ /* 0x000fe20003f84070 */
[----:B------:R-:W-:Y:S01]  /*df40*/  IMAD R129, R129, UR11, RZ ;  /* 0x0000000b81817c24 */ /* 0x000fe2000f8e02ff */
[----:B------:R-:W-:Y:S01]  /*df50*/  PRMT R89, RZ, 0x7610, R89 ;  /* 0x00007610ff597816 */ /* 0x000fe20000000059 */
[----:B------:R-:W-:Y:S01]  /*df60*/  @!P6 IMAD.IADD R130, R130, 0x1, -R72 ;  /* 0x000000018282e824 */ /* 0x000fe200078e0a48 */
[----:B------:R-:W-:Y:S01]  /*df70*/  ISETP.GT.U32.AND P3, PT, R72, R134, PT ;  /* 0x000000864800720c */ /* 0x000fe20003f64070 */
[----:B-1----:R-:W-:Y:S01]  /*df80*/  IMAD R131, R131, UR5, RZ ;  /* 0x0000000583837c24 */ /* 0x002fe2000f8e02ff */
[-C--:B0-----:R-:W-:Y:S01]  /*df90*/  LEA R4, P6, R129, R69.reuse, 0x1 ;  /* 0x0000004581047211 */ /* 0x081fe200078c08ff */
[----:B------:R-:W0:Y:S03]  /*dfa0*/  LDCU UR5, c[0x0][0x3b0] ;  /* 0x00007600ff0577ac */ /* 0x000e260008000800 */
[----:B------:R-:W-:Y:S01]  /*dfb0*/  @!P5 IMAD.MOV R130, RZ, RZ, -R130 ;  /* 0x000000ffff82d224 */ /* 0x000fe200078e0a82 */
[----:B------:R-:W-:-:S02]  /*dfc0*/  LEA R7, P5, R131, R69, 0x1 ;  /* 0x0000004583077211 */ /* 0x000fc400078a08ff */
[----:B------:R-:W-:Y:S01]  /*dfd0*/  @!P4 IMAD.IADD R133, R133, 0x1, -R72 ;  /* 0x000000018585c824 */ /* 0x000fe200078e0a48 */
[----:B------:R1:W-:Y:S01]  /*dfe0*/  STL [R1+0xf8], R4 ;  /* 0x0000f80401007387 */ /* 0x0003e20000100800 */
[----:B------:R-:W-:Y:S01]  /*dff0*/  PRMT R88, RZ, 0x7610, R88 ;  /* 0x00007610ff587816 */ /* 0x000fe20000000058 */
[----:B------:R-:W2:Y:S02]  /*e000*/  LDCU UR11, c[0x0][0x3b0] ;  /* 0x00007600ff0b77ac */ /* 0x000ea40008000800 */
[----:B------:R-:W-:Y:S01]  /*e010*/  STL [R1+0x158], R7 ;  /* 0x0001580701007387 */ /* 0x000fe20000100800 */
[-C--:B------:R-:W-:Y:S02]  /*e020*/  LEA.HI.X.SX32 R5, R129, R68.reuse, 0x1, P6 ;  /* 0x0000004481057211 */ /* 0x080fe400030f0eff */
[----:B------:R-:W-:Y:S02]  /*e030*/  LEA.HI.X.SX32 R43, R131, R68, 0x1, P5 ;  /* 0x00000044832b7211 */ /* 0x000fe400028f0eff */
[----:B------:R-:W-:Y:S01]  /*e040*/  SEL R130, R75, R130, !P1 ;  /* 0x000000824b827207 */ /* 0x000fe20004800000 */
[----:B------:R1:W2:Y:S01]  /*e050*/  @P0 LDG.E.U16 R89, desc[UR20][R4.64] ;  /* 0x0000001404590981 */ /* 0x0002a2000c1e1500 */
[----:B----4-:R-:W-:-:S03]  /*e060*/  ISETP.GE.AND P4, PT, R8, RZ, PT ;  /* 0x000000ff0800720c */ /* 0x010fc60003f86270 */
[----:B------:R-:W4:Y:S01]  /*e070*/  LDL R8, [R1+0x9d4] ;  /* 0x0009d40001087983 */ /* 0x000f220000100800 */
[----:B-1----:R-:W-:-:S03]  /*e080*/  @P0 IMAD.MOV.U32 R4, RZ, RZ, R7 ;  /* 0x000000ffff040224 */ /* 0x002fc600078e0007 */
[----:B------:R1:W-:Y:S01]  /*e090*/  STL [R1+0xf4], R5 ;  /* 0x0000f40501007387 */ /* 0x0003e20000100800 */
[----:B------:R-:W-:Y:S02]  /*e0a0*/  IMAD R130, R130, UR7, RZ ;  /* 0x0000000782827c24 */ /* 0x000fe4000f8e02ff */
[----:B------:R-:W-:Y:S02]  /*e0b0*/  @!P3 IMAD.IADD R134, R134, 0x1, -R72 ;  /* 0x000000018686b824 */ /* 0x000fe400078e0a48 */
[----:B-1----:R-:W-:Y:S02]  /*e0c0*/  @P0 IMAD.MOV.U32 R5, RZ, RZ, R43 ;  /* 0x000000ffff050224 */ /* 0x002fe400078e002b */
[----:B------:R-:W-:Y:S01]  /*e0d0*/  @!P4 IMAD.MOV R133, RZ, RZ, -R133 ;  /* 0x000000ffff85c224 */ /* 0x000fe200078e0a85 */
[----:B------:R-:W-:Y:S01]  /*e0e0*/  STL [R1+0x154], R43 ;  /* 0x0001542b01007387 */ /* 0x000fe20000100800 */
[----:B------:R-:W-:Y:S01]  /*e0f0*/  PRMT R87, RZ, 0x7610, R87 ;  /* 0x00007610ff577816 */ /* 0x000fe20000000057 */
[----:B------:R-:W1:Y:S02]  /*e100*/  LDCU UR7, c[0x0][0x3b0] ;  /* 0x00007600ff0777ac */ /* 0x000e640008000800 */
[----:B------:R0:W2:Y:S01]  /*e110*/  @P0 LDG.E.U16 R88, desc[UR20][R4.64] ;  /* 0x0000001404580981 */ /* 0x0000a2000c1e1500 */
[----:B------:R-:W-:-:S03]  /*e120*/  ISETP.GT.U32.AND P3, PT, R72, R134, PT ;  /* 0x000000864800720c */ /* 0x000fc60003f64070 */
[----:B------:R-:W2:Y:S01]  /*e130*/  LDL R44, [R1+0x994] ;  /* 0x00099400012c7983 */ /* 0x000ea20000100800 */
[----:B0-----:R-:W-:-:S04]  /*e140*/  LEA R4, P4, R130, R69, 0x1 ;  /* 0x0000004582047211 */ /* 0x001fc800078808ff */
[----:B------:R-:W-:Y:S01]  /*e150*/  LEA.HI.X.SX32 R5, R130, R68, 0x1, P4 ;  /* 0x0000004482057211 */ /* 0x000fe200020f0eff */
[----:B------:R0:W-:Y:S04]  /*e160*/  STL [R1+0x198], R4 ;  /* 0x0001980401007387 */ /* 0x0001e80000100800 */
[----:B------:R0:W-:Y:S01]  /*e170*/  STL [R1+0x194], R5 ;  /* 0x0001940501007387 */ /* 0x0001e20000100800 */
[----:B------:R-:W-:Y:S01]  /*e180*/  SEL R133, R75, R133, !P1 ;  /* 0x000000854b857207 */ /* 0x000fe20004800000 */
[----:B------:R-:W-:Y:S02]  /*e190*/  @!P3 IMAD.IADD R134, R134, 0x1, -R72 ;  /* 0x000000018686b824 */ /* 0x000fe400078e0a48 */
[----:B------:R0:W2:Y:S02]  /*e1a0*/  @P0 LDG.E.U16 R87, desc[UR20][R4.64] ;  /* 0x0000001404570981 */ /* 0x0000a4000c1e1500 */
[----:B------:R-:W-:Y:S01]  /*e1b0*/  IMAD R133, R133, UR12, RZ ;  /* 0x0000000c85857c24 */ /* 0x000fe2000f8e02ff */
[----:B---3--:R-:W-:Y:S01]  /*e1c0*/  ISETP.GE.AND P5, PT, R6, RZ, PT ;  /* 0x000000ff0600720c */ /* 0x008fe20003fa6270 */
[----:B------:R-:W3:Y:S01]  /*e1d0*/  LDCU UR12, c[0x0][0x3b0] ;  /* 0x00007600ff0c77ac */ /* 0x000ee20008000800 */
[----:B------:R-:W3:Y:S11]  /*e1e0*/  LDL R6, [R1+0x94c] ;  /* 0x00094c0001067983 */ /* 0x000ef60000100800 */
[----:B------:R-:W-:Y:S01]  /*e1f0*/  @!P5 IMAD.MOV R134, RZ, RZ, -R134 ;  /* 0x000000ffff86d224 */ /* 0x000fe200078e0a86 */
[----:B------:R-:W-:-:S04]  /*e200*/  LEA R7, P5, R133, R69, 0x1 ;  /* 0x0000004585077211 */ /* 0x000fc800078a08ff */
[----:B0-----:R-:W-:Y:S01]  /*e210*/  LEA.HI.X.SX32 R4, R133, R68, 0x1, P5 ;  /* 0x0000004485047211 */ /* 0x001fe200028f0eff */
[----:B------:R-:W-:Y:S04]  /*e220*/  STL [R1+0x1d8], R7 ;  /* 0x0001d80701007387 */ /* 0x000fe80000100800 */
[----:B------:R0:W-:Y:S01]  /*e230*/  STL [R1+0x1d4], R4 ;  /* 0x0001d40401007387 */ /* 0x0001e20000100800 */
[----:B------:R-:W-:Y:S02]  /*e240*/  @P0 IMAD.MOV.U32 R5, RZ, RZ, R4 ;  /* 0x000000ffff050224 */ /* 0x000fe400078e0004 */
[----:B0-----:R-:W-:Y:S02]  /*e250*/  @P0 IMAD.MOV.U32 R4, RZ, RZ, R7 ;  /* 0x000000ffff040224 */ /* 0x001fe400078e0007 */
[----:B------:R-:W3:Y:S01]  /*e260*/  LDL R7, [R1+0x904] ;  /* 0x0009040001077983 */ /* 0x000ee20000100800 */
[----:B------:R-:W-:-:S02]  /*e270*/  ISETP.GT.U32.AND P6, PT, R72, R135, PT ;  /* 0x000000874800720c */ /* 0x000fc40003fc4070 */
[C---:B------:R-:W-:Y:S02]  /*e280*/  ISETP.GT.U32.AND P3, PT, R72.reuse, R136, PT ;  /* 0x000000884800720c */ /* 0x040fe40003f64070 */
[----:B------:R-:W-:-:S09]  /*e290*/  ISETP.GT.U32.AND P4, PT, R72, R137, PT ;  /* 0x000000894800720c */ /* 0x000fd20003f84070 */
[--C-:B------:R-:W-:Y:S02]  /*e2a0*/  @!P6 IMAD.IADD R135, R135, 0x1, -R72.reuse ;  /* 0x000000018787e824 */ /* 0x100fe400078e0a48 */
[----:B------:R-:W-:-:S03]  /*e2b0*/  @!P3 IMAD.IADD R136, R136, 0x1, -R72 ;  /* 0x000000018888b824 */ /* 0x000fc600078e0a48 */
[----:B------:R-:W-:Y:S02]  /*e2c0*/  ISETP.GT.U32.AND P6, PT, R72, R135, PT ;  /* 0x000000874800720c */ /* 0x000fe40003fc4070 */
[----:B------:R-:W-:Y:S01]  /*e2d0*/  SEL R134, R75, R134, !P1 ;  /* 0x000000864b867207 */ /* 0x000fe20004800000 */
[----:B------:R-:W-:-:S04]  /*e2e0*/  @!P4 IMAD.IADD R137, R137, 0x1, -R72 ;  /* 0x000000018989c824 */ /* 0x000fc800078e0a48 */
[----:B------:R-:W-:Y:S01]  /*e2f0*/  IMAD R134, R134, UR5, RZ ;  /* 0x0000000586867c24 */ /* 0x000fe2000f8e02ff */
[----:B------:R-:W-:Y:S01]  /*e300*/  ISETP.GT.U32.AND P5, PT, R72, R136, PT ;  /* 0x000000884800720c */ /* 0x000fe20003fa4070 */
[----:B------:R-:W0:Y:S04]  /*e310*/  LDCU UR5, c[0x0][0x3b0] ;  /* 0x00007600ff0577ac */ /* 0x000e280008000800 */
[----:B------:R-:W-:Y:S01]  /*e320*/  @!P6 IMAD.IADD R135, R135, 0x1, -R72 ;  /* 0x000000018787e824 */ /* 0x000fe200078e0a48 */
[----:B----4-:R-:W-:Y:S02]  /*e330*/  ISETP.GE.AND P3, PT, R8, RZ, PT ;  /* 0x000000ff0800720c */ /* 0x010fe40003f66270 */
[----:B------:R-:W-:Y:S02]  /*e340*/  LEA R8, P6, R134, R69, 0x1 ;  /* 0x0000004586087211 */ /* 0x000fe400078c08ff */
[----:B------:R-:W-:-:S02]  /*e350*/  ISETP.GT.U32.AND P4, PT, R72, R137, PT ;  /* 0x000000894800720c */ /* 0x000fc40003f84070 */
[----:B------:R-:W-:Y:S02]  /*e360*/  PRMT R86, RZ, 0x7610, R86 ;  /* 0x00007610ff567816 */ /* 0x000fe40000000056 */
[----:B------:R-:W-:Y:S02]  /*e370*/  LEA.HI.X.SX32 R43, R134, R68, 0x1, P6 ;  /* 0x00000044862b7211 */ /* 0x000fe400030f0eff */
[----:B------:R-:W-:Y:S02]  /*e380*/  PRMT R85, RZ, 0x7610, R85 ;  /* 0x00007610ff557816 */ /* 0x000fe40000000055 */
[----:B------:R4:W3:Y:S01]  /*e390*/  @P0 LDG.E.U16 R86, desc[UR20][R4.64] ;  /* 0x0000001404560981 */ /* 0x0008e2000c1e1500 */
[----:B------:R-:W-:Y:S01]  /*e3a0*/  @!P3 IMAD.MOV R135, RZ, RZ, -R135 ;  /* 0x000000ffff87b224 */ /* 0x000fe200078e0a87 */
[----:B------:R-:W-:-:S04]  /*e3b0*/  ISETP.GT.U32.AND P3, PT, R72, R138, PT ;  /* 0x0000008a4800720c */ /* 0x000fc80003f64070 */
[----:B------:R-:W-:Y:S01]  /*e3c0*/  SEL R135, R75, R135, !P1 ;  /* 0x000000874b877207 */ /* 0x000fe20004800000 */
[----:B----4-:R-:W-:Y:S02]  /*e3d0*/  @P0 IMAD.MOV.U32 R4, RZ, RZ, R8 ;  /* 0x000000ffff040224 */ /* 0x010fe400078e0008 */
[----:B------:R-:W-:Y:S01]  /*e3e0*/  @P0 IMAD.MOV.U32 R5, RZ, RZ, R43 ;  /* 0x000000ffff050224 */ /* 0x000fe200078e002b */
[----:B--2---:R-:W-:Y:S01]  /*e3f0*/  ISETP.GE.AND P6, PT, R44, RZ, PT ;  /* 0x000000ff2c00720c */ /* 0x004fe20003fc6270 */
[----:B-1----:R-:W-:Y:S02]  /*e400*/  IMAD R135, R135, UR7, RZ ;  /* 0x0000000787877c24 */ /* 0x002fe4000f8e02ff */
[--C-:B------:R-:W-:Y:S01]  /*e410*/  @!P5 IMAD.IADD R136, R136, 0x1, -R72.reuse ;  /* 0x000000018888d824 */ /* 0x100fe200078e0a48 */
[----:B------:R1:W2:Y:S01]  /*e420*/  @P0 LDG.E.U16 R85, desc[UR20][R4.64] ;  /* 0x0000001404550981 */ /* 0x0002a2000c1e1500 */
[--C-:B------:R-:W-:Y:S01]  /*e430*/  @!P4 IMAD.IADD R137, R137, 0x1, -R72.reuse ;  /* 0x000000018989c824 */ /* 0x100fe200078e0a48 */
[----:B------:R-:W4:Y:S01]  /*e440*/  LDCU UR7, c[0x0][0x3b0] ;  /* 0x00007600ff0777ac */ /* 0x000f220008000800 */
[----:B------:R-:W-:Y:S01]  /*e450*/  @!P3 IMAD.IADD R138, R138, 0x1, -R72 ;  /* 0x000000018a8ab824 */ /* 0x000fe200078e0a48 */
[----:B------:R-:W-:Y:S01]  /*e460*/  STL [R1+0x218], R8 ;  /* 0x0002180801007387 */ /* 0x000fe20000100800 */
[----:B-1----:R-:W-:-:S03]  /*e470*/  LEA R4, P4, R135, R69, 0x1 ;  /* 0x0000004587047211 */ /* 0x002fc600078808ff */
[----:B------:R1:W-:Y:S01]  /*e480*/  STL [R1+0x214], R43 ;  /* 0x0002142b01007387 */ /* 0x0003e20000100800 */
[----:B------:R-:W-:Y:S01]  /*e490*/  LEA.HI.X.SX32 R5, R135, R68, 0x1, P4 ;  /* 0x0000004487057211 */ /* 0x000fe200020f0eff */
[----:B------:R-:W-:Y:S01]  /*e4a0*/  @!P6 IMAD.MOV R136, RZ, RZ, -R136 ;  /* 0x000000ffff88e224 */ /* 0x000fe200078e0a88 */
[----:B------:R-:W-:Y:S01]  /*e4b0*/  ISETP.GT.U32.AND P6, PT, R72, R138, PT ;  /* 0x0000008a4800720c */ /* 0x000fe20003fc4070 */
[----:B-1----:R-:W2:Y:S04]  /*e4c0*/  LDL R43, [R1+0x8ac] ;  /* 0x0008ac00012b7983 */ /* 0x002ea80000100800 */
[----:B------:R1:W-:Y:S01]  /*e4d0*/  STL [R1+0x258], R4 ;  /* 0x0002580401007387 */ /* 0x0003e20000100800 */
[----:B------:R-:W-:-:S03]  /*e4e0*/  SEL R136, R75, R136, !P1 ;  /* 0x000000884b887207 */ /* 0x000fc60004800000 */
[----:B------:R1:W-:Y:S01]  /*e4f0*/  STL [R1+0x254], R5 ;  /* 0x0002540501007387 */ /* 0x0003e20000100800 */
[----:B------:R-:W-:Y:S01]  /*e500*/  PRMT R84, RZ, 0x7610, R84 ;  /* 0x00007610ff547816 */ /* 0x000fe20000000054 */
[----:B0-----:R-:W-:Y:S01]  /*e510*/  IMAD R136, R136, UR5, RZ ;  /* 0x0000000588887c24 */ /* 0x001fe2000f8e02ff */
[----:B------:R-:W-:Y:S01]  /*e520*/  PRMT R83, RZ, 0x7610, R83 ;  /* 0x00007610ff537816 */ /* 0x000fe20000000053 */
[----:B------:R-:W-:Y:S01]  /*e530*/  @!P6 IMAD.IADD R138, R138, 0x1, -R72 ;  /* 0x000000018a8ae824 */ /* 0x000fe200078e0a48 */
[----:B---3--:R-:W-:Y:S02]  /*e540*/  ISETP.GE.AND P5, PT, R6, RZ, PT ;  /* 0x000000ff0600720c */ /* 0x008fe40003fa6270 */
[----:B------:R1:W3:Y:S01]  /*e550*/  @P0 LDG.E.U16 R84, desc[UR20][R4.64] ;  /* 0x0000001404540981 */ /* 0x0002e2000c1e1500 */
[----:B------:R-:W-:Y:S01]  /*e560*/  ISETP.GT.U32.AND P4, PT, R72, R119, PT ;  /* 0x000000774800720c */ /* 0x000fe20003f84070 */
[----:B------:R-:W0:Y:S02]  /*e570*/  LDCU UR5, c[0x0][0x3b0] ;  /* 0x00007600ff0577ac */ /* 0x000e240008000800 */
[----:B------:R-:W3:Y:S07]  /*e580*/  LDL R6, [R1+0x85c] ;  /* 0x00085c0001067983 */ /* 0x000eee0000100800 */
[----:B------:R-:W-:-:S05]  /*e590*/  @!P5 IMAD.MOV R137, RZ, RZ, -R137 ;  /* 0x000000ffff89d224 */ /* 0x000fca00078e0a89 */
[----:B------:R-:W-:Y:S02]  /*e5a0*/  SEL R137, R75, R137, !P1 ;  /* 0x000000894b897207 */ /* 0x000fe40004800000 */
[----:B-1----:R-:W-:-:S03]  /*e5b0*/  LEA R4, P6, R136, R69, 0x1 ;  /* 0x0000004588047211 */ /* 0x002fc600078c08ff */
[----:B----4-:R-:W-:Y:S01]  /*e5c0*/  IMAD R137, R137, UR7, RZ ;  /* 0x0000000789897c24 */ /* 0x010fe2000f8e02ff */
[-C--:B------:R-:W-:Y:S01]  /*e5d0*/  LEA.HI.X.SX32 R5, R136, R68.reuse, 0x1, P6 ;  /* 0x0000004488057211 */ /* 0x080fe200030f0eff */
[----:B------:R-:W-:Y:S01]  /*e5e0*/  STL [R1+0x298], R4 ;  /* 0x0002980401007387 */ /* 0x000fe20000100800 */
[----:B------:R-:W-:Y:S01]  /*e5f0*/  ISETP.GT.U32.AND P3, PT, R72, R139, PT ;  /* 0x0000008b4800720c */ /* 0x000fe20003f64070 */
[----:B------:R-:W-:Y:S01]  /*e600*/  @!P4 IMAD.IADD R119, R119, 0x1, -R72 ;  /* 0x000000017777c824 */ /* 0x000fe200078e0a48 */
[----:B------:R-:W-:Y:S02]  /*e610*/  PRMT R82, RZ, 0x7610, R82 ;  /* 0x00007610ff527816 */ /* 0x000fe40000000052 */
[----:B------:R-:W-:Y:S01]  /*e620*/  ISETP.GE.AND P5, PT, R7, RZ, PT ;  /* 0x000000ff0700720c */ /* 0x000fe20003fa6270 */
[----:B------:R1:W4:Y:S01]  /*e630*/  @P0 LDG.E.U16 R83, desc[UR20][R4.64] ;  /* 0x0000001404530981 */ /* 0x000322000c1e1500 */
[C---:B------:R-:W-:Y:S01]  /*e640*/  LEA R7, P6, R137.reuse, R69, 0x1 ;  /* 0x0000004589077211 */ /* 0x040fe200078c08ff */
[----:B------:R-:W0:Y:S03]  /*e650*/  LDCU UR7, c[0x0][0x3b0] ;  /* 0x00007600ff0777ac */ /* 0x000e260008000800 */
[----:B------:R-:W-:Y:S01]  /*e660*/  LEA.HI.X.SX32 R8, R137, R68, 0x1, P6 ;  /* 0x0000004489087211 */ /* 0x000fe200030f0eff */
[----:B------:R1:W-:Y:S04]  /*e670*/  STL [R1+0x294], R5 ;  /* 0x0002940501007387 */ /* 0x0003e80000100800 */
[----:B------:R-:W-:Y:S04]  /*e680*/  STL [R1+0x2d8], R7 ;  /* 0x0002d80701007387 */ /* 0x000fe80000100800 */
[----:B------:R0:W-:Y:S01]  /*e690*/  STL [R1+0x2d4], R8 ;  /* 0x0002d40801007387 */ /* 0x0001e20000100800 */
[----:B-1----:R-:W-:-:S03]  /*e6a0*/  @P0 IMAD.MOV.U32 R5, RZ, RZ, R8 ;  /* 0x000000ffff050224 */ /* 0x002fc600078e0008 */
[----:B------:R-:W4:Y:S04]  /*e6b0*/  LDL R44, [R1+0x890] ;  /* 0x00089000012c7983 */ /* 0x000f280000100800 */
[----:B0-----:R-:W4:Y:S01]  /*e6c0*/  LDL R8, [R1+0x870] ;  /* 0x0008700001087983 */ /* 0x001f220000100800 */
[----:B------:R-:W-:Y:S01]  /*e6d0*/  @!P3 IMAD.IADD R139, R139, 0x1, -R72 ;  /* 0x000000018b8bb824 */ /* 0x000fe200078e0a48 */
[C---:B------:R-:W-:Y:S01]  /*e6e0*/  ISETP.GT.U32.AND P6, PT, R72.reuse, R119, PT ;  /* 0x000000774800720c */ /* 0x040fe20003fc4070 */
[----:B------:R-:W-:Y:S01]  /*e6f0*/  @!P5 IMAD.MOV R138, RZ, RZ, -R138 ;  /* 0x000000ffff8ad224 */ /* 0x000fe200078e0a8a */
[C---:B------:R-:W-:Y:S02]  /*e700*/  ISETP.GT.U32.AND P3, PT, R72.reuse, R150, PT ;  /* 0x000000964800720c */ /* 0x040fe40003f64070 */
[----:B------:R-:W-:-:S02]  /*e710*/  ISETP.GT.U32.AND P4, PT, R72, R139, PT ;  /* 0x0000008b4800720c */ /* 0x000fc40003f84070 */
[----:B------:R-:W-:Y:S01]  /*e720*/  SEL R138, R75, R138, !P1 ;  /* 0x0000008a4b8a7207 */ /* 0x000fe20004800000 */
[----:B------:R-:W-:Y:S02]  /*e730*/  @P0 IMAD.MOV.U32 R4, RZ, RZ, R7 ;  /* 0x000000ffff040224 */ /* 0x000fe400078e0007 */
[----:B------:R-:W4:Y:S02]  /*e740*/  LDL R7, [R1+0x8d8] ;  /* 0x0008d80001077983 */ /* 0x000f240000100800 */
[----:B------:R-:W-:Y:S01]  /*e750*/  IMAD R138, R138, UR11, RZ ;  /* 0x0000000b8a8a7c24 */ /* 0x000fe2000f8e02ff */
[----:B------:R-:W-:Y:S01]  /*e760*/  PRMT R81, RZ, 0x7610, R81 ;  /* 0x00007610ff517816 */ /* 0x000fe20000000051 */
[----:B------:R0:W4:Y:S01]  /*e770*/  @P0 LDG.E.U16 R82, desc[UR20][R4.64] ;  /* 0x0000001404520981 */ /* 0x000122000c1e1500 */
[----:B------:R-:W-:Y:S01]  /*e780*/  @!P6 IMAD.IADD R119, R119, 0x1, -R72 ;  /* 0x000000017777e824 */ /* 0x000fe200078e0a48 */
[----:B------:R-:W-:Y:S01]  /*e790*/  PRMT R80, RZ, 0x7610, R80 ;  /* 0x00007610ff507816 */ /* 0x000fe20000000050 */
[--C-:B------:R-:W-:Y:S01]  /*e7a0*/  @!P3 IMAD.IADD R150, R150, 0x1, -R72.reuse ;  /* 0x000000019696b824 */ /* 0x100fe200078e0a48 */
[----:B------:R-:W-:Y:S01]  /*e7b0*/  PRMT R79, RZ, 0x7610, R79 ;  /* 0x00007610ff4f7816 */ /* 0x000fe2000000004f */
[----:B------:R-:W-:Y:S01]  /*e7c0*/  @!P4 IMAD.IADD R139, R139, 0x1, -R72 ;  /* 0x000000018b8bc824 */ /* 0x000fe200078e0a48 */
[----:B------:R-:W-:Y:S01]  /*e7d0*/  ISETP.GT.U32.AND P4, PT, R72, R149, PT ;  /* 0x000000954800720c */ /* 0x000fe20003f84070 */
[----:B------:R-:W1:Y:S01]  /*e7e0*/  LDCU UR11, c[0x0][0x3b0] ;  /* 0x00007600ff0b77ac */ /* 0x000e620008000800 */
[----:B0-----:R-:W-:-:S04]  /*e7f0*/  LEA R4, P6, R138, R69, 0x1 ;  /* 0x000000458a047211 */ /* 0x001fc800078c08ff */
[----:B------:R-:W-:Y:S01]  /*e800*/  LEA.HI.X.SX32 R5, R138, R68, 0x1, P6 ;  /* 0x000000448a057211 */ /* 0x000fe200030f0eff */
[----:B------:R0:W-:Y:S04]  /*e810*/  STL [R1+0x310], R4 ;  /* 0x0003100401007387 */ /* 0x0001e80000100800 */
[----:B------:R0:W-:Y:S02]  /*e820*/  STL [R1+0x30c], R5 ;  /* 0x00030c0501007387 */ /* 0x0001e40000100800 */
[----:B------:R-:W-:Y:S01]  /*e830*/  @!P4 IMAD.IADD R149, R149, 0x1, -R72 ;  /* 0x000000019595c824 */ /* 0x000fe200078e0a48 */
[----:B------:R-:W-:Y:S01]  /*e840*/  ISETP.GT.U32.AND P4, PT, R72, R150, PT ;  /* 0x000000964800720c */ /* 0x000fe20003f84070 */
[----:B------:R0:W4:Y:S01]  /*e850*/  @P0 LDG.E.U16 R81, desc[UR20][R4.64] ;  /* 0x0000001404510981 */ /* 0x000122000c1e1500 */
[----:B--2---:R-:W-:-:S13]  /*e860*/  ISETP.GE.AND P5, PT, R43, RZ, PT ;  /* 0x000000ff2b00720c */ /* 0x004fda0003fa6270 */
[----:B------:R-:W-:-:S05]  /*e870*/  @!P5 IMAD.MOV R139, RZ, RZ, -R139 ;  /* 0x000000ffff8bd224 */ /* 0x000fca00078e0a8b */
[----:B------:R-:W-:-:S05]  /*e880*/  SEL R139, R75, R139, !P1 ;  /* 0x0000008b4b8b7207 */ /* 0x000fca0004800000 */
[----:B------:R-:W-:Y:S02]  /*e890*/  IMAD R139, R139, UR5, RZ ;  /* 0x000000058b8b7c24 */ /* 0x000fe4000f8e02ff */
[----:B------:R-:W-:Y:S01]  /*e8a0*/  @!P4 IMAD.IADD R150, R150, 0x1, -R72 ;  /* 0x000000019696c824 */ /* 0x000fe200078e0a48 */
[----:B---3--:R-:W-:Y:S01]  /*e8b0*/  ISETP.GE.AND P3, PT, R6, RZ, PT ;  /* 0x000000ff0600720c */ /* 0x008fe20003f66270 */
[----:B------:R-:W2:Y:S01]  /*e8c0*/  LDCU UR5, c[0x0][0x3b0] ;  /* 0x00007600ff0577ac */ /* 0x000ea20008000800 */
[----:B------:R-:W3:Y:S01]  /*e8d0*/  LDL R6, [R1+0x8fc] ;  /* 0x0008fc0001067983 */ /* 0x000ee20000100800 */
[----:B------:R-:W-:-:S10]  /*e8e0*/  LEA R43, P6, R139, R69, 0x1 ;  /* 0x000000458b2b7211 */ /* 0x000fd400078c08ff */
[----:B------:R-:W-:-:S05]  /*e8f0*/  @!P3 IMAD.MOV R119, RZ, RZ, -R119 ;  /* 0x000000ffff77b224 */ /* 0x000fca00078e0a77 */
[----:B------:R-:W-:Y:S02]  /*e900*/  SEL R119, R75, R119, !P1 ;  /* 0x000000774b777207 */ /* 0x000fe40004800000 */
[----:B------:R-:W-:-:S03]  /*e910*/  ISETP.GT.U32.AND P3, PT, R72, R149, PT ;  /* 0x000000954800720c */ /* 0x000fc60003f64070 */
[----:B------:R-:W-:Y:S01]  /*e920*/  IMAD R119, R119, UR7, RZ ;  /* 0x0000000777777c24 */ /* 0x000fe2000f8e02ff */
[----:B------:R-:W-:Y:S01]  /*e930*/  LEA.HI.X.SX32 R45, R139, R68, 0x1, P6 ;  /* 0x000000448b2d7211 */ /* 0x000fe200030f0eff */
[----:B------:R1:W-:Y:S01]  /*e940*/  STL [R1+0x348], R43 ;  /* 0x0003482b01007387 */ /* 0x0003e20000100800 */
[----:B0-----:R-:W-:Y:S01]  /*e950*/  @P0 IMAD.MOV.U32 R4, RZ, RZ, R43 ;  /* 0x000000ffff040224 */ /* 0x001fe200078e002b */
[----:B------:R-:W-:Y:S01]  /*e960*/  ISETP.GT.U32.AND P5, PT, R72, R140, PT ;  /* 0x0000008c4800720c */ /* 0x000fe20003fa4070 */
[----:B------:R-:W0:Y:S01]  /*e970*/  LDCU UR7, c[0x0][0x3b0] ;  /* 0x00007600ff0777ac */ /* 0x000e220008000800 */
[----:B------:R-:W-:Y:S01]  /*e980*/  @P0 IMAD.MOV.U32 R5, RZ, RZ, R45 ;  /* 0x000000ffff050224 */ /* 0x000fe200078e002d */
[----:B------:R-:W-:Y:S03]  /*e990*/  STL [R1+0x344], R45 ;  /* 0x0003442d01007387 */ /* 0x000fe60000100800 */
[----:B------:R-:W-:Y:S01]  /*e9a0*/  @!P3 IMAD.IADD R149, R149, 0x1, -R72 ;  /* 0x000000019595b824 */ /* 0x000fe200078e0a48 */
[----:B------:R0:W3:Y:S01]  /*e9b0*/  @P0 LDG.E.U16 R80, desc[UR20][R4.64] ;  /* 0x0000001404500981 */ /* 0x0000e2000c1e1500 */
[----:B----4-:R-:W-:-:S02]  /*e9c0*/  ISETP.GE.AND P4, PT, R8, RZ, PT ;  /* 0x000000ff0800720c */ /* 0x010fc40003f86270 */
[----:B------:R-:W-:-:S04]  /*e9d0*/  LEA R8, P6, R119, R69, 0x1 ;  /* 0x0000004577087211 */ /* 0x000fc800078c08ff */
[----:B-1----:R-:W-:Y:S01]  /*e9e0*/  LEA.HI.X.SX32 R43, R119, R68, 0x1, P6 ;  /* 0x00000044772b7211 */ /* 0x002fe200030f0eff */
[----:B------:R1:W-:Y:S01]  /*e9f0*/  STL [R1+0x380], R8 ;  /* 0x0003800801007387 */ /* 0x0003e20000100800 */
[----:B0-----:R-:W-:Y:S01]  /*ea00*/  @P0 IMAD.MOV.U32 R4, RZ, RZ, R8 ;  /* 0x000000ffff040224 */ /* 0x001fe200078e0008 */
[----:B------:R-:W-:Y:S02]  /*ea10*/  ISETP.GE.AND P3, PT, R44, RZ, PT ;  /* 0x000000ff2c00720c */ /* 0x000fe40003f66270 */
[----:B------:R-:W-:Y:S04]  /*ea20*/  STL [R1+0x37c], R43 ;  /* 0x00037c2b01007387 */ /* 0x000fe80000100800 */
[----:B-1----:R-:W4:Y:S04]  /*ea30*/  LDL.LU R8, [R1+0x4] ;  /* 0x0000040001087983 */ /* 0x002f280000300800 */
[----:B------:R-:W4:Y:S04]  /*ea40*/  LDL R44, [R1+0x930] ;  /* 0x00093000012c7983 */ /* 0x000f280000100800 */
[----:B------:R-:W4:Y:S01]  /*ea50*/  LDL R45, [R1+0x960] ;  /* 0x00096000012d7983 */ /* 0x000f220000100800 */
[----:B------:R-:W-:Y:S01]  /*ea60*/  @!P5 IMAD.IADD R140, R140, 0x1, -R72 ;  /* 0x000000018c8cd824 */ /* 0x000fe200078e0a48 */
[----:B------:R-:W-:-:S04]  /*ea70*/  ISETP.GT.U32.AND P5, PT, R72, R151, PT ;  /* 0x000000974800720c */ /* 0x000fc80003fa4070 */
[C---:B------:R-:W-:Y:S01]  /*ea80*/  ISETP.GT.U32.AND P6, PT, R72.reuse, R140, PT ;  /* 0x0000008c4800720c */ /* 0x040fe20003fc4070 */
[----:B------:R-:W-:Y:S02]  /*ea90*/  @!P4 IMAD.MOV R150, RZ, RZ, -R150 ;  /* 0x000000ffff96c224 */ /* 0x000fe400078e0a96 */
[----:B------:R-:W-:Y:S01]  /*eaa0*/  @!P3 IMAD.MOV R149, RZ, RZ, -R149 ;  /* 0x000000ffff95b224 */ /* 0x000fe200078e0a95 */
[----:B------:R-:W-:-:S05]  /*eab0*/  ISETP.GT.U32.AND P3, PT, R72, R154, PT ;  /* 0x0000009a4800720c */ /* 0x000fca0003f64070 */
[--C-:B------:R-:W-:Y:S01]  /*eac0*/  @!P5 IMAD.IADD R151, R151, 0x1, -R72.reuse ;  /* 0x000000019797d824 */ /* 0x100fe200078e0a48 */
[----:B------:R-:W-:Y:S01]  /*ead0*/  ISETP.GE.AND P5, PT, R7, RZ, PT ;  /* 0x000000ff0700720c */ /* 0x000fe20003fa6270 */
[----:B------:R-:W-:Y:S01]  /*eae0*/  @P0 IMAD.MOV.U32 R5, RZ, RZ, R43 ;  /* 0x000000ffff050224 */ /* 0x000fe200078e002b */
[C---:B------:R-:W-:Y:S02]  /*eaf0*/  SEL R150, R75.reuse, R150, !P1 ;  /* 0x000000964b967207 */ /* 0x040fe40004800000 */
[----:B------:R-:W-:Y:S01]  /*eb00*/  ISETP.GT.U32.AND P4, PT, R72, R151, PT ;  /* 0x000000974800720c */ /* 0x000fe20003f84070 */
[--C-:B------:R-:W-:Y:S01]  /*eb10*/  @!P6 IMAD.IADD R140, R140, 0x1, -R72.reuse ;  /* 0x000000018c8ce824 */ /* 0x100fe200078e0a48 */
[----:B------:R0:W4:Y:S01]  /*eb20*/  @P0 LDG.E.U16 R79, desc[UR20][R4.64] ;  /* 0x00000014044f0981 */ /* 0x000122000c1e1500 */
[----:B------:R-:W-:Y:S01]  /*eb30*/  SEL R149, R75, R149, !P1 ;  /* 0x000000954b957207 */ /* 0x000fe20004800000 */
[----:B------:R-:W-:Y:S02]  /*eb40*/  @!P3 IMAD.IADD R154, R154, 0x1, -R72 ;  /* 0x000000019a9ab824 */ /* 0x000fe400078e0a48 */
[----:B0-----:R-:W-:-:S03]  /*eb50*/  IMAD R4, R150, UR4, RZ ;  /* 0x0000000496047c24 */ /* 0x001fc6000f8e02ff */
[----:B------:R-:W-:-:S04]  /*eb60*/  @!P5 IMAD.MOV R140, RZ, RZ, -R140 ;  /* 0x000000ffff8cd224 */ /* 0x000fc800078e0a8c */
[----:B------:R-:W-:Y:S01]  /*eb70*/  @!P4 IMAD.IADD R151, R151, 0x1, -R72 ;  /* 0x000000019797c824 */ /* 0x000fe200078e0a48 */
[----:B------:R-:W-:Y:S01]  /*eb80*/  LEA R150, P5, R4, R69, 0x1 ;  /* 0x0000004504967211 */ /* 0x000fe200078a08ff */
[----:B------:R-:W-:Y:S01]  /*eb90*/  IMAD R165, R149, UR4, RZ ;  /* 0x0000000495a57c24 */ /* 0x000fe2000f8e02ff */
[----:B------:R-:W-:Y:S02]  /*eba0*/  ISETP.GT.U32.AND P4, PT, R72, R152, PT ;  /* 0x000000984800720c */ /* 0x000fe40003f84070 */
[----:B------:R-:W-:Y:S01]  /*ebb0*/  LEA.HI.X.SX32 R149, R4, R68, 0x1, P5 ;  /* 0x0000004404957211 */ /* 0x000fe200028f0eff */
[----:B------:R-:W-:Y:S01]  /*ebc0*/  @P0 IMAD.MOV.U32 R4, RZ, RZ, R150 ;  /* 0x000000ffff040224 */ /* 0x000fe200078e0096 */
[----:B------:R-:W-:Y:S02]  /*ebd0*/  PRMT R78, RZ, 0x7610, R78 ;  /* 0x00007610ff4e7816 */ /* 0x000fe4000000004e */
[----:B------:R-:W-:Y:S01]  /*ebe0*/  SEL R140, R75, R140, !P1 ;  /* 0x0000008c4b8c7207 */ /* 0x000fe20004800000 */
[----:B------:R-:W-:-:S04]  /*ebf0*/  @P0 IMAD.MOV.U32 R5, RZ, RZ, R149 ;  /* 0x000000ffff050224 */ /* 0x000fc800078e0095 */
[----:B--2---:R-:W-:Y:S01]  /*ec00*/  IMAD R140, R140, UR5, RZ ;  /* 0x000000058c8c7c24 */ /* 0x004fe2000f8e02ff */
[----:B------:R0:W2:Y:S01]  /*ec10*/  @P0 LDG.E.U16 R78, desc[UR20][R4.64] ;  /* 0x00000014044e0981 */ /* 0x0000a2000c1e1500 */
[----:B------:R-:W-:Y:S01]  /*ec20*/  @!P4 IMAD.IADD R152, R152, 0x1, -R72 ;  /* 0x000000019898c824 */ /* 0x000fe200078e0a48 */
[----:B---3--:R-:W-:Y:S01]  /*ec30*/  ISETP.GE.AND P6, PT, R6, RZ, PT ;  /* 0x000000ff0600720c */ /* 0x008fe20003fc6270 */
[----:B------:R-:W1:Y:S01]  /*ec40*/  LDCU UR5, c[0x0][0x3b0] ;  /* 0x00007600ff0577ac */ /* 0x000e620008000800 */
[----:B------:R-:W-:-:S11]  /*ec50*/  LEA R6, P3, R165, R69, 0x1 ;  /* 0x00000045a5067211 */ /* 0x000fd600078608ff */
[----:B------:R-:W-:Y:S01]  /*ec60*/  @!P6 IMAD.MOV R151, RZ, RZ, -R151 ;  /* 0x000000ffff97e224 */ /* 0x000fe200078e0a97 */
[----:B------:R-:W-:-:S04]  /*ec70*/  ISETP.GT.U32.AND P6, PT, R72, R154, PT ;  /* 0x0000009a4800720c */ /* 0x000fc80003fc4070 */
[----:B------:R-:W-:Y:S01]  /*ec80*/  SEL R151, R75, R151, !P1 ;  /* 0x000000974b977207 */ /* 0x000fe20004800000 */
[----:B------:R3:W-:Y:S01]  /*ec90*/  STL [R1], R6 ;  /* 0x0000000601007387 */ /* 0x0007e20000100800 */
[----:B0-----:R-:W-:-:S03]  /*eca0*/  @P0 IMAD.MOV.U32 R4, RZ, RZ, R6 ;  /* 0x000000ffff040224 */ /* 0x001fc600078e0006 */
[----:B------:R-:W-:Y:S01]  /*ecb0*/  IMAD R151, R151, UR7, RZ ;  /* 0x0000000797977c24 */ /* 0x000fe2000f8e02ff */
[----:B------:R-:W-:Y:S01]  /*ecc0*/  LEA R109, P4, R140, R69, 0x1 ;  /* 0x000000458c6d7211 */ /* 0x000fe200078808ff */
[----:B------:R-:W2:Y:S01]  /*ecd0*/  LDL R7, [R1+0x98c] ;  /* 0x00098c0001077983 */ /* 0x000ea20000100800 */
[----:B------:R-:W-:Y:S01]  /*ece0*/  ISETP.GT.U32.AND P5, PT, R72, R155, PT ;  /* 0x0000009b4800720c */ /* 0x000fe20003fa4070 */
[----:B------:R-:W-:Y:S02]  /*ecf0*/  @!P6 IMAD.IADD R154, R154, 0x1, -R72 ;  /* 0x000000019a9ae824 */ /* 0x000fe400078e0a48 */
[----:B---3--:R-:W3:Y:S01]  /*ed00*/  LDL R6, [R1+0x9c0] ;  /* 0x0009c00001067983 */ /* 0x008ee20000100800 */
[----:B------:R-:W-:Y:S01]  /*ed10*/  LEA R43, P6, R151, R69, 0x1 ;  /* 0x00000045972b7211 */ /* 0x000fe200078c08ff */
[----:B------:R-:W0:Y:S01]  /*ed20*/  LDCU UR7, c[0x0][0x3b0] ;  /* 0x00007600ff0777ac */ /* 0x000e220008000800 */
[----:B------:R-:W-:Y:S01]  /*ed30*/  LEA.HI.X.SX32 R110, R140, R68, 0x1, P4 ;  /* 0x000000448c6e7211 */ /* 0x000fe200020f0eff */
[----:B------:R0:W-:Y:S04]  /*ed40*/  STL [R1+0x40], R109 ;  /* 0x0000406d01007387 */ /* 0x0001e80000100800 */
[----:B------:R-:W-:Y:S04]  /*ed50*/  STL [R1+0x80], R43 ;  /* 0x0000802b01007387 */ /* 0x000fe80000100800 */
[----:B------:R-:W-:Y:S01]  /*ed60*/  STL [R1+0x3c], R110 ;  /* 0x00003c6e01007387 */ /* 0x000fe20000100800 */
[----:B----4-:R-:W-:-:S02]  /*ed70*/  ISETP.GE.AND P4, PT, R44, RZ, PT ;  /* 0x000000ff2c00720c */ /* 0x010fc40003f86270 */
[----:B------:R-:W-:Y:S02]  /*ed80*/  LEA.HI.X.SX32 R44, R151, R68, 0x1, P6 ;  /* 0x00000044972c7211 */ /* 0x000fe400030f0eff */
[----:B------:R-:W-:-:S03]  /*ed90*/  ISETP.GE.AND P6, PT, R45, RZ, PT ;  /* 0x000000ff2d00720c */ /* 0x000fc60003fc6270 */
[----:B------:R4:W-:Y:S04]  /*eda0*/  STL [R1+0x7c], R44 ;  /* 0x00007c2c01007387 */ /* 0x0009e80000100800 */
[----:B------:R-:W2:Y:S01]  /*edb0*/  LDL R45, [R1+0x9f0] ;  /* 0x0009f000012d7983 */ /* 0x000ea20000100800 */
[----:B------:R-:W-:Y:S02]  /*edc0*/  LEA.HI.X.SX32 R165, R165, R68, 0x1, P3 ;  /* 0x00000044a5a57211 */ /* 0x000fe400018f0eff */
[----:B------:R-:W-:Y:S01]  /*edd0*/  PRMT R77, RZ, 0x7610, R77 ;  /* 0x00007610ff4d7816 */ /* 0x000fe2000000004d */
[----:B------:R-:W-:Y:S01]  /*ede0*/  @!P5 IMAD.IADD R155, R155, 0x1, -R72 ;  /* 0x000000019b9bd824 */ /* 0x000fe200078e0a48 */
[C---:B------:R-:W-:Y:S01]  /*edf0*/  ISETP.GT.U32.AND P3, PT, R72.reuse, R8, PT ;  /* 0x000000084800720c */ /* 0x040fe20003f64070 */
[----:B------:R-:W-:Y:S01]  /*ee00*/  @P0 IMAD.MOV.U32 R5, RZ, RZ, R165 ;  /* 0x000000ffff050224 */ /* 0x000fe200078e00a5 */
[----:B------:R-:W-:Y:S01]  /*ee10*/  ISETP.GT.U32.AND P5, PT, R72, R152, PT ;  /* 0x000000984800720c */ /* 0x000fe20003fa4070 */
[----:B------:R-:W2:Y:S04]  /*ee20*/  LDL.LU R111, [R1+0x10] ;  /* 0x00001000016f7983 */ /* 0x000ea80000300800 */
[----:B------:R0:W2:Y:S02]  /*ee30*/  @P0 LDG.E.U16 R77, desc[UR20][R4.64] ;  /* 0x00000014044d0981 */ /* 0x0000a4000c1e1500 */
[----:B0-----:R-:W-:-:S02]  /*ee40*/  @P0 IMAD.MOV.U32 R4, RZ, RZ, R109 ;  /* 0x000000ffff040224 */ /* 0x001fc400078e006d */
[----:B------:R-:W2:Y:S02]  /*ee50*/  LDL.LU R109, [R1+0xc] ;  /* 0x00000c00016d7983 */ /* 0x000ea40000300800 */
[--C-:B------:R-:W-:Y:S02]  /*ee60*/  @!P3 IMAD.IADD R8, R8, 0x1, -R72.reuse ;  /* 0x000000010808b824 */ /* 0x100fe400078e0a48 */
[----:B------:R-:W-:Y:S02]  /*ee70*/  @!P5 IMAD.IADD R152, R152, 0x1, -R72 ;  /* 0x000000019898d824 */ /* 0x000fe400078e0a48 */
[----:B------:R-:W-:Y:S01]  /*ee80*/  @!P4 IMAD.MOV R154, RZ, RZ, -R154 ;  /* 0x000000ffff9ac224 */ /* 0x000fe200078e0a9a */
[C---:B------:R-:W-:Y:S01]  /*ee90*/  ISETP.GT.U32.AND P3, PT, R72.reuse, R8, PT ;  /* 0x000000084800720c */ /* 0x040fe20003f64070 */
[----:B------:R-:W-:Y:S01]  /*eea0*/  @P0 IMAD.MOV.U32 R5, RZ, RZ, R110 ;  /* 0x000000ffff050224 */ /* 0x000fe200078e006e */
[----:B------:R-:W-:Y:S02]  /*eeb0*/  PRMT R76, RZ, 0x7610, R76 ;  /* 0x00007610ff4c7816 */ /* 0x000fe4000000004c */
[C---:B------:R-:W-:Y:S01]  /*eec0*/  ISETP.GT.U32.AND P5, PT, R72.reuse, R155, PT ;  /* 0x0000009b4800720c */ /* 0x040fe20003fa4070 */
[----:B------:R-:W-:Y:S01]  /*eed0*/  @!P6 IMAD.MOV R152, RZ, RZ, -R152 ;  /* 0x000000ffff98e224 */ /* 0x000fe200078e0a98 */
[----:B------:R-:W-:-:S02]  /*eee0*/  ISETP.GT.U32.AND P4, PT, R72, R156, PT ;  /* 0x0000009c4800720c */ /* 0x000fc40003f84070 */
[C---:B------:R-:W-:Y:S01]  /*eef0*/  SEL R154, R75.reuse, R154, !P1 ;  /* 0x0000009a4b9a7207 */ /* 0x040fe20004800000 */
[----:B------:R0:W2:Y:S01]  /*ef00*/  @P0 LDG.E.U16 R76, desc[UR20][R4.64] ;  /* 0x00000014044c0981 */ /* 0x0000a2000c1e1500 */
[----:B------:R-:W-:Y:S02]  /*ef10*/  PRMT R74, RZ, 0x7610, R74 ;  /* 0x00007610ff4a7816 */ /* 0x000fe4000000004a */
[----:B------:R-:W-:Y:S01]  /*ef20*/  SEL R152, R75, R152, !P1 ;  /* 0x000000984b987207 */ /* 0x000fe20004800000 */
[----:B------:R-:W-:Y:S01]  /*ef30*/  IMAD R154, R154, UR11, RZ ;  /* 0x0000000b9a9a7c24 */ /* 0x000fe2000f8e02ff */
[----:B------:R-:W-:Y:S01]  /*ef40*/  PRMT R67, RZ, 0x7610, R67 ;  /* 0x00007610ff437816 */ /* 0x000fe20000000043 */
[----:B------:R-:W-:Y:S01]  /*ef50*/  @!P3 IMAD.IADD R8, R8, 0x1, -R72 ;  /* 0x000000010808b824 */ /* 0x000fe200078e0a48 */
[----:B------:R-:W-:Y:S01]  /*ef60*/  PRMT R66, RZ, 0x7610, R66 ;  /* 0x00007610ff427816 */ /* 0x000fe20000000042 */
[----:B0-----:R-:W-:Y:S01]  /*ef70*/  @P0 IMAD.MOV.U32 R4, RZ, RZ, R43 ;  /* 0x000000ffff040224 */ /* 0x001fe200078e002b */
[----:B------:R-:W-:Y:S01]  /*ef80*/  PRMT R65, RZ, 0x7610, R65 ;  /* 0x00007610ff417816 */ /* 0x000fe20000000041 */
[----:B------:R-:W-:Y:S01]  /*ef90*/  @P0 IMAD.MOV.U32 R5, RZ, RZ, R44 ;  /* 0x000000ffff050224 */ /* 0x000fe200078e002c */
[----:B------:R-:W-:Y:S01]  /*efa0*/  PRMT R64, RZ, 0x7610, R64 ;  /* 0x00007610ff407816 */ /* 0x000fe20000000040 */
[----:B-1----:R-:W-:Y:S01]  /*efb0*/  IMAD R152, R152, UR5, RZ ;  /* 0x0000000598987c24 */ /* 0x002fe2000f8e02ff */
[----:B----4-:R-:W4:Y:S01]  /*efc0*/  LDL.LU R44, [R1+0x8] ;  /* 0x00000800012c7983 */ /* 0x010f220000300800 */
[--C-:B------:R-:W-:Y:S01]  /*efd0*/  @!P5 IMAD.IADD R155, R155, 0x1, -R72.reuse ;  /* 0x000000019b9bd824 */ /* 0x100fe200078e0a48 */
[----:B------:R-:W0:Y:S02]  /*efe0*/  LDCU UR5, c[0x0][0x3b0] ;  /* 0x00007600ff0577ac */ /* 0x000e240008000800 */
[----:B------:R1:W4:Y:S01]  /*eff0*/  @P0 LDG.E.U16 R74, desc[UR20][R4.64] ;  /* 0x00000014044a0981 */ /* 0x000322000c1e1500 */
[----:B------:R-:W-:Y:S01]  /*f000*/  @!P4 IMAD.IADD R156, R156, 0x1, -R72 ;  /* 0x000000019c9cc824 */ /* 0x000fe200078e0a48 */
[----:B------:R-:W-:Y:S01]  /*f010*/  PRMT R63, RZ, 0x7610, R63 ;  /* 0x00007610ff3f7816 */ /* 0x000fe2000000003f */
[----:B------:R-:W0:Y:S01]  /*f020*/  LDCU UR11, c[0x0][0x3b0] ;  /* 0x00007600ff0b77ac */ /* 0x000e220008000800 */
[----:B-1----:R-:W-:-:S04]  /*f030*/  LEA R4, P3, R154, R69, 0x1 ;  /* 0x000000459a047211 */ /* 0x002fc800078608ff */
[----:B------:R-:W-:Y:S01]  /*f040*/  LEA.HI.X.SX32 R5, R154, R68, 0x1, P3 ;  /* 0x000000449a057211 */ /* 0x000fe200018f0eff */
[----:B------:R-:W-:Y:S04]  /*f050*/  STL [R1+0x4], R8 ;  /* 0x0000040801007387 */ /* 0x000fe80000100800 */
[----:B------:R1:W-:Y:S04]  /*f060*/  STL [R1+0xc0], R4 ;  /* 0x0000c00401007387 */ /* 0x0003e80000100800 */
[----:B------:R1:W4:Y:S02]  /*f070*/  @P0 LDG.E.U16 R67, desc[UR20][R4.64] ;  /* 0x0000001404430981 */ /* 0x000324000c1e1500 */
[----:B-1----:R-:W-:Y:S01]  /*f080*/  IMAD.MOV.U32 R4, RZ, RZ, R8 ;  /* 0x000000ffff047224 */ /* 0x002fe200078e0008 */
[----:B---3--:R-:W-:-:S02]  /*f090*/  ISETP.GE.AND P5, PT, R6, RZ, PT ;  /* 0x000000ff0600720c */ /* 0x008fc40003fa6270 */
[C---:B------:R-:W-:Y:S02]  /*f0a0*/  LEA R6, P4, R152.reuse, R69, 0x1 ;  /* 0x0000004598067211 */ /* 0x040fe400078808ff */
[----:B--2---:R-:W-:Y:S02]  /*f0b0*/  ISETP.GE.AND P6, PT, R7, RZ, PT ;  /* 0x000000ff0700720c */ /* 0x004fe40003fc6270 */
[----:B------:R-:W-:Y:S01]  /*f0c0*/  LEA.HI.X.SX32 R7, R152, R68, 0x1, P4 ;  /* 0x0000004498077211 */ /* 0x000fe200020f0eff */
[----:B------:R1:W-:Y:S04]  /*f0d0*/  STL [R1+0x100], R6 ;  /* 0x0001000601007387 */ /* 0x0003e80000100800 */
[----:B------:R2:W-:Y:S02]  /*f0e0*/  STL [R1+0xbc], R5 ;  /* 0x0000bc0501007387 */ /* 0x0005e40000100800 */
[----:B------:R-:W-:-:S02]  /*f0f0*/  @!P5 IMAD.MOV R4, RZ, RZ, -R4 ;  /* 0x000000ffff04d224 */ /* 0x000fc400078e0a04 */
[----:B------:R3:W-:Y:S04]  /*f100*/  STL [R1+0xfc], R7 ;  /* 0x0000fc0701007387 */ /* 0x0007e80000100800 */
[----:B------:R-:W4:Y:S04]  /*f110*/  LDL R8, [R1+0xa10] ;  /* 0x000a100001087983 */ /* 0x000f280000100800 */
[----:B------:R-:W4:Y:S01]  /*f120*/  LDL.LU R43, [R1+0x14] ;  /* 0x00001400012b7983 */ /* 0x000f220000300800 */
[----:B------:R-:W-:Y:S01]  /*f130*/  @!P6 IMAD.MOV R155, RZ, RZ, -R155 ;  /* 0x000000ffff9be224 */ /* 0x000fe200078e0a9b */
[----:B------:R-:W-:-:S02]  /*f140*/  ISETP.GT.U32.AND P3, PT, R72, R156, PT ;  /* 0x0000009c4800720c */ /* 0x000fc40003f64070 */
[----:B------:R1:W4:Y:S01]  /*f150*/  @P0 LDG.E.U16 R66, desc[UR20][R6.64] ;  /* 0x0000001406420981 */ /* 0x000322000c1e1500 */
[----:B------:R-:W-:-:S03]  /*f160*/  ISETP.GE.AND P5, PT, R45, RZ, PT ;  /* 0x000000ff2d00720c */ /* 0x000fc60003fa6270 */
[----:B------:R-:W4:Y:S04]  /*f170*/  LDL R110, [R1+0x988] ;  /* 0x00098800016e7983 */ /* 0x000f280000100800 */
[----:B------:R-:W4:Y:S01]  /*f180*/  LDL R45, [R1+0x9d0] ;  /* 0x0009d000012d7983 */ /* 0x000f220000100800 */
[C---:B------:R-:W-:Y:S02]  /*f190*/  SEL R155, R75.reuse, R155, !P1 ;  /* 0x0000009b4b9b7207 */ /* 0x040fe40004800000 */
[C---:B------:R-:W-:Y:S02]  /*f1a0*/  ISETP.GT.U32.AND P6, PT, R72.reuse, R111, PT ;  /* 0x0000006f4800720c */ /* 0x040fe40003fc4070 */
[----:B------:R-:W-:Y:S01]  /*f1b0*/  SEL R4, R75, R4, !P1 ;  /* 0x000000044b047207 */ /* 0x000fe20004800000 */
[----:B------:R-:W-:Y:S01]  /*f1c0*/  IMAD R155, R155, UR7, RZ ;  /* 0x000000079b9b7c24 */ /* 0x000fe2000f8e02ff */
[----:B------:R-:W0:Y:S01]  /*f1d0*/  LDCU UR7, c[0x0][0x3b0] ;  /* 0x00007600ff0777ac */ /* 0x000e220008000800 */
[----:B------:R-:W-:Y:S01]  /*f1e0*/  ISETP.GT.U32.AND P4, PT, R72, R109, PT ;  /* 0x0000006d4800720c */ /* 0x000fe20003f84070 */
[----:B------:R-:W-:-:S02]  /*f1f0*/  @!P3 IMAD.IADD R156, R156, 0x1, -R72 ;  /* 0x000000019c9cb824 */ /* 0x000fc400078e0a48 */
[----:B------:R-:W-:Y:S01]  /*f200*/  IMAD R4, R4, UR12, RZ ;  /* 0x0000000c04047c24 */ /* 0x000fe2000f8e02ff */
[----:B------:R-:W-:Y:S01]  /*f210*/  PRMT R62, RZ, 0x7610, R62 ;  /* 0x00007610ff3e7816 */ /* 0x000fe2000000003e */
[----:B------:R-:W-:Y:S01]  /*f220*/  @!P5 IMAD.MOV R156, RZ, RZ, -R156 ;  /* 0x000000ffff9cd224 */ /* 0x000fe200078e0a9c */
[----:B------:R-:W-:Y:S02]  /*f230*/  PRMT R61, RZ, 0x7610, R61 ;  /* 0x00007610ff3d7816 */ /* 0x000fe4000000003d */
[--C-:B------:R-:W-:Y:S01]  /*f240*/  @!P6 IMAD.IADD R111, R111, 0x1, -R72.reuse ;  /* 0x000000016f6fe824 */ /* 0x100fe200078e0a48 */
[-C--:B-1----:R-:W-:Y:S01]  /*f250*/  LEA R6, P5, R4, R69.reuse, 0x1 ;  /* 0x0000004504067211 */ /* 0x082fe200078a08ff */
[----:B------:R-:W1:Y:S03]  /*f260*/  LDCU UR12, c[0x0][0x3b0] ;  /* 0x00007600ff0c77ac */ /* 0x000e660008000800 */
[----:B------:R-:W-:Y:S01]  /*f270*/  @!P4 IMAD.IADD R109, R109, 0x1, -R72 ;  /* 0x000000016d6dc824 */ /* 0x000fe200078e0a48 */
[----:B--2---:R-:W-:-:S04]  /*f280*/  LEA R5, P4, R155, R69, 0x1 ;  /* 0x000000459b057211 */ /* 0x004fc800078808ff */
[-C--:B------:R-:W-:Y:S01]  /*f290*/  LEA.HI.X.SX32 R112, R155, R68.reuse, 0x1, P4 ;  /* 0x000000449b707211 */ /* 0x080fe200020f0eff */
[----:B------:R2:W-:Y:S01]  /*f2a0*/  STL [R1+0x160], R5 ;  /* 0x0001600501007387 */ /* 0x0005e20000100800 */
[----:B------:R-:W-:Y:S02]  /*f2b0*/  ISETP.GT.U32.AND P6, PT, R72, R109, PT ;  /* 0x0000006d4800720c */ /* 0x000fe40003fc4070 */
[----:B---3--:R-:W-:Y:S01]  /*f2c0*/  LEA.HI.X.SX32 R7, R4, R68, 0x1, P5 ;  /* 0x0000004404077211 */ /* 0x008fe200028f0eff */
[----:B------:R-:W-:Y:S01]  /*f2d0*/  @P0 IMAD.MOV.U32 R4, RZ, RZ, R5 ;  /* 0x000000ffff040224 */ /* 0x000fe200078e0005 */
[----:B------:R-:W-:Y:S01]  /*f2e0*/  SEL R156, R75, R156, !P1 ;  /* 0x0000009c4b9c7207 */ /* 0x000fe20004800000 */
[----:B--2---:R-:W-:Y:S01]  /*f2f0*/  @P0 IMAD.MOV.U32 R5, RZ, RZ, R112 ;  /* 0x000000ffff050224 */ /* 0x004fe200078e0070 */
[----:B----4-:R-:W-:-:S03]  /*f300*/  ISETP.GT.U32.AND P4, PT, R72, R44, PT ;  /* 0x0000002c4800720c */ /* 0x010fc60003f84070 */
[----:B0-----:R-:W-:Y:S01]  /*f310*/  IMAD R156, R156, UR5, RZ ;  /* 0x000000059c9c7c24 */ /* 0x001fe2000f8e02ff */
[----:B------:R-:W-:Y:S03]  /*f320*/  STL [R1+0x1a0], R6 ;  /* 0x0001a00601007387 */ /* 0x000fe60000100800 */
[----:B------:R-:W-:Y:S01]  /*f330*/  @!P6 IMAD.IADD R109, R109, 0x1, -R72 ;  /* 0x000000016d6de824 */ /* 0x000fe200078e0a48 */
[----:B------:R-:W-:Y:S01]  /*f340*/  ISETP.GT.U32.AND P3, PT, R72, R111, PT ;  /* 0x0000006f4800720c */ /* 0x000fe20003f64070 */
[----:B------:R-:W0:Y:S01]  /*f350*/  LDCU UR5, c[0x0][0x3b0] ;  /* 0x00007600ff0577ac */ /* 0x000e220008000800 */
[----:B------:R2:W3:Y:S02]  /*f360*/  @P0 LDG.E.U16 R65, desc[UR20][R4.64] ;  /* 0x0000001404410981 */ /* 0x0004e4000c1e1500 */
[----:B--2---:R-:W-:Y:S02]  /*f370*/  @P0 IMAD.MOV.U32 R4, RZ, RZ, R6 ;  /* 0x000000ffff040224 */ /* 0x004fe400078e0006 */
[----:B------:R-:W-:Y:S01]  /*f380*/  @P0 IMAD.MOV.U32 R5, RZ, RZ, R7 ;  /* 0x000000ffff050224 */ /* 0x000fe200078e0007 */
[----:B------:R2:W-:Y:S04]  /*f390*/  STL [R1+0x15c], R112 ;  /* 0x00015c7001007387 */ /* 0x0005e80000100800 */
[----:B------:R4:W3:Y:S01]  /*f3a0*/  @P0 LDG.E.U16 R64, desc[UR20][R4.64] ;  /* 0x0000001404400981 */ /* 0x0008e2000c1e1500 */
[----:B------:R-:W-:-:S03]  /*f3b0*/  @!P4 IMAD.IADD R44, R44, 0x1, -R72 ;  /* 0x000000012c2cc824 */ /* 0x000fc600078e0a48 */
[----:B------:R0:W-:Y:S04]  /*f3c0*/  STL [R1+0x19c], R7 ;  /* 0x00019c0701007387 */ /* 0x0001e80000100800 */
[----:B--2---:R-:W2:Y:S01]  /*f3d0*/  LDL.LU R112, [R1+0x44] ;  /* 0x0000440001707983 */ /* 0x004ea20000300800 */
[----:B----4-:R-:W-:Y:S02]  /*f3e0*/  LEA R4, P6, R156, R69, 0x1 ;  /* 0x000000459c047211 */ /* 0x010fe400078c08ff */
[----:B------:R-:W-:Y:S02]  /*f3f0*/  ISETP.GE.AND P5, PT, R8, RZ, PT ;  /* 0x000000ff0800720c */ /* 0x000fe40003fa6270 */
[----:B------:R-:W4:Y:S04]  /*f400*/  LDL.LU R8, [R1+0x18] ;  /* 0x0000180001087983 */ /* 0x000f280000300800 */
[----:B------:R-:W-:Y:S01]  /*f410*/  STL [R1+0x1e0], R4 ;  /* 0x0001e00401007387 */ /* 0x000fe20000100800 */
[----:B------:R-:W-:-:S03]  /*f420*/  ISETP.GE.AND P4, PT, R45, RZ, PT ;  /* 0x000000ff2d00720c */ /* 0x000fc60003f86270 */
[----:B------:R-:W3:Y:S01]  /*f430*/  LDL R45, [R1+0x944] ;  /* 0x00094400012d7983 */ /* 0x000ee20000100800 */
[----:B------:R-:W-:Y:S01]  /*f440*/  @!P3 IMAD.IADD R111, R111, 0x1, -R72 ;  /* 0x000000016f6fb824 */ /* 0x000fe200078e0a48 */
[----:B------:R-:W-:Y:S02]  /*f450*/  ISETP.GT.U32.AND P3, PT, R72, R43, PT ;  /* 0x0000002b4800720c */ /* 0x000fe40003f64070 */
[----:B------:R-:W-:Y:S01]  /*f460*/  LEA.HI.X.SX32 R6, R156, R68, 0x1, P6 ;  /* 0x000000449c067211 */ /* 0x000fe200030f0eff */
[----:B------:R-:W-:Y:S01]  /*f470*/  IMAD.MOV.U32 R5, RZ, RZ, R111 ;  /* 0x000000ffff057224 */ /* 0x000fe200078e006f */
[----:B------:R-:W-:-:S03]  /*f480*/  ISETP.GT.U32.AND P6, PT, R72, R44, PT ;  /* 0x0000002c4800720c */ /* 0x000fc60003fc4070 */
[----:B------:R1:W-:Y:S01]  /*f490*/  STL [R1+0x1dc], R6 ;  /* 0x0001dc0601007387 */ /* 0x0003e20000100800 */
[----:B0-----:R-:W-:Y:S02]  /*f4a0*/  @P0 IMAD.MOV.U32 R7, RZ, RZ, R6 ;  /* 0x000000ffff070224 */ /* 0x001fe400078e0006 */
[----:B------:R-:W-:-:S03]  /*f4b0*/  @!P5 IMAD.MOV R5, RZ, RZ, -R5 ;  /* 0x000000ffff05d224 */ /* 0x000fc600078e0a05 */
[----:B------:R-:W-:Y:S02]  /*f4c0*/  @!P3 IMAD.IADD R43, R43, 0x1, -R72 ;  /* 0x000000012b2bb824 */ /* 0x000fe400078e0a48 */
[----:B-1----:R-:W-:Y:S02]  /*f4d0*/  @P0 IMAD.MOV.U32 R6, RZ, RZ, R4 ;  /* 0x000000ffff060224 */ /* 0x002fe400078e0004 */
[----:B------:R-:W-:Y:S01]  /*f4e0*/  IMAD.MOV.U32 R4, RZ, RZ, R109 ;  /* 0x000000ffff047224 */ /* 0x000fe200078e006d */
[----:B------:R-:W-:Y:S01]  /*f4f0*/  ISETP.GT.U32.AND P3, PT, R72, R43, PT ;  /* 0x0000002b4800720c */ /* 0x000fe20003f64070 */
[----:B------:R-:W-:Y:S01]  /*f500*/  @!P6 IMAD.IADD R44, R44, 0x1, -R72 ;  /* 0x000000012c2ce824 */ /* 0x000fe200078e0a48 */
[----:B------:R0:W4:Y:S01]  /*f510*/  @P0 LDG.E.U16 R63, desc[UR20][R6.64] ;  /* 0x00000014063f0981 */ /* 0x000122000c1e1500 */
[----:B------:R-:W-:Y:S01]  /*f520*/  @!P4 IMAD.MOV R4, RZ, RZ, -R4 ;  /* 0x000000ffff04c224 */ /* 0x000fe200078e0a04 */
[----:B------:R-:W-:Y:S02]  /*f530*/  ISETP.GE.AND P5, PT, R110, RZ, PT ;  /* 0x000000ff6e00720c */ /* 0x000fe40003fa6270 */
[----:B------:R-:W4:Y:S01]  /*f540*/  LDL.LU R109, [R1+0x48] ;  /* 0x00004800016d7983 */ /* 0x000f220000300800 */
[----:B0-----:R-:W-:-:S02]  /*f550*/  SEL R6, R75, R5, !P1 ;  /* 0x000000054b067207 */ /* 0x001fc40004800000 */
[----:B------:R-:W-:-:S03]  /*f560*/  SEL R5, R75, R4, !P1 ;  /* 0x000000044b057207 */ /* 0x000fc60004800000 */
[----:B------:R-:W-:Y:S01]  /*f570*/  IMAD R6, R6, UR5, RZ ;  /* 0x0000000506067c24 */ /* 0x000fe2000f8e02ff */
[----:B------:R0:W-:Y:S01]  /*f580*/  STL [R1+0x8], R44 ;  /* 0x0000082c01007387 */ /* 0x0001e20000100800 */
[----:B------:R-:W-:Y:S01]  /*f590*/  IMAD R5, R5, UR7, RZ ;  /* 0x0000000705057c24 */ /* 0x000fe2000f8e02ff */
[----:B------:R-:W1:Y:S01]  /*f5a0*/  LDCU UR5, c[0x0][0x3b0] ;  /* 0x00007600ff0577ac */ /* 0x000e620008000800 */
[----:B------:R-:W-:Y:S02]  /*f5b0*/  IMAD.MOV.U32 R4, RZ, RZ, R44 ;  /* 0x000000ffff047224 */ /* 0x000fe400078e002c */
[----:B------:R-:W-:Y:S01]  /*f5c0*/  @!P3 IMAD.IADD R43, R43, 0x1, -R72 ;  /* 0x000000012b2bb824 */ /* 0x000fe200078e0a48 */
[-C--:B------:R-:W-:Y:S01]  /*f5d0*/  LEA R7, P3, R5, R69.reuse, 0x1 ;  /* 0x0000004505077211 */ /* 0x080fe200078608ff */
[----:B------:R-:W-:Y:S01]  /*f5e0*/  @!P5 IMAD.MOV R4, RZ, RZ, -R4 ;  /* 0x000000ffff04d224 */ /* 0x000fe200078e0a04 */
[----:B------:R-:W-:Y:S01]  /*f5f0*/  PRMT R60, RZ, 0x7610, R60 ;  /* 0x00007610ff3c7816 */ /* 0x000fe2000000003c */
[----:B------:R-:W1:Y:S01]  /*f600*/  LDCU UR7, c[0x0][0x3b0] ;  /* 0x00007600ff0777ac */ /* 0x000e620008000800 */
[----:B0-----:R-:W-:-:S04]  /*f610*/  LEA R44, P6, R6, R69, 0x1 ;  /* 0x00000045062c7211 */ /* 0x001fc800078c08ff */
[----:B------:R-:W-:Y:S01]  /*f620*/  LEA.HI.X.SX32 R110, R6, R68, 0x1, P6 ;  /* 0x00000044066e7211 */ /* 0x000fe200030f0eff */
[----:B------:R0:W-:Y:S01]  /*f630*/  STL [R1+0x220], R44 ;  /* 0x0002202c01007387 */ /* 0x0001e20000100800 */
[----:B------:R-:W-:Y:S01]  /*f640*/  SEL R6, R75, R4, !P1 ;  /* 0x000000044b067207 */ /* 0x000fe20004800000 */
[----:B------:R-:W-:Y:S02]  /*f650*/  @P0 IMAD.MOV.U32 R4, RZ, RZ, R44 ;  /* 0x000000ffff040224 */ /* 0x000fe400078e002c */
[----:B------:R-:W-:Y:S04]  /*f660*/  STL [R1+0x14], R43 ;  /* 0x0000142b01007387 */ /* 0x000fe80000100800 */
[----:B------:R1:W-:Y:S04]  /*f670*/  STL [R1+0x260], R7 ;  /* 0x0002600701007387 */ /* 0x0003e80000100800 */
[----:B------:R-:W-:Y:S04]  /*f680*/  STL [R1+0x21c], R110 ;  /* 0x00021c6e01007387 */ /* 0x000fe80000100800 */
[----:B0-----:R-:W4:Y:S01]  /*f690*/  LDL R44, [R1+0x8a8] ;  /* 0x0008a800012c7983 */ /* 0x001f220000100800 */
[----:B--2---:R-:W-:Y:S01]  /*f6a0*/  ISETP.GT.U32.AND P4, PT, R72, R112, PT ;  /* 0x000000704800720c */ /* 0x004fe20003f84070 */
[----:B------:R-:W-:-:S02]  /*f6b0*/  IMAD R6, R6, UR11, RZ ;  /* 0x0000000b06067c24 */ /* 0x000fc4000f8e02ff */
[----:B------:R-:W2:Y:S01]  /*f6c0*/  LDL R111, [R1+0x8f8] ;  /* 0x0008f800016f7983 */ /* 0x000ea20000100800 */
[----:B------:R-:W-:Y:S01]  /*f6d0*/  PRMT R59, RZ, 0x7610, R59 ;  /* 0x00007610ff3b7816 */ /* 0x000fe2000000003b */
[----:B------:R-:W0:Y:S08]  /*f6e0*/  LDCU UR11, c[0x0][0x3b0] ;  /* 0x00007600ff0b77ac */ /* 0x000e300008000800 */
[----:B------:R-:W-:Y:S01]  /*f6f0*/  @!P4 IMAD.IADD R112, R112, 0x1, -R72 ;  /* 0x000000017070c824 */ /* 0x000fe200078e0a48 */
[----:B---3--:R-:W-:-:S02]  /*f700*/  ISETP.GE.AND P5, PT, R45, RZ, PT ;  /* 0x000000ff2d00720c */ /* 0x008fc40003fa6270 */
[----:B------:R-:W-:Y:S01]  /*f710*/  LEA.HI.X.SX32 R45, R5, R68, 0x1, P3 ;  /* 0x00000044052d7211 */ /* 0x000fe200018f0eff */
[----:B------:R-:W-:-:S05]  /*f720*/  @P0 IMAD.MOV.U32 R5, RZ, RZ, R110 ;  /* 0x000000ffff050224 */ /* 0x000fca00078e006e */
[----:B------:R3:W2:Y:S02]  /*f730*/  @P0 LDG.E.U16 R62, desc[UR20][R4.64] ;  /* 0x00000014043e0981 */ /* 0x0006a4000c1e1500 */
[----:B---3--:R-:W-:Y:S02]  /*f740*/  @P0 IMAD.MOV.U32 R4, RZ, RZ, R7 ;  /* 0x000000ffff040224 */ /* 0x008fe400078e0007 */
[----:B------:R-:W-:-:S05]  /*f750*/  @P0 IMAD.MOV.U32 R5, RZ, RZ, R45 ;  /* 0x000000ffff050224 */ /* 0x000fca00078e002d */
[----:B------:R3:W2:Y:S04]  /*f760*/  @P0 LDG.E.U16 R61, desc[UR20][R4.64] ;  /* 0x00000014043d0981 */ /* 0x0006a8000c1e1500 */
[----:B------:R0:W-:Y:S01]  /*f770*/  STL [R1+0x25c], R45 ;  /* 0x00025c2d01007387 */ /* 0x0001e20000100800 */
[----:B---3--:R-:W-:-:S04]  /*f780*/  LEA R5, P4, R6, R69, 0x1 ;  /* 0x0000004506057211 */ /* 0x008fc800078808ff */
[----:B-1----:R-:W-:Y:S01]  /*f790*/  LEA.HI.X.SX32 R7, R6, R68, 0x1, P4 ;  /* 0x0000004406077211 */ /* 0x002fe200020f0eff */
[----:B0-----:R-:W3:Y:S01]  /*f7a0*/  LDL.LU R45, [R1+0x4c] ;  /* 0x00004c00012d7983 */ /* 0x001ee20000300800 */
[----:B------:R-:W-:-:S03]  /*f7b0*/  IMAD.MOV.U32 R4, RZ, RZ, R43 ;  /* 0x000000ffff047224 */ /* 0x000fc600078e002b */
[----:B------:R-:W3:Y:S04]  /*f7c0*/  LDL R110, [R1+0x858] ;  /* 0x00085800016e7983 */ /* 0x000ee80000100800 */
[----:B------:R0:W-:Y:S04]  /*f7d0*/  STL [R1+0x2a0], R5 ;  /* 0x0002a00501007387 */ /* 0x0001e80000100800 */
[----:B------:R1:W-:Y:S04]  /*f7e0*/  STL [R1+0x29c], R7 ;  /* 0x00029c0701007387 */ /* 0x0003e80000100800 */
[----:B------:R-:W3:Y:S01]  /*f7f0*/  LDL R43, [R1+0x86c] ;  /* 0x00086c00012b7983 */ /* 0x000ee20000100800 */
[C---:B----4-:R-:W-:Y:S01]  /*f800*/  ISETP.GT.U32.AND P6, PT, R72.reuse, R8, PT ;  /* 0x000000084800720c */ /* 0x050fe20003fc4070 */
[----:B------:R-:W-:Y:S01]  /*f810*/  @!P5 IMAD.MOV R4, RZ, RZ, -R4 ;  /* 0x000000ffff04d224 */ /* 0x000fe200078e0a04 */
[----:B------:R-:W-:-:S04]  /*f820*/  ISETP.GT.U32.AND P5, PT, R72, R132, PT ;  /* 0x000000844800720c */ /* 0x000fc80003fa4070 */
[----:B------:R-:W-:-:S07]  /*f830*/  SEL R6, R75, R4, !P1 ;  /* 0x000000044b067207 */ /* 0x000fce0004800000 */
[--C-:B------:R-:W-:Y:S01]  /*f840*/  @!P6 IMAD.IADD R8, R8, 0x1, -R72.reuse ;  /* 0x000000010808e824 */ /* 0x100fe200078e0a48 */
[C---:B------:R-:W-:Y:S01]  /*f850*/  ISETP.GT.U32.AND P6, PT, R72.reuse, R112, PT ;  /* 0x000000704800720c */ /* 0x040fe20003fc4070 */
[----:B------:R-:W-:Y:S02]  /*f860*/  @P0 IMAD.MOV.U32 R4, RZ, RZ, R5 ;  /* 0x000000ffff040224 */ /* 0x000fe400078e0005 */
[----:B0-----:R-:W-:Y:S01]  /*f870*/  @P0 IMAD.MOV.U32 R5, RZ, RZ, R7 ;  /* 0x000000ffff050224 */ /* 0x001fe200078e0007 */
[----:B------:R-:W-:Y:S01]  /*f880*/  ISETP.GT.U32.AND P4, PT, R72, R8, PT ;  /* 0x000000084800720c */ /* 0x000fe20003f84070 */
[----:B------:R-:W-:Y:S01]  /*f890*/  IMAD R6, R6, UR5, RZ ;  /* 0x0000000506067c24 */ /* 0x000fe2000f8e02ff */
[----:B------:R-:W-:Y:S01]  /*f8a0*/  ISETP.GT.U32.AND P3, PT, R72, R109, PT ;  /* 0x0000006d4800720c */ /* 0x000fe20003f64070 */
[--C-:B------:R-:W-:Y:S01]  /*f8b0*/  @!P5 IMAD.IADD R132, R132, 0x1, -R72.reuse ;  /* 0x000000018484d824 */ /* 0x100fe200078e0a48 */
[----:B------:R0:W4:Y:S05]  /*f8c0*/  @P0 LDG.E.U16 R60, desc[UR20][R4.64] ;  /* 0x00000014043c0981 */ /* 0x00012a000c1e1500 */
[----:B------:R-:W-:Y:S01]  /*f8d0*/  @!P6 IMAD.IADD R112, R112, 0x1, -R72 ;  /* 0x000000017070e824 */ /* 0x000fe200078e0a48 */
[----:B------:R-:W2:Y:S01]  /*f8e0*/  LDCU UR5, c[0x0][0x3b0] ;  /* 0x00007600ff0577ac */ /* 0x000ea20008000800 */
[----:B0-----:R-:W-:-:S02]  /*f8f0*/  LEA R4, P6, R6, R69, 0x1 ;  /* 0x0000004506047211 */ /* 0x001fc400078c08ff */
[----:B------:R-:W-:Y:S01]  /*f900*/  @!P4 IMAD.IADD R8, R8, 0x1, -R72 ;  /* 0x000000010808c824 */ /* 0x000fe200078e0a48 */
[----:B------:R-:W-:Y:S02]  /*f910*/  ISETP.GE.AND P5, PT, R44, RZ, PT ;  /* 0x000000ff2c00720c */ /* 0x000fe40003fa6270 */
[----:B------:R-:W-:Y:S01]  /*f920*/  LEA.HI.X.SX32 R6, R6, R68, 0x1, P6 ;  /* 0x0000004406067211 */ /* 0x000fe200030f0eff */
[----:B------:R-:W4:Y:S04]  /*f930*/  LDL.LU R44, [R1+0x50] ;  /* 0x00005000012c7983 */ /* 0x000f280000300800 */
[----:B------:R-:W-:Y:S01]  /*f940*/  STL [R1+0x2e0], R4 ;  /* 0x0002e00401007387 */ /* 0x000fe20000100800 */
[----:B-1----:R-:W-:-:S03]  /*f950*/  @P0 IMAD.MOV.U32 R7, RZ, RZ, R6 ;  /* 0x000000ffff070224 */ /* 0x002fc600078e0006 */
[----:B------:R0:W-:Y:S04]  /*f960*/  STL [R1+0x2dc], R6 ;  /* 0x0002dc0601007387 */ /* 0x0001e80000100800 */
[----:B------:R1:W-:Y:S01]  /*f970*/  STL [R1+0x18], R8 ;  /* 0x0000180801007387 */ /* 0x0003e20000100800 */
[----:B0-----:R-:W-:Y:S02]  /*f980*/  @P0 IMAD.MOV.U32 R6, RZ, RZ, R4 ;  /* 0x000000ffff060224 */ /* 0x001fe400078e0004 */
[----:B------:R-:W-:Y:S02]  /*f990*/  IMAD.MOV.U32 R4, RZ, RZ, R8 ;  /* 0x000000ffff047224 */ /* 0x000fe400078e0008 */
[----:B-1----:R-:W4:Y:S01]  /*f9a0*/  LDL R8, [R1+0x8a4] ;  /* 0x0008a40001087983 */ /* 0x002f220000100800 */
[----:B------:R-:W-:Y:S01]  /*f9b0*/  @!P3 IMAD.IADD R109, R109, 0x1, -R72 ;  /* 0x000000016d6db824 */ /* 0x000fe200078e0a48 */
[----:B--2---:R-:W-:-:S02]  /*f9c0*/  ISETP.GE.AND P3, PT, R111, RZ, PT ;  /* 0x000000ff6f00720c */ /* 0x004fc40003f66270 */
[----:B------:R-:W-:Y:S01]  /*f9d0*/  ISETP.GT.U32.AND P4, PT, R72, R132, PT ;  /* 0x000000844800720c */ /* 0x000fe20003f84070 */
[----:B------:R-:W2:Y:S01]  /*f9e0*/  LDL.LU R111, [R1+0x58] ;  /* 0x00005800016f7983 */ /* 0x000ea20000300800 */
[----:B------:R-:W-:-:S03]  /*f9f0*/  IMAD.MOV.U32 R5, RZ, RZ, R112 ;  /* 0x000000ffff057224 */ /* 0x000fc600078e0070 */
[----:B------:R0:W2:Y:S08]  /*fa00*/  @P0 LDG.E.U16 R59, desc[UR20][R6.64] ;  /* 0x00000014063b0981 */ /* 0x0000b0000c1e1500 */
[----:B------:R-:W-:Y:S01]  /*fa10*/  @!P4 IMAD.IADD R132, R132, 0x1, -R72 ;  /* 0x000000018484c824 */ /* 0x000fe200078e0a48 */
[----:B---3--:R-:W-:Y:S02]  /*fa20*/  ISETP.GE.AND P4, PT, R43, RZ, PT ;  /* 0x000000ff2b00720c */ /* 0x008fe40003f86270 */
[----:B------:R-:W3:Y:S01]  /*fa30*/  LDL R43, [R1+0x8d4] ;  /* 0x0008d400012b7983 */ /* 0x000ee20000100800 */
[----:B------:R-:W-:Y:S01]  /*fa40*/  @!P3 IMAD.MOV R5, RZ, RZ, -R5 ;  /* 0x000000ffff05b224 */ /* 0x000fe200078e0a05 */
[----:B------:R-:W-:Y:S01]  /*fa50*/  ISETP.GT.U32.AND P6, PT, R72, R45, PT ;  /* 0x0000002d4800720c */ /* 0x000fe20003fc4070 */
[----:B------:R-:W-:Y:S01]  /*fa60*/  @!P5 IMAD.MOV R4, RZ, RZ, -R4 ;  /* 0x000000ffff04d224 */ /* 0x000fe200078e0a04 */
[----:B------:R-:W-:-:S02]  /*fa70*/  ISETP.GE.AND P5, PT, R110, RZ, PT ;  /* 0x000000ff6e00720c */ /* 0x000fc40003fa6270 */
[C---:B------:R-:W-:Y:S01]  /*fa80*/  SEL R5, R75.reuse, R5, !P1 ;  /* 0x000000054b057207 */ /* 0x040fe20004800000 */
[----:B------:R-:W3:Y:S01]  /*fa90*/  LDL.LU R110, [R1+0x84] ;  /* 0x00008400016e7983 */ /* 0x000ee20000300800 */
[----:B------:R-:W-:-:S03]  /*faa0*/  SEL R4, R75, R4, !P1 ;  /* 0x000000044b047207 */ /* 0x000fc60004800000 */
[----:B------:R-:W-:Y:S01]  /*fab0*/  IMAD R5, R5, UR7, RZ ;  /* 0x0000000705057c24 */ /* 0x000fe2000f8e02ff */
[----:B------:R-:W-:Y:S01]  /*fac0*/  ISETP.GT.U32.AND P3, PT, R72, R109, PT ;  /* 0x0000006d4800720c */ /* 0x000fe20003f64070 */
[----:B------:R-:W-:Y:S01]  /*fad0*/  IMAD R4, R4, UR5, RZ ;  /* 0x0000000504047c24 */ /* 0x000fe2000f8e02ff */
[----:B------:R-:W-:Y:S01]  /*fae0*/  PRMT R58, RZ, 0x7610, R58 ;  /* 0x00007610ff3a7816 */ /* 0x000fe2000000003a */
[----:B------:R-:W-:Y:S01]  /*faf0*/  @!P6 IMAD.IADD R45, R45, 0x1, -R72 ;  /* 0x000000012d2de824 */ /* 0x000fe200078e0a48 */
[CC--:B------:R-:W-:Y:S01]  /*fb00*/  LEA R112, P6, R5.reuse, R69.reuse, 0x1 ;  /* 0x0000004505707211 */ /* 0x0c0fe200078c08ff */
[----:B------:R-:W-:Y:S01]  /*fb10*/  @!P5 IMAD.MOV R132, RZ, RZ, -R132 ;  /* 0x000000ffff84d224 */ /* 0x000fe200078e0a84 */
[C---:B0-----:R-:W-:Y:S01]  /*fb20*/  LEA R6, P5, R4.reuse, R69, 0x1 ;  /* 0x0000004504067211 */ /* 0x041fe200078a08ff */
[----:B------:R-:W0:Y:S01]  /*fb30*/  LDCU UR5, c[0x0][0x3b0] ;  /* 0x00007600ff0577ac */ /* 0x000e220008000800 */
[-C--:B------:R-:W-:Y:S02]  /*fb40*/  LEA.HI.X.SX32 R113, R5, R68.reuse, 0x1, P6 ;  /* 0x0000004405717211 */ /* 0x080fe400030f0eff */
[----:B------:R-:W-:Y:S01]  /*fb50*/  LEA.HI.X.SX32 R7, R4, R68, 0x1, P5 ;  /* 0x0000004404077211 */ /* 0x000fe200028f0eff */
[----:B------:R-:W-:Y:S01]  /*fb60*/  @P0 IMAD.MOV.U32 R4, RZ, RZ, R112 ;  /* 0x000000ffff040224 */ /* 0x000fe200078e0070 */
[----:B------:R-:W-:Y:S01]  /*fb70*/  PRMT R57, RZ, 0x7610, R57 ;  /* 0x00007610ff397816 */ /* 0x000fe20000000039 */
[----:B------:R-:W-:Y:S01]  /*fb80*/  @P0 IMAD.MOV.U32 R5, RZ, RZ, R113 ;  /* 0x000000ffff050224 */ /* 0x000fe200078e0071 */
[----:B------:R-:W-:Y:S01]  /*fb90*/  PRMT R56, RZ, 0x7610, R56 ;  /* 0x00007610ff387816 */ /* 0x000fe20000000038 */
[----:B------:R-:W-:Y:S01]  /*fba0*/  @!P3 IMAD.IADD R109, R109, 0x1, -R72 ;  /* 0x000000016d6db824 */ /* 0x000fe200078e0a48 */
[C---:B------:R-:W-:Y:S01]  /*fbb0*/  ISETP.GT.U32.AND P3, PT, R72.reuse, R45, PT ;  /* 0x0000002d4800720c */ /* 0x040fe20003f64070 */
[----:B------:R-:W1:Y:S01]  /*fbc0*/  LDCU UR7, c[0x0][0x3b0] ;  /* 0x00007600ff0777ac */ /* 0x000e620008000800 */
[----:B------:R-:W-:Y:S01]  /*fbd0*/  SEL R132, R75, R132, !P1 ;  /* 0x000000844b847207 */ /* 0x000fe20004800000 */
[----:B------:R0:W3:Y:S01]  /*fbe0*/  @P0 LDG.E.U16 R58, desc[UR20][R4.64] ;  /* 0x00000014043a0981 */ /* 0x0000e2000c1e1500 */
[----:B----4-:R-:W-:-:S03]  /*fbf0*/  ISETP.GT.U32.AND P6, PT, R72, R44, PT ;  /* 0x0000002c4800720c */ /* 0x010fc60003fc4070 */
[----:B------:R-:W-:Y:S01]  /*fc00*/  STL [R1+0x318], R112 ;  /* 0x0003187001007387 */ /* 0x000fe20000100800 */
[----:B0-----:R-:W-:-:S03]  /*fc10*/  IMAD.MOV.U32 R4, RZ, RZ, R109 ;  /* 0x000000ffff047224 */ /* 0x001fc600078e006d */
[----:B------:R0:W-:Y:S01]  /*fc20*/  STL [R1+0x350], R6 ;  /* 0x0003500601007387 */ /* 0x0001e20000100800 */
[----:B------:R-:W-:Y:S01]  /*fc30*/  IMAD R132, R132, UR11, RZ ;  /* 0x0000000b84847c24 */ /* 0x000fe2000f8e02ff */
[----:B------:R-:W-:Y:S01]  /*fc40*/  PRMT R55, RZ, 0x7610, R55 ;  /* 0x00007610ff377816 */ /* 0x000fe20000000037 */
[----:B------:R-:W-:Y:S01]  /*fc50*/  @!P4 IMAD.MOV R4, RZ, RZ, -R4 ;  /* 0x000000ffff04c224 */ /* 0x000fe200078e0a04 */
[----:B------:R-:W-:Y:S01]  /*fc60*/  STL [R1+0x314], R113 ;  /* 0x0003147101007387 */ /* 0x000fe20000100800 */
[----:B------:R-:W-:Y:S01]  /*fc70*/  @!P3 IMAD.IADD R45, R45, 0x1, -R72 ;  /* 0x000000012d2db824 */ /* 0x000fe200078e0a48 */
[----:B------:R-:W-:Y:S02]  /*fc80*/  PRMT R54, RZ, 0x7610, R54 ;  /* 0x00007610ff367816 */ /* 0x000fe40000000036 */
[----:B------:R0:W4:Y:S01]  /*fc90*/  @P0 LDG.E.U16 R57, desc[UR20][R6.64] ;  /* 0x0000001406390981 */ /* 0x000122000c1e1500 */
[----:B------:R-:W-:Y:S02]  /*fca0*/  SEL R5, R75, R4, !P1 ;  /* 0x000000044b057207 */ /* 0x000fe40004800000 */
[----:B------:R-:W-:Y:S01]  /*fcb0*/  ISETP.GE.AND P5, PT, R8, RZ, PT ;  /* 0x000000ff0800720c */ /* 0x000fe20003fa6270 */
[----:B------:R1:W-:Y:S01]  /*fcc0*/  STL [R1+0x34c], R7 ;  /* 0x00034c0701007387 */ /* 0x0003e20000100800 */
[----:B0-----:R-:W-:Y:S01]  /*fcd0*/  LEA R6, P4, R132, R69, 0x1 ;  /* 0x0000004584067211 */ /* 0x001fe200078808ff */
[----:B------:R-:W-:Y:S01]  /*fce0*/  @!P6 IMAD.IADD R44, R44, 0x1, -R72 ;  /* 0x000000012c2ce824 */ /* 0x000fe200078e0a48 */
[----:B------:R-:W-:Y:S01]  /*fcf0*/  PRMT R53, RZ, 0x7610, R53 ;  /* 0x00007610ff357816 */ /* 0x000fe20000000035 */
[----:B------:R-:W4:Y:S01]  /*fd00*/  LDL.LU R8, [R1+0x8c] ;  /* 0x00008c0001087983 */ /* 0x000f220000300800 */
[----:B------:R-:W-:Y:S01]  /*fd10*/  IMAD.MOV.U32 R4, RZ, RZ, R45 ;  /* 0x000000ffff047224 */ /* 0x000fe200078e002d */
[----:B------:R-:W0:Y:S01]  /*fd20*/  LDCU UR11, c[0x0][0x3b0] ;  /* 0x00007600ff0b77ac */ /* 0x000e220008000800 */
[----:B------:R-:W-:Y:S01]  /*fd30*/  IMAD R5, R5, UR4, RZ ;  /* 0x0000000405057c24 */ /* 0x000fe2000f8e02ff */
[----:B-1----:R-:W-:Y:S01]  /*fd40*/  LEA.HI.X.SX32 R7, R132, R68, 0x1, P4 ;  /* 0x0000004484077211 */ /* 0x002fe200020f0eff */
[----:B------:R1:W-:Y:S01]  /*fd50*/  STL [R1+0x4c], R45 ;  /* 0x00004c2d01007387 */ /* 0x0003e20000100800 */
[----:B------:R-:W-:-:S02]  /*fd60*/  ISETP.GT.U32.AND P6, PT, R72, R44, PT ;  /* 0x0000002c4800720c */ /* 0x000fc40003fc4070 */
[----:B------:R-:W-:Y:S01]  /*fd70*/  @!P5 IMAD.MOV R4, RZ, RZ, -R4 ;  /* 0x000000ffff04d224 */ /* 0x000fe200078e0a04 */
[----:B--2---:R-:W-:Y:S01]  /*fd80*/  ISETP.GT.U32.AND P3, PT, R72, R111, PT ;  /* 0x0000006f4800720c */ /* 0x004fe20003f64070 */
[----:B------:R2:W-:Y:S01]  /*fd90*/  STL [R1+0x388], R6 ;  /* 0x0003880601007387 */ /* 0x0005e20000100800 */
[----:B------:R-:W-:-:S03]  /*fda0*/  LEA R152, P5, R5, R69, 0x1 ;  /* 0x0000004505987211 */ /* 0x000fc600078a08ff */
[----:B------:R-:W-:Y:S01]  /*fdb0*/  STL [R1+0x384], R7 ;  /* 0x0003840701007387 */ /* 0x000fe20000100800 */
[----:B------:R-:W-:-:S03]  /*fdc0*/  SEL R4, R75, R4, !P1 ;  /* 0x000000044b047207 */ /* 0x000fc60004800000 */
[----:B-1----:R-:W4:Y:S01]  /*fdd0*/  LDL R45, [R1+0x90c] ;  /* 0x00090c00012d7983 */ /* 0x002f220000100800 */
[----:B------:R-:W-:-:S03]  /*fde0*/  LEA.HI.X.SX32 R151, R5, R68, 0x1, P5 ;  /* 0x0000004405977211 */ /* 0x000fc600028f0eff */
[----:B------:R-:W4:Y:S04]  /*fdf0*/  LDL.LU R113, [R1+0x94] ;  /* 0x0000940001717983 */ /* 0x000f280000300800 */
[----:B------:R-:W4:Y:S01]  /*fe00*/  LDL R112, [R1+0x934] ;  /* 0x0009340001707983 */ /* 0x000f220000100800 */
[----:B------:R-:W-:-:S03]  /*fe10*/  @P0 IMAD.MOV.U32 R5, RZ, RZ, R151 ;  /* 0x000000ffff050224 */ /* 0x000fc600078e0097 */
[----:B------:R2:W4:Y:S01]  /*fe20*/  @P0 LDG.E.U16 R56, desc[UR20][R6.64] ;  /* 0x0000001406380981 */ /* 0x000522000c1e1500 */
[--C-:B------:R-:W-:Y:S02]  /*fe30*/  @!P6 IMAD.IADD R44, R44, 0x1, -R72.reuse ;  /* 0x000000012c2ce824 */ /* 0x100fe400078e0a48 */
[----:B------:R-:W-:Y:S02]  /*fe40*/  @!P3 IMAD.IADD R111, R111, 0x1, -R72 ;  /* 0x000000016f6fb824 */ /* 0x000fe400078e0a48 */
[----:B--2---:R-:W-:Y:S02]  /*fe50*/  IMAD R6, R4, UR4, RZ ;  /* 0x0000000404067c24 */ /* 0x004fe4000f8e02ff */
[----:B------:R-:W-:-:S05]  /*fe60*/  @P0 IMAD.MOV.U32 R4, RZ, RZ, R152 ;  /* 0x000000ffff040224 */ /* 0x000fca00078e0098 */
[----:B------:R1:W2:Y:S02]  /*fe70*/  @P0 LDG.E.U16 R55, desc[UR20][R4.64] ;  /* 0x0000001404370981 */ /* 0x0002a4000c1e1500 */
[----:B-1----:R-:W-:Y:S01]  /*fe80*/  IMAD.MOV.U32 R4, RZ, RZ, R44 ;  /* 0x000000ffff047224 */ /* 0x002fe200078e002c */
[----:B---3--:R-:W-:Y:S02]  /*fe90*/  ISETP.GE.AND P3, PT, R43, RZ, PT ;  /* 0x000000ff2b00720c */ /* 0x008fe40003f66270 */
[----:B------:R-:W3:Y:S04]  /*fea0*/  LDL.LU R43, [R1+0x90] ;  /* 0x00009000012b7983 */ /* 0x000ee80000300800 */
[----:B------:R1:W-:Y:S04]  /*feb0*/  STL [R1+0x50], R44 ;  /* 0x0000502c01007387 */ /* 0x0003e80000100800 */
[----:B-1----:R-:W2:Y:S01]  /*fec0*/  LDL R44, [R1+0x96c] ;  /* 0x00096c00012c7983 */ /* 0x002ea20000100800 */
[----:B------:R-:W-:-:S02]  /*fed0*/  ISETP.GT.U32.AND P4, PT, R72, R110, PT ;  /* 0x0000006e4800720c */ /* 0x000fc40003f84070 */
[----:B------:R-:W-:Y:S01]  /*fee0*/  @!P3 IMAD.MOV R4, RZ, RZ, -R4 ;  /* 0x000000ffff04b224 */ /* 0x000fe200078e0a04 */
[----:B------:R-:W-:-:S10]  /*fef0*/  LEA R5, P6, R6, R69, 0x1 ;  /* 0x0000004506057211 */ /* 0x000fd400078c08ff */
[----:B------:R-:W-:Y:S01]  /*ff00*/  @!P4 IMAD.IADD R110, R110, 0x1, -R72 ;  /* 0x000000016e6ec824 */ /* 0x000fe200078e0a48 */
[----:B------:R-:W-:-:S04]  /*ff10*/  LEA.HI.X.SX32 R7, R6, R68, 0x1, P6 ;  /* 0x0000004406077211 */ /* 0x000fc800030f0eff */
[C---:B------:R-:W-:Y:S02]  /*ff20*/  ISETP.GT.U32.AND P4, PT, R72.reuse, R110, PT ;  /* 0x0000006e4800720c */ /* 0x040fe40003f84070 */
[----:B------:R-:W-:Y:S02]  /*ff30*/  SEL R6, R75, R4, !P1 ;  /* 0x000000044b067207 */ /* 0x000fe40004800000 */
[----:B------:R-:W-:Y:S01]  /*ff40*/  ISETP.GT.U32.AND P5, PT, R72, R111, PT ;  /* 0x0000006f4800720c */ /* 0x000fe20003fa4070 */
[----:B------:R1:W-:Y:S02]  /*ff50*/  STL [R1+0x8], R5 ;  /* 0x0000080501007387 */ /* 0x0003e40000100800 */
[----:B------:R-:W-:Y:S01]  /*ff60*/  IMAD R6, R6, UR5, RZ ;  /* 0x0000000506067c24 */ /* 0x000fe2000f8e02ff */
[----:B------:R-:W0:Y:S01]  /*ff70*/  LDCU UR5, c[0x0][0x3b0] ;  /* 0x00007600ff0577ac */ /* 0x000e220008000800 */
[----:B------:R-:W-:Y:S01]  /*ff80*/  @P0 IMAD.MOV.U32 R4, RZ, RZ, R5 ;  /* 0x000000ffff040224 */ /* 0x000fe200078e0005 */
[----:B------:R0:W-:Y:S03]  /*ff90*/  STL [R1+0x4], R7 ;  /* 0x0000040701007387 */ /* 0x0001e60000100800 */
[----:B------:R-:W-:Y:S01]  /*ffa0*/  @!P4 IMAD.IADD R110, R110, 0x1, -R72 ;  /* 0x000000016e6ec824 */ /* 0x000fe200078e0a48 */
[----:B------:R-:W2:Y:S01]  /*ffb0*/  LDL R109, [R1+0x99c] ;  /* 0x00099c00016d7983 */ /* 0x000ea20000100800 */
[----:B-1----:R-:W-:Y:S01]  /*ffc0*/  @P0 IMAD.MOV.U32 R5, RZ, RZ, R7 ;  /* 0x000000ffff050224 */ /* 0x002fe200078e0007 */
[----:B----4-:R-:W-:-:S04]  /*ffd0*/  ISETP.GT.U32.AND P3, PT, R72, R8, PT ;  /* 0x000000084800720c */ /* 0x010fc80003f64070 */
[----:B------:R1:W4:Y:S01]  /*ffe0*/  @P0 LDG.E.U16 R54, desc[UR20][R4.64] ;  /* 0x0000001404360981 */ /* 0x000322000c1e1500 */
[----:B0-----:R-:W-:Y:S01]  /*fff0*/  LEA R7, P4, R6, R69, 0x1 ;  /* 0x0000004506077211 */ /* 0x001fe200078808ff */
[----:B------:R-:W-:-:S07]  /*10000*/  @!P5 IMAD.IADD R111, R111, 0x1, -R72 ;  /* 0x000000016f6fd824 */ /* 0x000fce00078e0a48 */
[----:B------:R-:W-:Y:S01]  /*10010*/  @!P3 IMAD.IADD R8, R8, 0x1, -R72 ;  /* 0x000000010808b824 */ /* 0x000fe200078e0a48 */
[----:B-1----:R-:W-:Y:S02]  /*10020*/  LEA.HI.X.SX32 R4, R6, R68, 0x1, P4 ;  /* 0x0000004406047211 */ /* 0x002fe400020f0eff */
[----:B------:R-:W-:Y:S02]  /*10030*/  ISETP.GE.AND P6, PT, R45, RZ, PT ;  /* 0x000000ff2d00720c */ /* 0x000fe40003fc6270 */
[----:B------:R-:W4:Y:S01]  /*10040*/  LDL.LU R45, [R1+0x98] ;  /* 0x00009800012d7983 */ /* 0x000f220000300800 */
[----:B------:R-:W-:Y:S01]  /*10050*/  ISETP.GE.AND P3, PT, R112, RZ, PT ;  /* 0x000000ff7000720c */ /* 0x000fe20003f66270 */
[----:B------:R-:W-:Y:S02]  /*10060*/  IMAD.MOV.U32 R5, RZ, RZ, R111 ;  /* 0x000000ffff057224 */ /* 0x000fe400078e006f */
[----:B------:R0:W-:Y:S01]  /*10070*/  STL [R1+0x48], R7 ;  /* 0x0000480701007387 */ /* 0x0001e20000100800 */
[----:B------:R-:W-:-:S03]  /*10080*/  @P0 IMAD.MOV.U32 R6, RZ, RZ, R7 ;  /* 0x000000ffff060224 */ /* 0x000fc600078e0007 */
[----:B------:R1:W-:Y:S03]  /*10090*/  STL [R1+0x44], R4 ;  /* 0x0000440401007387 */ /* 0x0003e60000100800 */
[----:B------:R-:W-:Y:S01]  /*100a0*/  @!P6 IMAD.MOV R5, RZ, RZ, -R5 ;  /* 0x000000ffff05e224 */ /* 0x000fe200078e0a05 */
[----:B------:R-:W-:Y:S01]  /*100b0*/  ISETP.GT.U32.AND P4, PT, R72, R8, PT ;  /* 0x000000084800720c */ /* 0x000fe20003f84070 */
[----:B------:R-:W4:Y:S01]  /*100c0*/  LDL.LU R112, [R1+0xcc] ;  /* 0x0000cc0001707983 */ /* 0x000f220000300800 */
[----:B0-----:R-:W-:Y:S02]  /*100d0*/  @P0 IMAD.MOV.U32 R7, RZ, RZ, R4 ;  /* 0x000000ffff070224 */ /* 0x001fe400078e0004 */
[----:B-1----:R-:W-:Y:S01]  /*100e0*/  IMAD.MOV.U32 R4, RZ, RZ, R110 ;  /* 0x000000ffff047224 */ /* 0x002fe200078e006e */
[----:B------:R-:W-:Y:S02]  /*100f0*/  SEL R5, R75, R5, !P1 ;  /* 0x000000054b057207 */ /* 0x000fe40004800000 */
[----:B------:R0:W4:Y:S01]  /*10100*/  @P0 LDG.E.U16 R53, desc[UR20][R6.64] ;  /* 0x0000001406350981 */ /* 0x000122000c1e1500 */
[----:B------:R-:W-:-:S02]  /*10110*/  @!P3 IMAD.MOV R4, RZ, RZ, -R4 ;  /* 0x000000ffff04b224 */ /* 0x000fc400078e0a04 */
[----:B0-----:R-:W-:-:S03]  /*10120*/  IMAD R6, R5, UR7, RZ ;  /* 0x0000000705067c24 */ /* 0x001fc6000f8e02ff */
[--C-:B------:R-:W-:Y:S01]  /*10130*/  @!P4 IMAD.IADD R8, R8, 0x1, -R72.reuse ;  /* 0x000000010808c824 */ /* 0x100fe200078e0a48 */
[----:B---3--:R-:W-:Y:S02]  /*10140*/  ISETP.GT.U32.AND P6, PT, R72, R43, PT ;  /* 0x0000002b4800720c */ /* 0x008fe40003fc4070 */
[----:B--2---:R-:W-:Y:S01]  /*10150*/  ISETP.GE.AND P3, PT, R44, RZ, PT ;  /* 0x000000ff2c00720c */ /* 0x004fe20003f66270 */
[----:B------:R-:W0:Y:S01]  /*10160*/  LDCU UR7, c[0x0][0x3b0] ;  /* 0x00007600ff0777ac */ /* 0x000e220008000800 */
[----:B------:R-:W2:Y:S09]  /*10170*/  LDL R44, [R1+0x9c4] ;  /* 0x0009c400012c7983 */ /* 0x000eb20000100800 */
[----:B------:R-:W-:Y:S01]  /*10180*/  @!P6 IMAD.IADD R43, R43, 0x1, -R72 ;  /* 0x000000012b2be824 */ /* 0x000fe200078e0a48 */
[----:B------:R-:W-:-:S04]  /*10190*/  LEA R7, P6, R6, R69, 0x1 ;  /* 0x0000004506077211 */ /* 0x000fc800078c08ff */
[----:B------:R-:W-:Y:S01]  /*101a0*/  LEA.HI.X.SX32 R6, R6, R68, 0x1, P6 ;  /* 0x0000004406067211 */ /* 0x000fe200030f0eff */
[----:B------:R1:W-:Y:S01]  /*101b0*/  STL [R1+0x8c], R8 ;  /* 0x00008c0801007387 */ /* 0x0003e20000100800 */
[----:B------:R-:W-:-:S03]  /*101c0*/  IMAD.MOV.U32 R5, RZ, RZ, R8 ;  /* 0x000000ffff057224 */ /* 0x000fc600078e0008 */
[----:B------:R3:W-:Y:S04]  /*101d0*/  STL [R1+0x88], R7 ;  /* 0x0000880701007387 */ /* 0x0007e80000100800 */
[----:B------:R0:W-:Y:S04]  /*101e0*/  STL [R1+0x84], R6 ;  /* 0x0000840601007387 */ /* 0x0001e80000100800 */
[----:B-1----:R-:W2:Y:S01]  /*101f0*/  LDL R8, [R1+0x9fc] ;  /* 0x0009fc0001087983 */ /* 0x002ea20000100800 */
[----:B------:R-:W-:Y:S02]  /*10200*/  ISETP.GT.U32.AND P5, PT, R72, R113, PT ;  /* 0x000000714800720c */ /* 0x000fe40003fa4070 */
[----:B------:R-:W-:Y:S01]  /*10210*/  SEL R4, R75, R4, !P1 ;  /* 0x000000044b047207 */ /* 0x000fe20004800000 */
[----:B------:R-:W-:Y:S01]  /*10220*/  @!P3 IMAD.MOV R5, RZ, RZ, -R5 ;  /* 0x000000ffff05b224 */ /* 0x000fe200078e0a05 */
[----:B---3--:R-:W-:Y:S01]  /*10230*/  @P0 LOP3.LUT R7, R7, R6, RZ, 0x3c, !PT ;  /* 0x0000000607070212 */ /* 0x008fe200078e3cff */
[----:B------:R-:W3:Y:S08]  /*10240*/  LDL.LU R111, [R1+0xd0] ;  /* 0x0000d000016f7983 */ /* 0x000ef00000300800 */
[----:B------:R-:W-:-:S05]  /*10250*/  @!P5 IMAD.IADD R113, R113, 0x1, -R72 ;  /* 0x000000017171d824 */ /* 0x000fca00078e0a48 */
[----:B------:R-:W-:Y:S01]  /*10260*/  ISETP.GT.U32.AND P5, PT, R72, R113, PT ;  /* 0x000000714800720c */ /* 0x000fe20003fa4070 */
[----:B------:R-:W-:Y:S01]  /*10270*/  IMAD R4, R4, UR5, RZ ;  /* 0x0000000504047c24 */ /* 0x000fe2000f8e02ff */
[----:B------:R-:W-:Y:S01]  /*10280*/  ISETP.GE.AND P4, PT, R109, RZ, PT ;  /* 0x000000ff6d00720c */ /* 0x000fe20003f86270 */
[----:B------:R-:W1:Y:S01]  /*10290*/  LDCU UR5, c[0x0][0x3b0] ;  /* 0x00007600ff0577ac */ /* 0x000e620008000800 */
[----:B0-----:R-:W-:Y:S02]  /*102a0*/  @P0 LOP3.LUT R6, R7, R6, RZ, 0x3c, !PT ;  /* 0x0000000607060212 */ /* 0x001fe400078e3cff */
[----:B------:R-:W-:-:S07]  /*102b0*/  LEA R109, P3, R4, R69, 0x1 ;  /* 0x00000045046d7211 */ /* 0x000fce00078608ff */
[----:B------:R-:W-:Y:S01]  /*102c0*/  @!P5 IMAD.IADD R113, R113, 0x1, -R72 ;  /* 0x000000017171d824 */ /* 0x000fe200078e0a48 */
[----:B------:R-:W-:Y:S02]  /*102d0*/  PRMT R52, RZ, 0x7610, R52 ;  /* 0x00007610ff347816 */ /* 0x000fe40000000034 */
[----:B------:R-:W-:Y:S02]  /*102e0*/  @P0 LOP3.LUT R7, R7, R6, RZ, 0x3c, !PT ;  /* 0x0000000607070212 */ /* 0x000fe400078e3cff */
[----:B------:R-:W-:Y:S02]  /*102f0*/  ISETP.GT.U32.AND P6, PT, R72, R43, PT ;  /* 0x0000002b4800720c */ /* 0x000fe40003fc4070 */
[----:B------:R-:W-:Y:S02]  /*10300*/  LEA.HI.X.SX32 R110, R4, R68, 0x1, P3 ;  /* 0x00000044046e7211 */ /* 0x000fe400018f0eff */
[----:B----4-:R-:W-:Y:S01]  /*10310*/  ISETP.GT.U32.AND P5, PT, R72, R45, PT ;  /* 0x0000002d4800720c */ /* 0x010fe20003fa4070 */
[----:B------:R-:W-:Y:S01]  /*10320*/  IMAD.MOV.U32 R4, RZ, RZ, R113 ;  /* 0x000000ffff047224 */ /* 0x000fe200078e0071 */
[----:B------:R0:W4:Y:S01]  /*10330*/  @P0 LDG.E.U16 R52, desc[UR20][R6.64] ;  /* 0x0000001406340981 */ /* 0x000122000c1e1500 */
[----:B------:R-:W-:-:S03]  /*10340*/  PRMT R51, RZ, 0x7610, R51 ;  /* 0x00007610ff337816 */ /* 0x000fc60000000033 */
[----:B------:R1:W-:Y:S01]  /*10350*/  STL [R1+0xc8], R109 ;  /* 0x0000c86d01007387 */ /* 0x0003e20000100800 */
[----:B------:R-:W-:-:S03]  /*10360*/  @!P4 IMAD.MOV R4, RZ, RZ, -R4 ;  /* 0x000000ffff04c224 */ /* 0x000fc600078e0a04 */
[----:B------:R-:W-:Y:S01]  /*10370*/  STL [R1+0xc4], R110 ;  /* 0x0000c46e01007387 */ /* 0x000fe20000100800 */
[----:B0-----:R-:W-:Y:S02]  /*10380*/  @P0 IMAD.MOV.U32 R6, RZ, RZ, R109 ;  /* 0x000000ffff060224 */ /* 0x001fe400078e006d */
[----:B------:R-:W-:Y:S02]  /*10390*/  @P0 IMAD.MOV.U32 R7, RZ, RZ, R110 ;  /* 0x000000ffff070224 */ /* 0x000fe400078e006e */
[----:B------:R-:W-:-:S03]  /*103a0*/  @!P5 IMAD.IADD R45, R45, 0x1, -R72 ;  /* 0x000000012d2dd824 */ /* 0x000fc600078e0a48 */
[----:B------:R0:W4:Y:S01]  /*103b0*/  @P0 LDG.E.U16 R51, desc[UR20][R6.64] ;  /* 0x0000001406330981 */ /* 0x000122000c1e1500 */
[----:B------:R-:W-:Y:S01]  /*103c0*/  @!P6 IMAD.IADD R43, R43, 0x1, -R72 ;  /* 0x000000012b2be824 */ /* 0x000fe200078e0a48 */
[----:B------:R-:W-:Y:S02]  /*103d0*/  ISETP.GT.U32.AND P4, PT, R72, R45, PT ;  /* 0x0000002d4800720c */ /* 0x000fe40003f84070 */
[C---:B0-----:R-:W-:Y:S02]  /*103e0*/  SEL R6, R75.reuse, R5, !P1 ;  /* 0x000000054b067207 */ /* 0x041fe40004800000 */
[----:B------:R-:W-:Y:S01]  /*103f0*/  SEL R5, R75, R4, !P1 ;  /* 0x000000044b057207 */ /* 0x000fe20004800000 */
[----:B------:R-:W-:Y:S02]  /*10400*/  IMAD.MOV.U32 R4, RZ, RZ, R43 ;  /* 0x000000ffff047224 */ /* 0x000fe400078e002b */
[----:B------:R-:W-:Y:S01]  /*10410*/  IMAD R6, R6, UR11, RZ ;  /* 0x0000000b06067c24 */ /* 0x000fe2000f8e02ff */
[----:B------:R-:W-:Y:S01]  /*10420*/  PRMT R50, RZ, 0x7610, R50 ;  /* 0x00007610ff327816 */ /* 0x000fe20000000032 */
[----:B-1----:R-:W-:Y:S01]  /*10430*/  IMAD R5, R5, UR5, RZ ;  /* 0x0000000505057c24 */ /* 0x002fe2000f8e02ff */
[----:B------:R-:W-:-:S03]  /*10440*/  ISETP.GT.U32.AND P3, PT, R72, R112, PT ;  /* 0x000000704800720c */ /* 0x000fc60003f64070 */
[----:B------:R-:W-:Y:S01]  /*10450*/  @!P4 IMAD.IADD R45, R45, 0x1, -R72 ;  /* 0x000000012d2dc824 */ /* 0x000fe200078e0a48 */
[CC--:B------:R-:W-:Y:S01]  /*10460*/  LEA R113, P6, R6.reuse, R69.reuse, 0x1 ;  /* 0x0000004506717211 */ /* 0x0c0fe200078c08ff */
[----:B------:R-:W0:Y:S03]  /*10470*/  LDCU UR5, c[0x0][0x3b0] ;  /* 0x00007600ff0577ac */ /* 0x000e260008000800 */
[----:B------:R-:W-:Y:S01]  /*10480*/  LEA.HI.X.SX32 R114, R6, R68, 0x1, P6 ;  /* 0x0000004406727211 */ /* 0x000fe200030f0eff */
[----:B------:R-:W1:Y:S01]  /*10490*/  LDCU UR11, c[0x0][0x3b0] ;  /* 0x00007600ff0b77ac */ /* 0x000e620008000800 */
[----:B--2---:R-:W-:Y:S02]  /*104a0*/  ISETP.GE.AND P5, PT, R44, RZ, PT ;  /* 0x000000ff2c00720c */ /* 0x004fe40003fa6270 */
[----:B------:R-:W2:Y:S04]  /*104b0*/  LDL R44, [R1+0xa04] ;  /* 0x000a0400012c7983 */ /* 0x000ea80000100800 */
[----:B------:R-:W4:Y:S04]  /*104c0*/  LDL.LU R109, [R1+0xd4] ;  /* 0x0000d400016d7983 */ /* 0x000f280000300800 */
[----:B------:R0:W-:Y:S03]  /*104d0*/  STL [R1+0x90], R43 ;  /* 0x0000902b01007387 */ /* 0x0001e60000100800 */
[----:B------:R-:W-:Y:S01]  /*104e0*/  @!P5 IMAD.MOV R4, RZ, RZ, -R4 ;  /* 0x000000ffff04d224 */ /* 0x000fe200078e0a04 */
[----:B------:R-:W-:Y:S01]  /*104f0*/  LEA R7, P5, R5, R69, 0x1 ;  /* 0x0000004505077211 */ /* 0x000fe200078a08ff */
[----:B0-----:R-:W4:Y:S01]  /*10500*/  LDL.LU R43, [R1+0xd8] ;  /* 0x0000d800012b7983 */ /* 0x001f220000300800 */
[----:B------:R-:W-:-:S03]  /*10510*/  ISETP.GE.AND P4, PT, R8, RZ, PT ;  /* 0x000000ff0800720c */ /* 0x000fc60003f86270 */
[----:B------:R-:W-:Y:S04]  /*10520*/  STL [R1+0x108], R113 ;  /* 0x0001087101007387 */ /* 0x000fe80000100800 */
[----:B------:R-:W-:Y:S04]  /*10530*/  STL [R1+0x168], R7 ;  /* 0x0001680701007387 */ /* 0x000fe80000100800 */
[----:B------:R-:W4:Y:S01]  /*10540*/  LDL R8, [R1+0x9c8] ;  /* 0x0009c80001087983 */ /* 0x000f220000100800 */
[----:B------:R-:W-:Y:S01]  /*10550*/  LEA.HI.X.SX32 R110, R5, R68, 0x1, P5 ;  /* 0x00000044056e7211 */ /* 0x000fe200028f0eff */
[----:B------:R-:W-:Y:S01]  /*10560*/  @P0 IMAD.MOV.U32 R5, RZ, RZ, R114 ;  /* 0x000000ffff050224 */ /* 0x000fe200078e0072 */
[----:B------:R-:W-:Y:S01]  /*10570*/  SEL R6, R75, R4, !P1 ;  /* 0x000000044b067207 */ /* 0x000fe20004800000 */
[----:B------:R-:W-:Y:S01]  /*10580*/  @P0 IMAD.MOV.U32 R4, RZ, RZ, R113 ;  /* 0x000000ffff040224 */ /* 0x000fe200078e0071 */
[----:B------:R-:W-:Y:S04]  /*10590*/  STL [R1+0x104], R114 ;  /* 0x0001047201007387 */ /* 0x000fe80000100800 */
[----:B------:R-:W-:Y:S04]  /*105a0*/  STL [R1+0x98], R45 ;  /* 0x0000982d01007387 */ /* 0x000fe80000100800 */
[----:B------:R0:W4:Y:S04]  /*105b0*/  @P0 LDG.E.U16 R50, desc[UR20][R4.64] ;  /* 0x0000001404320981 */ /* 0x000128000c1e1500 */
[----:B------:R1:W-:Y:S01]  /*105c0*/  STL [R1+0x164], R110 ;  /* 0x0001646e01007387 */ /* 0x0003e20000100800 */
[----:B0-----:R-:W-:-:S03]  /*105d0*/  @P0 IMAD.MOV.U32 R5, RZ, RZ, R110 ;  /* 0x000000ffff050224 */ /* 0x001fc600078e006e */
[----:B-1----:R-:W4:Y:S01]  /*105e0*/  LDL R110, [R1+0x980] ;  /* 0x00098000016e7983 */ /* 0x002f220000100800 */
[----:B------:R-:W-:Y:S01]  /*105f0*/  @!P3 IMAD.IADD R112, R112, 0x1, -R72 ;  /* 0x000000017070b824 */ /* 0x000fe200078e0a48 */
[----:B------:R-:W-:Y:S01]  /*10600*/  PRMT R49, RZ, 0x7610, R49 ;  /* 0x00007610ff317816 */ /* 0x000fe20000000031 */
[----:B------:R-:W-:-:S03]  /*10610*/  @P0 IMAD.MOV.U32 R4, RZ, RZ, R7 ;  /* 0x000000ffff040224 */ /* 0x000fc600078e0007 */
[----:B------:R-:W-:Y:S01]  /*10620*/  ISETP.GT.U32.AND P3, PT, R72, R112, PT ;  /* 0x000000704800720c */ /* 0x000fe20003f64070 */
[----:B------:R-:W-:Y:S01]  /*10630*/  IMAD R6, R6, UR7, RZ ;  /* 0x0000000706067c24 */ /* 0x000fe2000f8e02ff */
[----:B------:R0:W4:Y:S01]  /*10640*/  @P0 LDG.E.U16 R49, desc[UR20][R4.64] ;  /* 0x0000001404310981 */ /* 0x000122000c1e1500 */
[----:B---3--:R-:W-:Y:S01]  /*10650*/  ISETP.GT.U32.AND P6, PT, R72, R111, PT ;  /* 0x0000006f4800720c */ /* 0x008fe20003fc4070 */
[----:B------:R-:W1:Y:S01]  /*10660*/  LDCU UR7, c[0x0][0x3b0] ;  /* 0x00007600ff0777ac */ /* 0x000e620008000800 */
[----:B0-----:R-:W-:-:S08]  /*10670*/  IMAD.MOV.U32 R4, RZ, RZ, R45 ;  /* 0x000000ffff047224 */ /* 0x001fd000078e002d */
[----:B------:R-:W-:Y:S01]  /*10680*/  @!P3 IMAD.IADD R112, R112, 0x1, -R72 ;  /* 0x000000017070b824 */ /* 0x000fe200078e0a48 */
[----:B------:R-:W3:Y:S01]  /*10690*/  LDL.LU R45, [R1+0x10c] ;  /* 0x00010c00012d7983 */ /* 0x000ee20000300800 */
[----:B------:R-:W-:Y:S01]  /*106a0*/  @!P4 IMAD.MOV R4, RZ, RZ, -R4 ;  /* 0x000000ffff04c224 */ /* 0x000fe200078e0a04 */
[----:B------:R-:W-:Y:S01]  /*106b0*/  LEA R7, P4, R6, R69, 0x1 ;  /* 0x0000004506077211 */ /* 0x000fe200078808ff */
[----:B------:R-:W-:-:S03]  /*106c0*/  @!P6 IMAD.IADD R111, R111, 0x1, -R72 ;  /* 0x000000016f6fe824 */ /* 0x000fc600078e0a48 */
[----:B------:R-:W-:Y:S01]  /*106d0*/  SEL R5, R75, R4, !P1 ;  /* 0x000000044b057207 */ /* 0x000fe20004800000 */
[----:B------:R0:W-:Y:S01]  /*106e0*/  STL [R1+0x1a8], R7 ;  /* 0x0001a80701007387 */ /* 0x0001e20000100800 */
[----:B------:R-:W-:Y:S01]  /*106f0*/  IMAD.MOV.U32 R4, RZ, RZ, R112 ;  /* 0x000000ffff047224 */ /* 0x000fe200078e0070 */
[----:B------:R-:W-:Y:S02]  /*10700*/  ISETP.GT.U32.AND P6, PT, R72, R111, PT ;  /* 0x0000006f4800720c */ /* 0x000fe40003fc4070 */
[----:B------:R-:W-:Y:S01]  /*10710*/  IMAD R5, R5, UR12, RZ ;  /* 0x0000000c05057c24 */ /* 0x000fe2000f8e02ff */
[----:B------:R-:W-:Y:S02]  /*10720*/  PRMT R48, RZ, 0x7610, R48 ;  /* 0x00007610ff307816 */ /* 0x000fe40000000030 */
[----:B------:R-:W-:-:S08]  /*10730*/  PRMT R47, RZ, 0x7610, R47 ;  /* 0x00007610ff2f7816 */ /* 0x000fd0000000002f */
[----:B------:R-:W-:Y:S01]  /*10740*/  @!P6 IMAD.IADD R111, R111, 0x1, -R72 ;  /* 0x000000016f6fe824 */ /* 0x000fe200078e0a48 */
[----:B------:R-:W-:Y:S02]  /*10750*/  PRMT R46, RZ, 0x7610, R46 ;  /* 0x00007610ff2e7816 */ /* 0x000fe4000000002e */
[----:B--2---:R-:W-:Y:S02]  /*10760*/  ISETP.GE.AND P5, PT, R44, RZ, PT ;  /* 0x000000ff2c00720c */ /* 0x004fe40003fa6270 */
[----:B------:R-:W-:Y:S02]  /*10770*/  LEA.HI.X.SX32 R44, R6, R68, 0x1, P4 ;  /* 0x00000044062c7211 */ /* 0x000fe400020f0eff */
[----:B----4-:R-:W-:-:S03]  /*10780*/  ISETP.GT.U32.AND P3, PT, R72, R109, PT ;  /* 0x0000006d4800720c */ /* 0x010fc60003f64070 */
[----:B------:R2:W-:Y:S04]  /*10790*/  STL [R1+0x1a4], R44 ;  /* 0x0001a42c01007387 */ /* 0x0005e80000100800 */
[----:B------:R-:W4:Y:S02]  /*107a0*/  LDL R112, [R1+0x940] ;  /* 0x0009400001707983 */ /* 0x000f240000100800 */
[----:B------:R-:W-:Y:S01]  /*107b0*/  @!P5 IMAD.MOV R4, RZ, RZ, -R4 ;  /* 0x000000ffff04d224 */ /* 0x000fe200078e0a04 */
[----:B------:R-:W-:Y:S01]  /*107c0*/  LEA R113, P5, R5, R69, 0x1 ;  /* 0x0000004505717211 */ /* 0x000fe200078a08ff */
[----:B------:R-:W-:Y:S02]  /*107d0*/  @P0 IMAD.MOV.U32 R6, RZ, RZ, R7 ;  /* 0x000000ffff060224 */ /* 0x000fe400078e0007 */
[----:B0-----:R-:W-:Y:S01]  /*107e0*/  @P0 IMAD.MOV.U32 R7, RZ, RZ, R44 ;  /* 0x000000ffff070224 */ /* 0x001fe200078e002c */
[----:B------:R-:W-:Y:S01]  /*107f0*/  ISETP.GT.U32.AND P4, PT, R72, R43, PT ;  /* 0x0000002b4800720c */ /* 0x000fe20003f84070 */
[----:B------:R-:W-:Y:S01]  /*10800*/  @!P3 IMAD.IADD R109, R109, 0x1, -R72 ;  /* 0x000000016d6db824 */ /* 0x000fe200078e0a48 */
[----:B------:R-:W-:Y:S01]  /*10810*/  SEL R4, R75, R4, !P1 ;  /* 0x000000044b047207 */ /* 0x000fe20004800000 */
[----:B--2---:R-:W2:Y:S01]  /*10820*/  LDL.LU R44, [R1+0x110] ;  /* 0x00011000012c7983 */ /* 0x004ea20000300800 */
[----:B------:R-:W-:-:S03]  /*10830*/  LEA.HI.X.SX32 R5, R5, R68, 0x1, P5 ;  /* 0x0000004405057211 */ /* 0x000fc600028f0eff */
[----:B------:R-:W-:Y:S04]  /*10840*/  STL [R1+0x1e8], R113 ;  /* 0x0001e87101007387 */ /* 0x000fe80000100800 */
[----:B------:R0:W2:Y:S01]  /*10850*/  @P0 LDG.E.U16 R48, desc[UR20][R6.64] ;  /* 0x0000001406300981 */ /* 0x0000a2000c1e1500 */
[----:B------:R-:W-:-:S03]  /*10860*/  ISETP.GE.AND P3, PT, R8, RZ, PT ;  /* 0x000000ff0800720c */ /* 0x000fc60003f66270 */
[----:B------:R-:W2:Y:S01]  /*10870*/  LDL.LU R8, [R1+0x114] ;  /* 0x0001140001087983 */ /* 0x000ea20000300800 */
[----:B0-----:R-:W-:-:S03]  /*10880*/  IMAD R6, R4, UR5, RZ ;  /* 0x0000000504067c24 */ /* 0x001fc6000f8e02ff */
[----:B------:R0:W-:Y:S01]  /*10890*/  STL [R1+0x1e4], R5 ;  /* 0x0001e40501007387 */ /* 0x0001e20000100800 */
[----:B------:R-:W-:Y:S02]  /*108a0*/  @P0 IMAD.MOV.U32 R4, RZ, RZ, R113 ;  /* 0x000000ffff040224 */ /* 0x000fe400078e0071 */
[----:B------:R-:W-:Y:S01]  /*108b0*/  @!P4 IMAD.IADD R43, R43, 0x1, -R72 ;  /* 0x000000012b2bc824 */ /* 0x000fe200078e0a48 */
[C---:B------:R-:W-:Y:S01]  /*108c0*/  ISETP.GT.U32.AND P5, PT, R72.reuse, R109, PT ;  /* 0x0000006d4800720c */ /* 0x040fe20003fa4070 */
[----:B------:R-:W1:Y:S01]  /*108d0*/  LDCU UR5, c[0x0][0x3b0] ;  /* 0x00007600ff0577ac */ /* 0x000e620008000800 */
[----:B------:R0:W2:Y:S02]  /*108e0*/  @P0 LDG.E.U16 R47, desc[UR20][R4.64] ;  /* 0x00000014042f0981 */ /* 0x0000a4000c1e1500 */
[----:B------:R-:W-:Y:S01]  /*108f0*/  ISETP.GT.U32.AND P4, PT, R72, R43, PT ;  /* 0x0000002b4800720c */ /* 0x000fe20003f84070 */
[----:B0-----:R-:W-:Y:S01]  /*10900*/  IMAD.MOV.U32 R4, RZ, RZ, R111 ;  /* 0x000000ffff047224 */ /* 0x001fe200078e006f */
[----:B------:R-:W-:-:S03]  /*10910*/  LEA R5, P6, R6, R69, 0x1 ;  /* 0x0000004506057211 */ /* 0x000fc600078c08ff */
[----:B------:R-:W-:Y:S01]  /*10920*/  @!P3 IMAD.MOV R4, RZ, RZ, -R4 ;  /* 0x000000ffff04b224 */ /* 0x000fe200078e0a04 */
[----:B------:R-:W-:Y:S01]  /*10930*/  ISETP.GE.AND P3, PT, R110, RZ, PT ;  /* 0x000000ff6e00720c */ /* 0x000fe20003f66270 */
[----:B------:R0:W-:Y:S01]  /*10940*/  STL [R1+0x228], R5 ;  /* 0x0002280501007387 */ /* 0x0001e20000100800 */
[----:B------:R-:W-:-:S03]  /*10950*/  LEA.HI.X.SX32 R7, R6, R68, 0x1, P6 ;  /* 0x0000004406077211 */ /* 0x000fc600030f0eff */
[----:B------:R-:W2:Y:S01]  /*10960*/  LDL R110, [R1+0x8f0] ;  /* 0x0008f000016e7983 */ /* 0x000ea20000100800 */
[----:B------:R-:W-:Y:S01]  /*10970*/  SEL R6, R75, R4, !P1 ;  /* 0x000000044b067207 */ /* 0x000fe20004800000 */
[----:B------:R-:W-:-:S04]  /*10980*/  @P0 IMAD.MOV.U32 R4, RZ, RZ, R5 ;  /* 0x000000ffff040224 */ /* 0x000fc800078e0005 */
[----:B-1----:R-:W-:Y:S01]  /*10990*/  IMAD R6, R6, UR7, RZ ;  /* 0x0000000706067c24 */ /* 0x002fe2000f8e02ff */
[----:B------:R1:W-:Y:S01]  /*109a0*/  STL [R1+0x224], R7 ;  /* 0x0002240701007387 */ /* 0x0003e20000100800 */
[----:B0-----:R-:W-:Y:S01]  /*109b0*/  @P0 IMAD.MOV.U32 R5, RZ, RZ, R7 ;  /* 0x000000ffff050224 */ /* 0x001fe200078e0007 */
[----:B------:R-:W0:Y:S01]  /*109c0*/  LDCU UR7, c[0x0][0x3b0] ;  /* 0x00007600ff0777ac */ /* 0x000e220008000800 */
[--C-:B------:R-:W-:Y:S02]  /*109d0*/  @!P4 IMAD.IADD R43, R43, 0x1, -R72.reuse ;  /* 0x000000012b2bc824 */ /* 0x100fe400078e0a48 */
[----:B------:R-:W-:Y:S01]  /*109e0*/  @!P5 IMAD.IADD R109, R109, 0x1, -R72 ;  /* 0x000000016d6dd824 */ /* 0x000fe200078e0a48 */
[----:B------:R3:W2:Y:S01]  /*109f0*/  @P0 LDG.E.U16 R46, desc[UR20][R4.64] ;  /* 0x00000014042e0981 */ /* 0x0006a2000c1e1500 */
[----:B-1----:R-:W-:-:S03]  /*10a00*/  LEA R7, P4, R6, R69, 0x1 ;  /* 0x0000004506077211 */ /* 0x002fc600078808ff */
[----:B------:R1:W-:Y:S01]  /*10a10*/  STL [R1+0xd8], R43 ;  /* 0x0000d82b01007387 */ /* 0x0003e20000100800 */
[----:B------:R-:W-:-:S03]  /*10a20*/  LEA.HI.X.SX32 R6, R6, R68, 0x1, P4 ;  /* 0x0000004406067211 */ /* 0x000fc600020f0eff */
[----:B------:R0:W-:Y:S01]  /*10a30*/  STL [R1+0x268], R7 ;  /* 0x0002680701007387 */ /* 0x0001e20000100800 */
[----:B---3--:R-:W-:-:S03]  /*10a40*/  IMAD.MOV.U32 R4, RZ, RZ, R43 ;  /* 0x000000ffff047224 */ /* 0x008fc600078e002b */
[----:B------:R3:W-:Y:S01]  /*10a50*/  STL [R1+0x264], R6 ;  /* 0x0002640601007387 */ /* 0x0007e20000100800 */
[----:B------:R-:W-:-:S03]  /*10a60*/  IMAD.MOV.U32 R5, RZ, RZ, R109 ;  /* 0x000000ffff057224 */ /* 0x000fc600078e006d */
[----:B-1----:R-:W2:Y:S04]  /*10a70*/  LDL R43, [R1+0x854] ;  /* 0x00085400012b7983 */ /* 0x002ea80000100800 */
[----:B------:R-:W2:Y:S01]  /*10a80*/  LDL R109, [R1+0x8a0] ;  /* 0x0008a000016d7983 */ /* 0x000ea20000100800 */
[----:B------:R-:W-:Y:S02]  /*10a90*/  ISETP.GT.U32.AND P6, PT, R72, R45, PT ;  /* 0x0000002d4800720c */ /* 0x000fe40003fc4070 */
[----:B0-----:R-:W-:Y:S01]  /*10aa0*/  @P0 LOP3.LUT R7, R7, R6, RZ, 0x3c, !PT ;  /* 0x0000000607070212 */ /* 0x001fe200078e3cff */
[----:B------:R-:W-:-:S03]  /*10ab0*/  @!P3 IMAD.MOV R5, RZ, RZ, -R5 ;  /* 0x000000ffff05b224 */ /* 0x000fc600078e0a05 */
[----:B---3--:R-:W-:-:S07]  /*10ac0*/  @P0 LOP3.LUT R6, R7, R6, RZ, 0x3c, !PT ;  /* 0x0000000607060212 */ /* 0x008fce00078e3cff */
[----:B------:R-:W-:Y:S01]  /*10ad0*/  @!P6 IMAD.IADD R45, R45, 0x1, -R72 ;  /* 0x000000012d2de824 */ /* 0x000fe200078e0a48 */
[----:B------:R-:W-:Y:S02]  /*10ae0*/  PRMT R42, RZ, 0x7610, R42 ;  /* 0x00007610ff2a7816 */ /* 0x000fe4000000002a */
[----:B------:R-:W-:Y:S02]  /*10af0*/  @P0 LOP3.LUT R7, R7, R6, RZ, 0x3c, !PT ;  /* 0x0000000607070212 */ /* 0x000fe400078e3cff */
[----:B------:R-:W-:Y:S02]  /*10b00*/  SEL R5, R75, R5, !P1 ;  /* 0x000000054b057207 */ /* 0x000fe40004800000 */
[----:B------:R-:W-:Y:S01]  /*10b10*/  ISETP.GT.U32.AND P6, PT, R72, R153, PT ;  /* 0x000000994800720c */ /* 0x000fe20003fc4070 */
[----:B------:R0:W3:Y:S02]  /*10b20*/  @P0 LDG.E.U16 R42, desc[UR20][R6.64] ;  /* 0x00000014062a0981 */ /* 0x0000e4000c1e1500 */
[----:B0-----:R-:W-:Y:S01]  /*10b30*/  IMAD R6, R5, UR5, RZ ;  /* 0x0000000505067c24 */ /* 0x001fe2000f8e02ff */
[----:B------:R-:W-:-:S09]  /*10b40*/  PRMT R41, RZ, 0x7610, R41 ;  /* 0x00007610ff297816 */ /* 0x000fd20000000029 */
[----:B------:R-:W-:Y:S01]  /*10b50*/  @!P6 IMAD.IADD R153, R153, 0x1, -R72 ;  /* 0x000000019999e824 */ /* 0x000fe200078e0a48 */
[----:B------:R-:W-:Y:S01]  /*10b60*/  PRMT R40, RZ, 0x7610, R40 ;  /* 0x00007610ff287816 */ /* 0x000fe20000000028 */
[----:B------:R-:W0:Y:S01]  /*10b70*/  LDCU UR5, c[0x0][0x3b0] ;  /* 0x00007600ff0577ac */ /* 0x000e220008000800 */
[----:B------:R-:W-:Y:S02]  /*10b80*/  PRMT R39, RZ, 0x7610, R39 ;  /* 0x00007610ff277816 */ /* 0x000fe40000000027 */
[----:B----4-:R-:W-:Y:S02]  /*10b90*/  ISETP.GE.AND P5, PT, R112, RZ, PT ;  /* 0x000000ff7000720c */ /* 0x010fe40003fa6270 */
[----:B------:R-:W4:Y:S11]  /*10ba0*/  LDL.LU R112, [R1+0x120] ;  /* 0x0001200001707983 */ /* 0x000f360000300800 */
[----:B------:R-:W-:Y:S01]  /*10bb0*/  @!P5 IMAD.MOV R4, RZ, RZ, -R4 ;  /* 0x000000ffff04d224 */ /* 0x000fe200078e0a04 */
[----:B------:R-:W-:-:S02]  /*10bc0*/  ISETP.GT.U32.AND P5, PT, R72, R45, PT ;  /* 0x0000002d4800720c */ /* 0x000fc40003fa4070 */
[C---:B--2---:R-:W-:Y:S02]  /*10bd0*/  ISETP.GT.U32.AND P3, PT, R72.reuse, R8, PT ;  /* 0x000000084800720c */ /* 0x044fe40003f64070 */
[----:B------:R-:W-:Y:S02]  /*10be0*/  ISETP.GT.U32.AND P4, PT, R72, R44, PT ;  /* 0x0000002c4800720c */ /* 0x000fe40003f84070 */
[----:B------:R-:W-:-:S07]  /*10bf0*/  SEL R4, R75, R4, !P1 ;  /* 0x000000044b047207 */ /* 0x000fce0004800000 */
[--C-:B------:R-:W-:Y:S01]  /*10c00*/  @!P5 IMAD.IADD R45, R45, 0x1, -R72.reuse ;  /* 0x000000012d2dd824 */ /* 0x100fe200078e0a48 */
[-C--:B------:R-:W-:Y:S01]  /*10c10*/  LEA R7, P5, R6, R69.reuse, 0x1 ;  /* 0x0000004506077211 */ /* 0x080fe200078a08ff */
[----:B------:R-:W-:Y:S02]  /*10c20*/  IMAD R5, R4, UR7, RZ ;  /* 0x0000000704057c24 */ /* 0x000fe4000f8e02ff */
[--C-:B------:R-:W-:Y:S01]  /*10c30*/  @!P3 IMAD.IADD R8, R8, 0x1, -R72.reuse ;  /* 0x000000010808b824 */ /* 0x100fe200078e0a48 */
[----:B------:R-:W-:Y:S01]  /*10c40*/  LEA.HI.X.SX32 R6, R6, R68, 0x1, P5 ;  /* 0x0000004406067211 */ /* 0x000fe200028f0eff */
[----:B------:R-:W-:Y:S01]  /*10c50*/  @!P4 IMAD.IADD R44, R44, 0x1, -R72 ;  /* 0x000000012c2cc824 */ /* 0x000fe200078e0a48 */
[----:B------:R-:W-:Y:S01]  /*10c60*/  LEA R111, P6, R5, R69, 0x1 ;  /* 0x00000045056f7211 */ /* 0x000fe200078c08ff */
[----:B------:R-:W-:Y:S01]  /*10c70*/  IMAD.MOV.U32 R4, RZ, RZ, R45 ;  /* 0x000000ffff047224 */ /* 0x000fe200078e002d */
[C---:B------:R-:W-:Y:S01]  /*10c80*/  ISETP.GT.U32.AND P4, PT, R72.reuse, R8, PT ;  /* 0x000000084800720c */ /* 0x040fe20003f84070 */
[----:B------:R-:W1:Y:S01]  /*10c90*/  LDCU UR7, c[0x0][0x3b0] ;  /* 0x00007600ff0777ac */ /* 0x000e620008000800 */
[----:B------:R-:W-:-:S02]  /*10ca0*/  ISETP.GT.U32.AND P5, PT, R72, R44, PT ;  /* 0x0000002c4800720c */ /* 0x000fc40003fa4070 */
[----:B------:R-:W-:Y:S02]  /*10cb0*/  ISETP.GE.AND P3, PT, R110, RZ, PT ;  /* 0x000000ff6e00720c */ /* 0x000fe40003f66270 */
[----:B------:R-:W2:Y:S04]  /*10cc0*/  LDL.LU R110, [R1+0x11c] ;  /* 0x00011c00016e7983 */ /* 0x000ea80000300800 */
[----:B------:R0:W-:Y:S04]  /*10cd0*/  STL [R1+0x10c], R45 ;  /* 0x00010c2d01007387 */ /* 0x0001e80000100800 */
[----:B------:R1:W-:Y:S01]  /*10ce0*/  STL [R1+0x2a8], R7 ;  /* 0x0002a80701007387 */ /* 0x0003e20000100800 */
[----:B------:R-:W-:-:S03]  /*10cf0*/  LEA.HI.X.SX32 R5, R5, R68, 0x1, P6 ;  /* 0x0000004405057211 */ /* 0x000fc600030f0eff */
[----:B0-----:R-:W3:Y:S01]  /*10d00*/  LDL R45, [R1+0x874] ;  /* 0x00087400012d7983 */ /* 0x001ee20000100800 */
[----:B-1----:R-:W-:-:S03]  /*10d10*/  @P0 LOP3.LUT R7, R7, R6, RZ, 0x3c, !PT ;  /* 0x0000000607070212 */ /* 0x002fc600078e3cff */
[----:B------:R-:W-:Y:S01]  /*10d20*/  STL [R1+0x2e8], R111 ;  /* 0x0002e86f01007387 */ /* 0x000fe20000100800 */
[----:B------:R-:W-:-:S03]  /*10d30*/  @!P3 IMAD.MOV R4, RZ, RZ, -R4 ;  /* 0x000000ffff04b224 */ /* 0x000fc600078e0a04 */
[----:B------:R0:W-:Y:S01]  /*10d40*/  STL [R1+0x2a4], R6 ;  /* 0x0002a40601007387 */ /* 0x0001e20000100800 */
[----:B------:R-:W-:Y:S02]  /*10d50*/  ISETP.GT.U32.AND P6, PT, R72, R153, PT ;  /* 0x000000994800720c */ /* 0x000fe40003fc4070 */
[----:B------:R-:W-:Y:S02]  /*10d60*/  SEL R4, R75, R4, !P1 ;  /* 0x000000044b047207 */ /* 0x000fe40004800000 */
[----:B0-----:R-:W-:-:S04]  /*10d70*/  @P0 LOP3.LUT R6, R7, R6, RZ, 0x3c, !PT ;  /* 0x0000000607060212 */ /* 0x001fc800078e3cff */
[----:B------:R-:W-:Y:S01]  /*10d80*/  @P0 LOP3.LUT R7, R7, R6, RZ, 0x3c, !PT ;  /* 0x0000000607070212 */ /* 0x000fe200078e3cff */
[----:B------:R0:W-:Y:S01]  /*10d90*/  STL [R1+0x2e4], R5 ;  /* 0x0002e40501007387 */ /* 0x0001e20000100800 */
[--C-:B------:R-:W-:Y:S01]  /*10da0*/  @!P4 IMAD.IADD R8, R8, 0x1, -R72.reuse ;  /* 0x000000010808c824 */ /* 0x100fe200078e0a48 */
[----:B------:R-:W-:Y:S02]  /*10db0*/  ISETP.GE.AND P4, PT, R43, RZ, PT ;  /* 0x000000ff2b00720c */ /* 0x000fe40003f86270 */
[----:B------:R1:W3:Y:S01]  /*10dc0*/  @P0 LDG.E.U16 R41, desc[UR20][R6.64] ;  /* 0x0000001406290981 */ /* 0x0002e2000c1e1500 */
[----:B------:R-:W-:Y:S01]  /*10dd0*/  ISETP.GE.AND P3, PT, R109, RZ, PT ;  /* 0x000000ff6d00720c */ /* 0x000fe20003f66270 */
[--C-:B------:R-:W-:Y:S02]  /*10de0*/  @!P5 IMAD.IADD R44, R44, 0x1, -R72.reuse ;  /* 0x000000012c2cd824 */ /* 0x100fe400078e0a48 */
[----:B------:R-:W3:Y:S01]  /*10df0*/  LDL.LU R43, [R1+0x118] ;  /* 0x00011800012b7983 */ /* 0x000ee20000300800 */
[----:B------:R-:W-:-:S02]  /*10e00*/  @!P6 IMAD.IADD R153, R153, 0x1, -R72 ;  /* 0x000000019999e824 */ /* 0x000fc400078e0a48 */
[----:B-1----:R-:W-:Y:S02]  /*10e10*/  @P0 IMAD.MOV.U32 R6, RZ, RZ, R111 ;  /* 0x000000ffff060224 */ /* 0x002fe400078e006f */
[----:B------:R-:W-:Y:S02]  /*10e20*/  @P0 IMAD.MOV.U32 R7, RZ, RZ, R5 ;  /* 0x000000ffff070224 */ /* 0x000fe400078e0005 */
[----:B0-----:R-:W-:Y:S01]  /*10e30*/  IMAD R5, R4, UR11, RZ ;  /* 0x0000000b04057c24 */ /* 0x001fe2000f8e02ff */
[----:B------:R-:W-:Y:S04]  /*10e40*/  STL [R1+0x114], R8 ;  /* 0x0001140801007387 */ /* 0x000fe80000100800 */
[----:B------:R0:W3:Y:S01]  /*10e50*/  @P0 LDG.E.U16 R40, desc[UR20][R6.64] ;  /* 0x0000001406280981 */ /* 0x0000e2000c1e1500 */
[----:B------:R-:W-:Y:S01]  /*10e60*/  IMAD.MOV.U32 R4, RZ, RZ, R44 ;  /* 0x000000ffff047224 */ /* 0x000fe200078e002c */
[----:B------:R-:W-:Y:S01]  /*10e70*/  PRMT R38, RZ, 0x7610, R38 ;  /* 0x00007610ff267816 */ /* 0x000fe20000000026 */
[----:B------:R-:W-:Y:S01]  /*10e80*/  @!P4 IMAD.MOV R153, RZ, RZ, -R153 ;  /* 0x000000ffff99c224 */ /* 0x000fe200078e0a99 */
[----:B------:R1:W-:Y:S01]  /*10e90*/  STL [R1+0x110], R44 ;  /* 0x0001102c01007387 */ /* 0x0003e20000100800 */
[----:B------:R-:W-:Y:S01]  /*10ea0*/  PRMT R37, RZ, 0x7610, R37 ;  /* 0x00007610ff257816 */ /* 0x000fe20000000025 */
[----:B------:R-:W2:Y:S01]  /*10eb0*/  LDCU UR11, c[0x0][0x3b0] ;  /* 0x00007600ff0b77ac */ /* 0x000ea20008000800 */
[----:B0-----:R-:W-:-:S04]  /*10ec0*/  LEA R7, P6, R5, R69, 0x1 ;  /* 0x0000004505077211 */ /* 0x001fc800078c08ff */
[----:B-1----:R-:W-:Y:S01]  /*10ed0*/  LEA.HI.X.SX32 R44, R5, R68, 0x1, P6 ;  /* 0x00000044052c7211 */ /* 0x002fe200030f0eff */
[----:B------:R-:W-:Y:S01]  /*10ee0*/  STL [R1+0x320], R7 ;  /* 0x0003200701007387 */ /* 0x000fe20000100800 */
[----:B------:R-:W-:-:S03]  /*10ef0*/  @!P3 IMAD.MOV R4, RZ, RZ, -R4 ;  /* 0x000000ffff04b224 */ /* 0x000fc600078e0a04 */
[----:B------:R0:W-:Y:S04]  /*10f00*/  STL [R1+0x31c], R44 ;  /* 0x00031c2c01007387 */ /* 0x0001e80000100800 */
[----:B------:R-:W3:Y:S01]  /*10f10*/  LDL R111, [R1+0x8cc] ;  /* 0x0008cc00016f7983 */ /* 0x000ee20000100800 */
[----:B------:R-:W-:Y:S01]  /*10f20*/  SEL R6, R75, R4, !P1 ;  /* 0x000000044b067207 */ /* 0x000fe20004800000 */
[----:B------:R-:W-:Y:S02]  /*10f30*/  @P0 IMAD.MOV.U32 R4, RZ, RZ, R7 ;  /* 0x000000ffff040224 */ /* 0x000fe400078e0007 */
[----:B------:R-:W-:Y:S01]  /*10f40*/  @P0 IMAD.MOV.U32 R5, RZ, RZ, R44 ;  /* 0x000000ffff050224 */ /* 0x000fe200078e002c */
[----:B------:R-:W3:Y:S04]  /*10f50*/  LDL R113, [R1+0x8b0] ;  /* 0x0008b00001717983 */ /* 0x000ee80000100800 */
[----:B------:R1:W3:Y:S02]  /*10f60*/  @P0 LDG.E.U16 R39, desc[UR20][R4.64] ;  /* 0x0000001404270981 */ /* 0x0002e4000c1e1500 */
[----:B-1----:R-:W-:-:S02]  /*10f70*/  IMAD.MOV.U32 R4, RZ, RZ, R8 ;  /* 0x000000ffff047224 */ /* 0x002fc400078e0008 */
[----:B------:R-:W3:Y:S01]  /*10f80*/  LDL R8, [R1+0x908] ;  /* 0x0009080001087983 */ /* 0x000ee20000100800 */
[----:B------:R-:W-:Y:S01]  /*10f90*/  IMAD R6, R6, UR5, RZ ;  /* 0x0000000506067c24 */ /* 0x000fe2000f8e02ff */
[----:B------:R-:W-:Y:S01]  /*10fa0*/  SEL R153, R75, R153, !P1 ;  /* 0x000000994b997207 */ /* 0x000fe20004800000 */
[----:B------:R-:W1:Y:S01]  /*10fb0*/  LDCU UR5, c[0x0][0x3b0] ;  /* 0x00007600ff0577ac */ /* 0x000e620008000800 */
[----:B------:R-:W3:Y:S02]  /*10fc0*/  LDL.LU R109, [R1+0x12c] ;  /* 0x00012c00016d7983 */ /* 0x000ee40000300800 */
[C---:B------:R-:W-:Y:S01]  /*10fd0*/  LEA R5, P4, R6.reuse, R69, 0x1 ;  /* 0x0000004506057211 */ /* 0x040fe200078808ff */
[----:B------:R-:W-:Y:S01]  /*10fe0*/  IMAD R153, R153, UR7, RZ ;  /* 0x0000000799997c24 */ /* 0x000fe2000f8e02ff */
[----:B------:R-:W-:Y:S01]  /*10ff0*/  PRMT R36, RZ, 0x7610, R36 ;  /* 0x00007610ff247816 */ /* 0x000fe20000000024 */
[----:B------:R-:W0:Y:S01]  /*11000*/  LDCU UR7, c[0x0][0x3b0] ;  /* 0x00007600ff0777ac */ /* 0x000e220008000800 */
[----:B------:R-:W-:-:S02]  /*11010*/  LEA.HI.X.SX32 R115, R6, R68, 0x1, P4 ;  /* 0x0000004406737211 */ /* 0x000fc400020f0eff */
[----:B----4-:R-:W-:-:S13]  /*11020*/  ISETP.GT.U32.AND P5, PT, R72, R112, PT ;  /* 0x000000704800720c */ /* 0x010fda0003fa4070 */
[----:B------:R-:W-:-:S05]  /*11030*/  @!P5 IMAD.IADD R112, R112, 0x1, -R72 ;  /* 0x000000017070d824 */ /* 0x000fca00078e0a48 */
[C---:B------:R-:W-:Y:S02]  /*11040*/  ISETP.GT.U32.AND P5, PT, R72.reuse, R112, PT ;  /* 0x000000704800720c */ /* 0x040fe40003fa4070 */
[----:B--2---:R-:W-:Y:S02]  /*11050*/  ISETP.GT.U32.AND P6, PT, R72, R110, PT ;  /* 0x0000006e4800720c */ /* 0x004fe40003fc4070 */
[----:B---3--:R-:W-:Y:S02]  /*11060*/  ISETP.GE.AND P3, PT, R45, RZ, PT ;  /* 0x000000ff2d00720c */ /* 0x008fe40003f66270 */
[----:B------:R-:W2:Y:S09]  /*11070*/  LDL.LU R45, [R1+0x128] ;  /* 0x00012800012d7983 */ /* 0x000eb20000300800 */
[----:B------:R-:W-:Y:S01]  /*11080*/  @!P6 IMAD.IADD R110, R110, 0x1, -R72 ;  /* 0x000000016e6ee824 */ /* 0x000fe200078e0a48 */
[----:B0-----:R-:W3:Y:S01]  /*11090*/  LDL.LU R44, [R1+0x124] ;  /* 0x00012400012c7983 */ /* 0x001ee20000300800 */
[----:B------:R-:W-:Y:S01]  /*110a0*/  @!P3 IMAD.MOV R4, RZ, RZ, -R4 ;  /* 0x000000ffff04b224 */ /* 0x000fe200078e0a04 */
[----:B------:R-:W-:-:S04]  /*110b0*/  LEA R7, P3, R153, R69, 0x1 ;  /* 0x0000004599077211 */ /* 0x000fc800078608ff */
[----:B------:R-:W-:Y:S02]  /*110c0*/  LEA.HI.X.SX32 R114, R153, R68, 0x1, P3 ;  /* 0x0000004499727211 */ /* 0x000fe400018f0eff */
[C---:B------:R-:W-:Y:S01]  /*110d0*/  ISETP.GT.U32.AND P3, PT, R72.reuse, R110, PT ;  /* 0x0000006e4800720c */ /* 0x040fe20003f64070 */
[----:B------:R0:W-:Y:S01]  /*110e0*/  STL [R1+0x358], R5 ;  /* 0x0003580501007387 */ /* 0x0001e20000100800 */
[----:B------:R-:W-:Y:S02]  /*110f0*/  SEL R6, R75, R4, !P1 ;  /* 0x000000044b067207 */ /* 0x000fe40004800000 */
[----:B------:R-:W-:Y:S01]  /*11100*/  ISETP.GT.U32.AND P4, PT, R72, R43, PT ;  /* 0x0000002b4800720c */ /* 0x000fe20003f84070 */
[----:B------:R-:W-:Y:S02]  /*11110*/  @P0 IMAD.MOV.U32 R4, RZ, RZ, R5 ;  /* 0x000000ffff040224 */ /* 0x000fe400078e0005 */
[----:B0-----:R-:W-:-:S06]  /*11120*/  @P0 IMAD.MOV.U32 R5, RZ, RZ, R115 ;  /* 0x000000ffff050224 */ /* 0x001fcc00078e0073 */
[--C-:B------:R-:W-:Y:S01]  /*11130*/  @!P3 IMAD.IADD R110, R110, 0x1, -R72.reuse ;  /* 0x000000016e6eb824 */ /* 0x100fe200078e0a48 */
[----:B------:R0:W4:Y:S03]  /*11140*/  @P0 LDG.E.U16 R38, desc[UR20][R4.64] ;  /* 0x0000001404260981 */ /* 0x000126000c1e1500 */
[----:B------:R-:W-:Y:S02]  /*11150*/  @!P4 IMAD.IADD R43, R43, 0x1, -R72 ;  /* 0x000000012b2bc824 */ /* 0x000fe400078e0a48 */
[----:B------:R-:W-:Y:S02]  /*11160*/  IMAD R6, R6, UR4, RZ ;  /* 0x0000000406067c24 */ /* 0x000fe4000f8e02ff */
[----:B0-----:R-:W-:Y:S02]  /*11170*/  @P0 IMAD.MOV.U32 R4, RZ, RZ, R7 ;  /* 0x000000ffff040224 */ /* 0x001fe400078e0007 */
[----:B------:R-:W-:Y:S01]  /*11180*/  @P0 IMAD.MOV.U32 R5, RZ, RZ, R114 ;  /* 0x000000ffff050224 */ /* 0x000fe200078e0072 */
[----:B------:R-:W-:Y:S01]  /*11190*/  ISETP.GT.U32.AND P3, PT, R72, R43, PT ;  /* 0x0000002b4800720c */ /* 0x000fe20003f64070 */
[----:B------:R-:W-:-:S03]  /*111a0*/  @!P5 IMAD.IADD R112, R112, 0x1, -R72 ;  /* 0x000000017070d824 */ /* 0x000fc600078e0a48 */
[----:B------:R0:W4:Y:S01]  /*111b0*/  @P0 LDG.E.U16 R37, desc[UR20][R4.64] ;  /* 0x0000001404250981 */ /* 0x000122000c1e1500 */
[C---:B------:R-:W-:Y:S02]  /*111c0*/  LEA R154, P5, R6.reuse, R69, 0x1 ;  /* 0x00000045069a7211 */ /* 0x040fe400078a08ff */
[----:B------:R-:W-:Y:S01]  /*111d0*/  ISETP.GE.AND P4, PT, R111, RZ, PT ;  /* 0x000000ff6f00720c */ /* 0x000fe20003f86270 */
[----:B0-----:R-:W-:Y:S01]  /*111e0*/  IMAD.MOV.U32 R4, RZ, RZ, R110 ;  /* 0x000000ffff047224 */ /* 0x001fe200078e006e */
[----:B------:R-:W-:Y:S01]  /*111f0*/  ISETP.GE.AND P6, PT, R113, RZ, PT ;  /* 0x000000ff7100720c */ /* 0x000fe20003fc6270 */
[----:B------:R0:W-:Y:S01]  /*11200*/  STL [R1+0x390], R7 ;  /* 0x0003900701007387 */ /* 0x0001e20000100800 */
[----:B------:R-:W-:Y:S01]  /*11210*/  IMAD.MOV.U32 R5, RZ, RZ, R112 ;  /* 0x000000ffff057224 */ /* 0x000fe200078e0070 */
[----:B------:R-:W-:Y:S02]  /*11220*/  LEA.HI.X.SX32 R153, R6, R68, 0x1, P5 ;  /* 0x0000004406997211 */ /* 0x000fe400028f0eff */
[----:B------:R-:W-:Y:S06]  /*11230*/  STL [R1+0x354], R115 ;  /* 0x0003547301007387 */ /* 0x000fec0000100800 */
[----:B------:R-:W-:Y:S01]  /*11240*/  @!P4 IMAD.MOV R4, RZ, RZ, -R4 ;  /* 0x000000ffff04c224 */ /* 0x000fe200078e0a04 */
[----:B------:R-:W-:Y:S04]  /*11250*/  STL [R1+0x38c], R114 ;  /* 0x00038c7201007387 */ /* 0x000fe80000100800 */
[----:B------:R-:W4:Y:S01]  /*11260*/  LDL R112, [R1+0x93c] ;  /* 0x00093c0001707983 */ /* 0x000f220000100800 */
[----:B------:R-:W-:-:S03]  /*11270*/  ISETP.GE.AND P4, PT, R8, RZ, PT ;  /* 0x000000ff0800720c */ /* 0x000fc60003f86270 */
[----:B------:R-:W4:Y:S01]  /*11280*/  LDL R8, [R1+0x968] ;  /* 0x0009680001087983 */ /* 0x000f220000100800 */
[----:B------:R-:W-:Y:S02]  /*11290*/  @P0 IMAD.MOV.U32 R6, RZ, RZ, R154 ;  /* 0x000000ffff060224 */ /* 0x000fe400078e009a */
[----:B0-----:R-:W-:Y:S02]  /*112a0*/  @P0 IMAD.MOV.U32 R7, RZ, RZ, R153 ;  /* 0x000000ffff070224 */ /* 0x001fe400078e0099 */
[----:B------:R-:W-:Y:S02]  /*112b0*/  @!P6 IMAD.MOV R5, RZ, RZ, -R5 ;  /* 0x000000ffff05e224 */ /* 0x000fe400078e0a05 */
[----:B------:R-:W-:Y:S01]  /*112c0*/  @!P3 IMAD.IADD R43, R43, 0x1, -R72 ;  /* 0x000000012b2bb824 */ /* 0x000fe200078e0a48 */
[----:B------:R0:W4:Y:S04]  /*112d0*/  @P0 LDG.E.U16 R36, desc[UR20][R6.64] ;  /* 0x0000001406240981 */ /* 0x000128000c1e1500 */
[----:B------:R1:W-:Y:S01]  /*112e0*/  STL [R1+0x118], R43 ;  /* 0x0001182b01007387 */ /* 0x0003e20000100800 */
[----:B0-----:R-:W-:-:S02]  /*112f0*/  SEL R6, R75, R5, !P1 ;  /* 0x000000054b067207 */ /* 0x001fc40004800000 */
[----:B------:R-:W-:Y:S01]  /*11300*/  SEL R5, R75, R4, !P1 ;  /* 0x000000044b057207 */ /* 0x000fe20004800000 */
[----:B------:R-:W-:Y:S02]  /*11310*/  IMAD.MOV.U32 R4, RZ, RZ, R43 ;  /* 0x000000ffff047224 */ /* 0x000fe400078e002b */
[----:B-1----:R-:W4:Y:S01]  /*11320*/  LDL R43, [R1+0x998] ;  /* 0x00099800012b7983 */ /* 0x002f220000100800 */
[----:B------:R-:W-:Y:S01]  /*11330*/  ISETP.GT.U32.AND P5, PT, R72, R109, PT ;  /* 0x0000006d4800720c */ /* 0x000fe20003fa4070 */
[----:B------:R-:W-:Y:S01]  /*11340*/  IMAD R6, R6, UR5, RZ ;  /* 0x0000000506067c24 */ /* 0x000fe2000f8e02ff */
[----:B------:R-:W-:Y:S01]  /*11350*/  PRMT R35, RZ, 0x7610, R35 ;  /* 0x00007610ff237816 */ /* 0x000fe20000000023 */
[----:B------:R-:W4:Y:S01]  /*11360*/  LDL.LU R111, [R1+0x174] ;  /* 0x00017400016f7983 */ /* 0x000f220000300800 */
[----:B------:R-:W-:Y:S01]  /*11370*/  IMAD R5, R5, UR7, RZ ;  /* 0x0000000705057c24 */ /* 0x000fe2000f8e02ff */
[----:B------:R-:W-:Y:S01]  /*11380*/  PRMT R34, RZ, 0x7610, R34 ;  /* 0x00007610ff227816 */ /* 0x000fe20000000022 */
[----:B------:R-:W-:Y:S01]  /*11390*/  @!P4 IMAD.MOV R4, RZ, RZ, -R4 ;  /* 0x000000ffff04c224 */ /* 0x000fe200078e0a04 */
[----:B------:R-:W4:Y:S01]  /*113a0*/  LDL.LU R110, [R1+0x138] ;  /* 0x00013800016e7983 */ /* 0x000f220000300800 */
[----:B------:R-:W0:Y:S01]  /*113b0*/  LDCU UR5, c[0x0][0x3b0] ;  /* 0x00007600ff0577ac */ /* 0x000e220008000800 */
[----:B------:R-:W-:Y:S01]  /*113c0*/  PRMT R33, RZ, 0x7610, R33 ;  /* 0x00007610ff217816 */ /* 0x000fe20000000021 */
[----:B------:R-:W1:Y:S03]  /*113d0*/  LDCU UR7, c[0x0][0x3b0] ;  /* 0x00007600ff0777ac */ /* 0x000e660008000800 */
[----:B------:R-:W-:Y:S01]  /*113e0*/  @!P5 IMAD.IADD R109, R109, 0x1, -R72 ;  /* 0x000000016d6dd824 */ /* 0x000fe200078e0a48 */
[----:B------:R-:W-:-:S04]  /*113f0*/  LEA R7, P5, R5, R69, 0x1 ;  /* 0x0000004505077211 */ /* 0x000fc800078a08ff */
[----:B------:R-:W-:Y:S02]  /*11400*/  ISETP.GT.U32.AND P4, PT, R72, R109, PT ;  /* 0x0000006d4800720c */ /* 0x000fe40003f84070 */
[----:B------:R-:W-:-:S11]  /*11410*/  LEA.HI.X.SX32 R113, R5, R68, 0x1, P5 ;  /* 0x0000004405717211 */ /* 0x000fd600028f0eff */
[----:B------:R-:W-:Y:S01]  /*11420*/  @!P4 IMAD.IADD R109, R109, 0x1, -R72 ;  /* 0x000000016d6dc824 */ /* 0x000fe200078e0a48 */
[C---:B--2---:R-:W-:Y:S02]  /*11430*/  ISETP.GT.U32.AND P6, PT, R72.reuse, R45, PT ;  /* 0x0000002d4800720c */ /* 0x044fe40003fc4070 */
[----:B---3--:R-:W-:-:S11]  /*11440*/  ISETP.GT.U32.AND P3, PT, R72, R44, PT ;  /* 0x0000002c4800720c */ /* 0x008fd60003f64070 */
[----:B------:R-:W-:Y:S01]  /*11450*/  @!P6 IMAD.IADD R45, R45, 0x1, -R72 ;  /* 0x000000012d2de824 */ /* 0x000fe200078e0a48 */
[----:B------:R-:W-:-:S04]  /*11460*/  LEA R114, P6, R6, R69, 0x1 ;  /* 0x0000004506727211 */ /* 0x000fc800078c08ff */
[----:B------:R-:W-:Y:S02]  /*11470*/  LEA.HI.X.SX32 R115, R6, R68, 0x1, P6 ;  /* 0x0000004406737211 */ /* 0x000fe400030f0eff */
[----:B------:R-:W-:Y:S01]  /*11480*/  SEL R6, R75, R4, !P1 ;  /* 0x000000044b067207 */ /* 0x000fe20004800000 */
[----:B------:R-:W-:Y:S02]  /*11490*/  @P0 IMAD.MOV.U32 R4, RZ, RZ, R114 ;  /* 0x000000ffff040224 */ /* 0x000fe400078e0072 */
[----:B------:R-:W-:Y:S01]  /*114a0*/  @P0 IMAD.MOV.U32 R5, RZ, RZ, R115 ;  /* 0x000000ffff050224 */ /* 0x000fe200078e0073 */
[----:B------:R-:W-:Y:S01]  /*114b0*/  ISETP.GT.U32.AND P6, PT, R72, R45, PT ;  /* 0x0000002d4800720c */ /* 0x000fe20003fc4070 */
[----:B------:R-:W-:Y:S01]  /*114c0*/  STL [R1+0x10], R114 ;  /* 0x0000107201007387 */ /* 0x000fe20000100800 */
[----:B------:R-:W-:Y:S01]  /*114d0*/  IMAD R6, R6, UR11, RZ ;  /* 0x0000000b06067c24 */ /* 0x000fe2000f8e02ff */
[----:B------:R-:W2:Y:S02]  /*114e0*/  LDCU UR11, c[0x0][0x3b0] ;  /* 0x00007600ff0b77ac */ /* 0x000ea40008000800 */
[----:B------:R-:W-:Y:S04]  /*114f0*/  STL [R1+0x50], R7 ;  /* 0x0000500701007387 */ /* 0x000fe80000100800 */
[----:B------:R3:W2:Y:S04]  /*11500*/  @P0 LDG.E.U16 R35, desc[UR20][R4.64] ;  /* 0x0000001404230981 */ /* 0x0006a8000c1e1500 */
[----:B------:R-:W-:Y:S04]  /*11510*/  STL [R1+0xc], R115 ;  /* 0x00000c7301007387 */ /* 0x000fe80000100800 */
[----:B------:R0:W-:Y:S01]  /*11520*/  STL [R1+0x4c], R113 ;  /* 0x00004c7101007387 */ /* 0x0001e20000100800 */
[----:B---3--:R-:W-:-:S02]  /*11530*/  @P0 IMAD.MOV.U32 R4, RZ, RZ, R7 ;  /* 0x000000ffff040224 */ /* 0x008fc400078e0007 */
[----:B------:R-:W-:Y:S02]  /*11540*/  @P0 IMAD.MOV.U32 R5, RZ, RZ, R113 ;  /* 0x000000ffff050224 */ /* 0x000fe400078e0071 */
[----:B------:R-:W-:-:S03]  /*11550*/  @!P3 IMAD.IADD R44, R44, 0x1, -R72 ;  /* 0x000000012c2cb824 */ /* 0x000fc600078e0a48 */
[----:B------:R3:W2:Y:S01]  /*11560*/  @P0 LDG.E.U16 R34, desc[UR20][R4.64] ;  /* 0x0000001404220981 */ /* 0x0006a2000c1e1500 */
[----:B------:R-:W-:Y:S01]  /*11570*/  @!P6 IMAD.IADD R45, R45, 0x1, -R72 ;  /* 0x000000012d2de824 */ /* 0x000fe200078e0a48 */
[----:B---3--:R-:W-:Y:S01]  /*11580*/  LEA R4, P3, R6, R69, 0x1 ;  /* 0x0000004506047211 */ /* 0x008fe200078608ff */
[----:B------:R-:W-:-:S03]  /*11590*/  IMAD.MOV.U32 R5, RZ, RZ, R109 ;  /* 0x000000ffff057224 */ /* 0x000fc600078e006d */
[----:B------:R-:W-:Y:S02]  /*115a0*/  LEA.HI.X.SX32 R6, R6, R68, 0x1, P3 ;  /* 0x0000004406067211 */ /* 0x000fe400018f0eff */
[----:B----4-:R-:W-:Y:S02]  /*115b0*/  ISETP.GE.AND P5, PT, R112, RZ, PT ;  /* 0x000000ff7000720c */ /* 0x010fe40003fa6270 */
[----:B------:R-:W-:Y:S02]  /*115c0*/  ISETP.GE.AND P4, PT, R8, RZ, PT ;  /* 0x000000ff0800720c */ /* 0x000fe40003f86270 */
[----:B------:R-:W3:Y:S04]  /*115d0*/  LDL.LU R8, [R1+0x134] ;  /* 0x0001340001087983 */ /* 0x000ee80000300800 */
[----:B------:R-:W-:Y:S05]  /*115e0*/  STL [R1+0x90], R4 ;  /* 0x0000900401007387 */ /* 0x000fea0000100800 */
[----:B------:R-:W-:Y:S01]  /*115f0*/  @!P5 IMAD.MOV R5, RZ, RZ, -R5 ;  /* 0x000000ffff05d224 */ /* 0x000fe200078e0a05 */
[----:B------:R-:W-:Y:S04]  /*11600*/  STL [R1+0x128], R45 ;  /* 0x0001282d01007387 */ /* 0x000fe80000100800 */
[----:B------:R4:W-:Y:S04]  /*11610*/  STL [R1+0x8c], R6 ;  /* 0x00008c0601007387 */ /* 0x0009e80000100800 */
[----:B0-----:R-:W3:Y:S01]  /*11620*/  LDL R113, [R1+0x9cc] ;  /* 0x0009cc0001717983 */ /* 0x001ee20000100800 */
[----:B------:R-:W-:-:S03]  /*11630*/  ISETP.GE.AND P5, PT, R43, RZ, PT ;  /* 0x000000ff2b00720c */ /* 0x000fc60003fa6270 */
[----:B------:R-:W3:Y:S01]  /*11640*/  LDL R43, [R1+0x9f8] ;  /* 0x0009f800012b7983 */ /* 0x000ee20000100800 */
[C---:B------:R-:W-:Y:S01]  /*11650*/  ISETP.GT.U32.AND P3, PT, R72.reuse, R44, PT ;  /* 0x0000002c4800720c */ /* 0x040fe20003f64070 */
[----:B------:R-:W-:Y:S02]  /*11660*/  @P0 IMAD.MOV.U32 R7, RZ, RZ, R6 ;  /* 0x000000ffff070224 */ /* 0x000fe400078e0006 */
[----:B----4-:R-:W-:Y:S01]  /*11670*/  @P0 IMAD.MOV.U32 R6, RZ, RZ, R4 ;  /* 0x000000ffff060224 */ /* 0x010fe200078e0004 */
[----:B------:R-:W-:Y:S01]  /*11680*/  ISETP.GT.U32.AND P6, PT, R72, R111, PT ;  /* 0x0000006f4800720c */ /* 0x000fe20003fc4070 */
[----:B------:R-:W-:-:S03]  /*11690*/  IMAD.MOV.U32 R4, RZ, RZ, R45 ;  /* 0x000000ffff047224 */ /* 0x000fc600078e002d */
[----:B------:R0:W4:Y:S01]  /*116a0*/  @P0 LDG.E.U16 R33, desc[UR20][R6.64] ;  /* 0x0000001406210981 */ /* 0x000122000c1e1500 */
[----:B------:R-:W-:Y:S01]  /*116b0*/  @!P4 IMAD.MOV R4, RZ, RZ, -R4 ;  /* 0x000000ffff04c224 */ /* 0x000fe200078e0a04 */
[----:B------:R-:W-:-:S03]  /*116c0*/  ISETP.GT.U32.AND P4, PT, R72, R110, PT ;  /* 0x0000006e4800720c */ /* 0x000fc60003f84070 */
[----:B------:R-:W-:Y:S01]  /*116d0*/  @!P3 IMAD.IADD R44, R44, 0x1, -R72 ;  /* 0x000000012c2cb824 */ /* 0x000fe200078e0a48 */
[C---:B0-----:R-:W-:Y:S02]  /*116e0*/  SEL R6, R75.reuse, R5, !P1 ;  /* 0x000000054b067207 */ /* 0x041fe40004800000 */
[----:B------:R-:W-:Y:S02]  /*116f0*/  SEL R5, R75, R4, !P1 ;  /* 0x000000044b057207 */ /* 0x000fe40004800000 */
[----:B------:R0:W-:Y:S01]  /*11700*/  STL [R1+0x124], R44 ;  /* 0x0001242c01007387 */ /* 0x0001e20000100800 */
[----:B------:R-:W-:Y:S01]  /*11710*/  IMAD R6, R6, UR5, RZ ;  /* 0x0000000506067c24 */ /* 0x000fe2000f8e02ff */
[----:B------:R-:W-:Y:S01]  /*11720*/  PRMT R32, RZ, 0x7610, R32 ;  /* 0x00007610ff207816 */ /* 0x000fe20000000020 */
[----:B------:R-:W-:Y:S01]  /*11730*/  IMAD.MOV.U32 R4, RZ, RZ, R44 ;  /* 0x000000ffff047224 */ /* 0x000fe200078e002c */
[----:B------:R-:W4:Y:S01]  /*11740*/  LDL R109, [R1+0xa00] ;  /* 0x000a0000016d7983 */ /* 0x000f220000100800 */
[----:B------:R-:W-:Y:S01]  /*11750*/  @!P6 IMAD.IADD R111, R111, 0x1, -R72 ;  /* 0x000000016f6fe824 */ /* 0x000fe200078e0a48 */
[CC--:B------:R-:W-:Y:S01]  /*11760*/  LEA R45, P6, R6.reuse, R69.reuse, 0x1 ;  /* 0x00000045062d7211 */ /* 0x0c0fe200078c08ff */
[----:B-1----:R-:W-:Y:S01]  /*11770*/  IMAD R5, R5, UR7, RZ ;  /* 0x0000000705057c24 */ /* 0x002fe2000f8e02ff */
[----:B------:R-:W4:Y:S01]  /*11780*/  LDL.LU R112, [R1+0x1b8] ;  /* 0x0001b80001707983 */ /* 0x000f220000300800 */
[----:B------:R-:W-:Y:S01]  /*11790*/  @!P5 IMAD.MOV R4, RZ, RZ, -R4 ;  /* 0x000000ffff04d224 */ /* 0x000fe200078e0a04 */
[----:B------:R-:W-:Y:S01]  /*117a0*/  LEA.HI.X.SX32 R115, R6, R68, 0x1, P6 ;  /* 0x0000004406737211 */ /* 0x000fe200030f0eff */
[----:B------:R-:W-:Y:S01]  /*117b0*/  @!P4 IMAD.IADD R110, R110, 0x1, -R72 ;  /* 0x000000016e6ec824 */ /* 0x000fe200078e0a48 */
[----:B0-----:R-:W4:Y:S01]  /*117c0*/  LDL.LU R44, [R1+0x1b4] ;  /* 0x0001b400012c7983 */ /* 0x001f220000300800 */
[----:B------:R-:W-:Y:S01]  /*117d0*/  LEA R7, P5, R5, R69, 0x1 ;  /* 0x0000004505077211 */ /* 0x000fe200078a08ff */
[----:B------:R-:W0:Y:S01]  /*117e0*/  LDCU UR5, c[0x0][0x3b0] ;  /* 0x00007600ff0577ac */ /* 0x000e220008000800 */
[----:B------:R-:W-:Y:S01]  /*117f0*/  SEL R6, R75, R4, !P1 ;  /* 0x000000044b067207 */ /* 0x000fe20004800000 */
[----:B------:R-:W-:Y:S01]  /*11800*/  @P0 IMAD.MOV.U32 R4, RZ, RZ, R45 ;  /* 0x000000ffff040224 */ /* 0x000fe200078e002d */
[----:B------:R-:W-:Y:S01]  /*11810*/  LEA.HI.X.SX32 R114, R5, R68, 0x1, P5 ;  /* 0x0000004405727211 */ /* 0x000fe200028f0eff */
[----:B------:R-:W-:Y:S01]  /*11820*/  @P0 IMAD.MOV.U32 R5, RZ, RZ, R115 ;  /* 0x000000ffff050224 */ /* 0x000fe200078e0073 */
[----:B------:R-:W-:Y:S01]  /*11830*/  PRMT R31, RZ, 0x7610, R31 ;  /* 0x00007610ff1f7816 */ /* 0x000fe2000000001f */
[----:B--2---:R-:W-:Y:S01]  /*11840*/  IMAD R6, R6, UR11, RZ ;  /* 0x0000000b06067c24 */ /* 0x004fe2000f8e02ff */
[----:B------:R-:W-:Y:S01]  /*11850*/  STL [R1+0xd0], R45 ;  /* 0x0000d02d01007387 */ /* 0x000fe20000100800 */
[----:B------:R-:W-:Y:S01]  /*11860*/  ISETP.GT.U32.AND P3, PT, R72, R111, PT ;  /* 0x0000006f4800720c */ /* 0x000fe20003f64070 */
[----:B------:R-:W1:Y:S02]  /*11870*/  LDCU UR7, c[0x0][0x3b0] ;  /* 0x00007600ff0777ac */ /* 0x000e640008000800 */
[----:B------:R2:W4:Y:S01]  /*11880*/  @P0 LDG.E.U16 R32, desc[UR20][R4.64] ;  /* 0x0000001404200981 */ /* 0x000522000c1e1500 */
[----:B------:R-:W-:Y:S01]  /*11890*/  PRMT R30, RZ, 0x7610, R30 ;  /* 0x00007610ff1e7816 */ /* 0x000fe2000000001e */
[----:B------:R-:W0:Y:S02]  /*118a0*/  LDCU UR11, c[0x0][0x3b0] ;  /* 0x00007600ff0b77ac */ /* 0x000e240008000800 */
[----:B------:R2:W-:Y:S02]  /*118b0*/  STL [R1+0x130], R7 ;  /* 0x0001300701007387 */ /* 0x0005e40000100800 */
[----:B--2---:R-:W-:-:S02]  /*118c0*/  @P0 IMAD.MOV.U32 R4, RZ, RZ, R7 ;  /* 0x000000ffff040224 */ /* 0x004fc400078e0007 */
[----:B------:R-:W-:Y:S01]  /*118d0*/  STL [R1+0xcc], R115 ;  /* 0x0000cc7301007387 */ /* 0x000fe20000100800 */
[----:B------:R-:W-:-:S03]  /*118e0*/  LEA R7, P6, R6, R69, 0x1 ;  /* 0x0000004506077211 */ /* 0x000fc600078c08ff */
[----:B------:R-:W2:Y:S01]  /*118f0*/  LDL.LU R45, [R1+0x238] ;  /* 0x00023800012d7983 */ /* 0x000ea20000300800 */
[----:B------:R-:W-:-:S03]  /*11900*/  @P0 IMAD.MOV.U32 R5, RZ, RZ, R114 ;  /* 0x000000ffff050224 */ /* 0x000fc600078e0072 */
[----:B------:R-:W-:Y:S04]  /*11910*/  STL [R1+0x12c], R114 ;  /* 0x00012c7201007387 */ /* 0x000fe80000100800 */
[----:B------:R-:W-:Y:S04]  /*11920*/  STL [R1+0x170], R7 ;  /* 0x0001700701007387 */ /* 0x000fe80000100800 */
[----:B------:R0:W2:Y:S01]  /*11930*/  @P0 LDG.E.U16 R31, desc[UR20][R4.64] ;  /* 0x00000014041f0981 */ /* 0x0000a2000c1e1500 */
[----:B------:R-:W-:Y:S01]  /*11940*/  @!P3 IMAD.IADD R111, R111, 0x1, -R72 ;  /* 0x000000016f6fb824 */ /* 0x000fe200078e0a48 */
[----:B0-----:R-:W-:-:S05]  /*11950*/  LEA.HI.X.SX32 R4, R6, R68, 0x1, P6 ;  /* 0x0000004406047211 */ /* 0x001fca00030f0eff */
[----:B------:R-:W-:Y:S01]  /*11960*/  @P0 IMAD.MOV.U32 R5, RZ, RZ, R4 ;  /* 0x000000ffff050224 */ /* 0x000fe200078e0004 */
[----:B---3--:R-:W-:-:S13]  /*11970*/  ISETP.GT.U32.AND P4, PT, R72, R8, PT ;  /* 0x000000084800720c */ /* 0x008fda0003f84070 */
[----:B------:R-:W-:Y:S01]  /*11980*/  @!P4 IMAD.IADD R8, R8, 0x1, -R72 ;  /* 0x000000010808c824 */ /* 0x000fe200078e0a48 */
[----:B------:R-:W-:Y:S02]  /*11990*/  ISETP.GE.AND P4, PT, R43, RZ, PT ;  /* 0x000000ff2b00720c */ /* 0x000fe40003f86270 */
[----:B------:R-:W3:Y:S04]  /*119a0*/  LDL.LU R43, [R1+0x178] ;  /* 0x00017800012b7983 */ /* 0x000ee80000300800 */
[----:B------:R0:W-:Y:S01]  /*119b0*/  STL [R1+0x16c], R4 ;  /* 0x00016c0401007387 */ /* 0x0001e20000100800 */
[----:B------:R-:W-:-:S03]  /*119c0*/  ISETP.GE.AND P3, PT, R113, RZ, PT ;  /* 0x000000ff7100720c */ /* 0x000fc60003f66270 */
[----:B------:R-:W3:Y:S01]  /*119d0*/  LDL R113, [R1+0x9bc] ;  /* 0x0009bc0001717983 */ /* 0x000ee20000100800 */
[----:B0-----:R-:W-:-:S05]  /*119e0*/  @P0 IMAD.MOV.U32 R4, RZ, RZ, R7 ;  /* 0x000000ffff040224 */ /* 0x001fca00078e0007 */
[----:B------:R0:W3:Y:S02]  /*119f0*/  @P0 LDG.E.U16 R30, desc[UR20][R4.64] ;  /* 0x00000014041e0981 */ /* 0x0000e4000c1e1500 */
[----:B0-----:R-:W-:Y:S02]  /*11a00*/  IMAD.MOV.U32 R5, RZ, RZ, R111 ;  /* 0x000000ffff057224 */ /* 0x001fe400078e006f */
[----:B------:R-:W3:Y:S01]  /*11a10*/  LDL R111, [R1+0x974] ;  /* 0x00097400016f7983 */ /* 0x000ee20000100800 */
[C---:B------:R-:W-:Y:S02]  /*11a20*/  ISETP.GT.U32.AND P5, PT, R72.reuse, R110, PT ;  /* 0x0000006e4800720c */ /* 0x040fe40003fa4070 */
[C---:B------:R-:W-:Y:S01]  /*11a30*/  ISETP.GT.U32.AND P6, PT, R72.reuse, R8, PT ;  /* 0x000000084800720c */ /* 0x040fe20003fc4070 */
[----:B------:R-:W-:Y:S01]  /*11a40*/  @!P3 IMAD.MOV R5, RZ, RZ, -R5 ;  /* 0x000000ffff05b224 */ /* 0x000fe200078e0a05 */
[----:B----4-:R-:W-:-:S09]  /*11a50*/  ISETP.GT.U32.AND P3, PT, R72, R44, PT ;  /* 0x0000002c4800720c */ /* 0x010fd20003f64070 */
[----:B------:R-:W-:Y:S01]  /*11a60*/  @!P5 IMAD.IADD R110, R110, 0x1, -R72 ;  /* 0x000000016e6ed824 */ /* 0x000fe200078e0a48 */
[----:B------:R-:W-:-:S03]  /*11a70*/  ISETP.GT.U32.AND P5, PT, R72, R112, PT ;  /* 0x000000704800720c */ /* 0x000fc60003fa4070 */
[----:B------:R-:W-:Y:S01]  /*11a80*/  IMAD.MOV.U32 R4, RZ, RZ, R110 ;  /* 0x000000ffff047224 */ /* 0x000fe200078e006e */
[----:B------:R-:W-:Y:S01]  /*11a90*/  SEL R6, R75, R5, !P1 ;  /* 0x000000054b067207 */ /* 0x000fe20004800000 */
[----:B------:R-:W-:Y:S02]  /*11aa0*/  @!P6 IMAD.IADD R8, R8, 0x1, -R72 ;  /* 0x000000010808e824 */ /* 0x000fe400078e0a48 */
[----:B------:R-:W-:Y:S01]  /*11ab0*/  @!P4 IMAD.MOV R4, RZ, RZ, -R4 ;  /* 0x000000ffff04c224 */ /* 0x000fe200078e0a04 */
[----:B------:R-:W-:Y:S01]  /*11ac0*/  ISETP.GE.AND P4, PT, R109, RZ, PT ;  /* 0x000000ff6d00720c */ /* 0x000fe20003f86270 */
[----:B------:R-:W-:Y:S01]  /*11ad0*/  IMAD R6, R6, UR5, RZ ;  /* 0x0000000506067c24 */ /* 0x000fe2000f8e02ff */
[----:B------:R0:W-:Y:S01]  /*11ae0*/  STL [R1+0x134], R8 ;  /* 0x0001340801007387 */ /* 0x0001e20000100800 */
[----:B------:R-:W-:Y:S01]  /*11af0*/  @!P3 IMAD.IADD R44, R44, 0x1, -R72 ;  /* 0x000000012c2cb824 */ /* 0x000fe200078e0a48 */
[----:B------:R-:W-:Y:S01]  /*11b00*/  SEL R5, R75, R4, !P1 ;  /* 0x000000044b057207 */ /* 0x000fe20004800000 */
[----:B------:R-:W-:Y:S01]  /*11b10*/  IMAD.MOV.U32 R4, RZ, RZ, R8 ;  /* 0x000000ffff047224 */ /* 0x000fe200078e0008 */
[----:B------:R-:W4:Y:S01]  /*11b20*/  LDL R109, [R1+0x938] ;  /* 0x00093800016d7983 */ /* 0x000f220000100800 */
[----:B------:R-:W-:Y:S01]  /*11b30*/  @!P5 IMAD.IADD R112, R112, 0x1, -R72 ;  /* 0x000000017070d824 */ /* 0x000fe200078e0a48 */
[----:B------:R-:W-:Y:S01]  /*11b40*/  PRMT R29, RZ, 0x7610, R29 ;  /* 0x00007610ff1d7816 */ /* 0x000fe2000000001d */
[----:B------:R-:W3:Y:S01]  /*11b50*/  LDCU UR5, c[0x0][0x3b0] ;  /* 0x00007600ff0577ac */ /* 0x000ee20008000800 */
[----:B------:R-:W4:Y:S01]  /*11b60*/  LDL.LU R110, [R1+0x1f4] ;  /* 0x0001f400016e7983 */ /* 0x000f220000300800 */
[----:B-1----:R-:W-:Y:S01]  /*11b70*/  IMAD R5, R5, UR7, RZ ;  /* 0x0000000705057c24 */ /* 0x002fe2000f8e02ff */
[----:B------:R-:W-:Y:S01]  /*11b80*/  LEA R115, P5, R6, R69, 0x1 ;  /* 0x0000004506737211 */ /* 0x000fe200078a08ff */
[----:B------:R-:W-:Y:S01]  /*11b90*/  @!P4 IMAD.MOV R4, RZ, RZ, -R4 ;  /* 0x000000ffff04c224 */ /* 0x000fe200078e0a04 */
[----:B0-----:R-:W4:Y:S01]  /*11ba0*/  LDL.LU R8, [R1+0x1f8] ;  /* 0x0001f80001087983 */ /* 0x001f220000300800 */
[----:B--2---:R-:W-:Y:S01]  /*11bb0*/  ISETP.GT.U32.AND P6, PT, R72, R45, PT ;  /* 0x0000002d4800720c */ /* 0x004fe20003fc4070 */
[----:B------:R-:W0:Y:S01]  /*11bc0*/  LDCU UR7, c[0x0][0x3b0] ;  /* 0x00007600ff0777ac */ /* 0x000e220008000800 */
[----:B------:R-:W-:-:S02]  /*11bd0*/  LEA R7, P3, R5, R69, 0x1 ;  /* 0x0000004505077211 */ /* 0x000fc400078608ff */
[----:B------:R-:W-:Y:S02]  /*11be0*/  LEA.HI.X.SX32 R116, R6, R68, 0x1, P5 ;  /* 0x0000004406747211 */ /* 0x000fe400028f0eff */
[C---:B------:R-:W-:Y:S02]  /*11bf0*/  ISETP.GT.U32.AND P4, PT, R72.reuse, R112, PT ;  /* 0x000000704800720c */ /* 0x040fe40003f84070 */
[----:B------:R-:W-:Y:S01]  /*11c00*/  LEA.HI.X.SX32 R114, R5, R68, 0x1, P3 ;  /* 0x0000004405727211 */ /* 0x000fe200018f0eff */
[----:B------:R-:W-:Y:S01]  /*11c10*/  @P0 IMAD.MOV.U32 R5, RZ, RZ, R116 ;  /* 0x000000ffff050224 */ /* 0x000fe200078e0074 */
[----:B------:R-:W-:Y:S01]  /*11c20*/  SEL R6, R75, R4, !P1 ;  /* 0x000000044b067207 */ /* 0x000fe20004800000 */
[----:B------:R-:W-:Y:S01]  /*11c30*/  @P0 IMAD.MOV.U32 R4, RZ, RZ, R115 ;  /* 0x000000ffff040224 */ /* 0x000fe200078e0073 */
[----:B------:R-:W-:Y:S02]  /*11c40*/  ISETP.GT.U32.AND P3, PT, R72, R44, PT ;  /* 0x0000002c4800720c */ /* 0x000fe40003f64070 */
[----:B------:R-:W-:-:S02]  /*11c50*/  PRMT R28, RZ, 0x7610, R28 ;  /* 0x00007610ff1c7816 */ /* 0x000fc4000000001c */
[----:B------:R1:W2:Y:S01]  /*11c60*/  @P0 LDG.E.U16 R29, desc[UR20][R4.64] ;  /* 0x00000014041d0981 */ /* 0x0002a2000c1e1500 */
[----:B------:R-:W-:Y:S01]  /*11c70*/  IMAD R6, R6, UR11, RZ ;  /* 0x0000000b06067c24 */ /* 0x000fe2000f8e02ff */
[----:B------:R-:W-:Y:S01]  /*11c80*/  PRMT R27, RZ, 0x7610, R27 ;  /* 0x00007610ff1b7816 */ /* 0x000fe2000000001b */
[--C-:B------:R-:W-:Y:S01]  /*11c90*/  @!P4 IMAD.IADD R112, R112, 0x1, -R72.reuse ;  /* 0x000000017070c824 */ /* 0x100fe200078e0a48 */
[----:B------:R-:W-:Y:S01]  /*11ca0*/  STL [R1+0x1b0], R115 ;  /* 0x0001b07301007387 */ /* 0x000fe20000100800 */
[----:B------:R-:W-:Y:S01]  /*11cb0*/  @!P6 IMAD.IADD R45, R45, 0x1, -R72 ;  /* 0x000000012d2de824 */ /* 0x000fe200078e0a48 */
[----:B------:R-:W0:Y:S01]  /*11cc0*/  LDCU UR11, c[0x0][0x3b0] ;  /* 0x00007600ff0b77ac */ /* 0x000e220008000800 */
[----:B-1----:R-:W-:Y:S02]  /*11cd0*/  @P0 IMAD.MOV.U32 R4, RZ, RZ, R7 ;  /* 0x000000ffff040224 */ /* 0x002fe400078e0007 */
[----:B------:R-:W-:-:S05]  /*11ce0*/  @P0 IMAD.MOV.U32 R5, RZ, RZ, R114 ;  /* 0x000000ffff050224 */ /* 0x000fca00078e0072 */
[----:B------:R1:W2:Y:S01]  /*11cf0*/  @P0 LDG.E.U16 R28, desc[UR20][R4.64] ;  /* 0x00000014041c0981 */ /* 0x0002a2000c1e1500 */
[----:B------:R-:W-:-:S03]  /*11d00*/  @!P3 IMAD.IADD R44, R44, 0x1, -R72 ;  /* 0x000000012c2cb824 */ /* 0x000fc600078e0a48 */
[----:B------:R0:W-:Y:S01]  /*11d10*/  STL [R1+0x1f0], R7 ;  /* 0x0001f00701007387 */ /* 0x0001e20000100800 */
[----:B-1----:R-:W-:-:S03]  /*11d20*/  LEA R4, P4, R6, R69, 0x1 ;  /* 0x0000004506047211 */ /* 0x002fc600078808ff */
[----:B------:R-:W-:Y:S01]  /*11d30*/  STL [R1+0x1ac], R116 ;  /* 0x0001ac7401007387 */ /* 0x000fe20000100800 */
[----:B------:R-:W-:-:S03]  /*11d40*/  LEA.HI.X.SX32 R6, R6, R68, 0x1, P4 ;  /* 0x0000004406067211 */ /* 0x000fc600020f0eff */
[----:B------:R-:W-:Y:S04]  /*11d50*/  STL [R1+0x1ec], R114 ;  /* 0x0001ec7201007387 */ /* 0x000fe80000100800 */
[----:B------:R-:W-:Y:S01]  /*11d60*/  STL [R1+0x230], R4 ;  /* 0x0002300401007387 */ /* 0x000fe20000100800 */
[----:B0-----:R-:W-:Y:S02]  /*11d70*/  @P0 IMAD.MOV.U32 R7, RZ, RZ, R6 ;  /* 0x000000ffff070224 */ /* 0x001fe400078e0006 */
[----:B------:R-:W-:Y:S01]  /*11d80*/  IMAD.MOV.U32 R5, RZ, RZ, R112 ;  /* 0x000000ffff057224 */ /* 0x000fe200078e0070 */
[----:B---3--:R-:W-:Y:S02]  /*11d90*/  ISETP.GT.U32.AND P5, PT, R72, R43, PT ;  /* 0x0000002b4800720c */ /* 0x008fe40003fa4070 */
[----:B------:R-:W-:-:S11]  /*11da0*/  ISETP.GE.AND P6, PT, R113, RZ, PT ;  /* 0x000000ff7100720c */ /* 0x000fd60003fc6270 */
[----:B------:R-:W-:-:S05]  /*11db0*/  @!P5 IMAD.IADD R43, R43, 0x1, -R72 ;  /* 0x000000012b2bd824 */ /* 0x000fca00078e0a48 */
[----:B------:R-:W-:Y:S02]  /*11dc0*/  ISETP.GT.U32.AND P3, PT, R72, R43, PT ;  /* 0x0000002b4800720c */ /* 0x000fe40003f64070 */
[----:B------:R-:W-:Y:S02]  /*11dd0*/  ISETP.GE.AND P5, PT, R111, RZ, PT ;  /* 0x000000ff6f00720c */ /* 0x000fe40003fa6270 */
[----:B------:R-:W3:Y:S04]  /*11de0*/  LDL.LU R111, [R1+0x54] ;  /* 0x00005400016f7983 */ /* 0x000ee80000300800 */
[----:B------:R0:W-:Y:S04]  /*11df0*/  STL [R1+0x22c], R6 ;  /* 0x00022c0601007387 */ /* 0x0001e80000100800 */
[----:B------:R1:W-:Y:S04]  /*11e00*/  STL [R1+0x1b4], R44 ;  /* 0x0001b42c01007387 */ /* 0x0003e80000100800 */
[----:B------:R-:W2:Y:S01]  /*11e10*/  LDL R115, [R1+0x8c0] ;  /* 0x0008c00001737983 */ /* 0x000ea20000100800 */
[----:B0-----:R-:W-:-:S02]  /*11e20*/  @P0 IMAD.MOV.U32 R6, RZ, RZ, R4 ;  /* 0x000000ffff060224 */ /* 0x001fc400078e0004 */
[----:B------:R-:W-:Y:S02]  /*11e30*/  IMAD.MOV.U32 R4, RZ, RZ, R44 ;  /* 0x000000ffff047224 */ /* 0x000fe400078e002c */
[----:B------:R-:W-:Y:S01]  /*11e40*/  @!P6 IMAD.MOV R5, RZ, RZ, -R5 ;  /* 0x000000ffff05e224 */ /* 0x000fe200078e0a05 */
[----:B------:R0:W3:Y:S01]  /*11e50*/  @P0 LDG.E.U16 R27, desc[UR20][R6.64] ;  /* 0x00000014061b0981 */ /* 0x0000e2000c1e1500 */
[----:B------:R-:W-:Y:S02]  /*11e60*/  @!P5 IMAD.MOV R4, RZ, RZ, -R4 ;  /* 0x000000ffff04d224 */ /* 0x000fe400078e0a04 */
[----:B------:R-:W-:Y:S01]  /*11e70*/  @!P3 IMAD.IADD R43, R43, 0x1, -R72 ;  /* 0x000000012b2bb824 */ /* 0x000fe200078e0a48 */
[----:B-1----:R-:W3:Y:S04]  /*11e80*/  LDL.LU R44, [R1+0x234] ;  /* 0x00023400012c7983 */ /* 0x002ee80000300800 */
[----:B------:R1:W-:Y:S01]  /*11e90*/  STL [R1+0x178], R43 ;  /* 0x0001782b01007387 */ /* 0x0003e20000100800 */
[----:B0-----:R-:W-:-:S02]  /*11ea0*/  SEL R6, R75, R5, !P1 ;  /* 0x000000054b067207 */ /* 0x001fc40004800000 */
[----:B------:R-:W-:Y:S01]  /*11eb0*/  SEL R5, R75, R4, !P1 ;  /* 0x000000044b057207 */ /* 0x000fe20004800000 */
[----:B------:R-:W-:Y:S02]  /*11ec0*/  IMAD.MOV.U32 R4, RZ, RZ, R43 ;  /* 0x000000ffff047224 */ /* 0x000fe400078e002b */
[----:B-1----:R-:W3:Y:S01]  /*11ed0*/  LDL R43, [R1+0x89c] ;  /* 0x00089c00012b7983 */ /* 0x002ee20000100800 */
[----:B----4-:R-:W-:Y:S01]  /*11ee0*/  ISETP.GT.U32.AND P6, PT, R72, R8, PT ;  /* 0x000000084800720c */ /* 0x010fe20003fc4070 */
[----:B------:R-:W-:Y:S01]  /*11ef0*/  IMAD R6, R6, UR5, RZ ;  /* 0x0000000506067c24 */ /* 0x000fe2000f8e02ff */
[----:B------:R-:W-:Y:S02]  /*11f00*/  ISETP.GT.U32.AND P4, PT, R72, R110, PT ;  /* 0x0000006e4800720c */ /* 0x000fe40003f84070 */
[----:B------:R-:W-:Y:S01]  /*11f10*/  ISETP.GE.AND P5, PT, R109, RZ, PT ;  /* 0x000000ff6d00720c */ /* 0x000fe20003fa6270 */
[----:B------:R-:W-:Y:S01]  /*11f20*/  IMAD R5, R5, UR7, RZ ;  /* 0x0000000705057c24 */ /* 0x000fe2000f8e02ff */
[----:B------:R-:W-:Y:S01]  /*11f30*/  PRMT R26, RZ, 0x7610, R26 ;  /* 0x00007610ff1a7816 */ /* 0x000fe2000000001a */
[----:B------:R-:W0:Y:S01]  /*11f40*/  LDCU UR5, c[0x0][0x3b0] ;  /* 0x00007600ff0577ac */ /* 0x000e220008000800 */
[----:B------:R-:W-:-:S02]  /*11f50*/  PRMT R25, RZ, 0x7610, R25 ;  /* 0x00007610ff197816 */ /* 0x000fc40000000019 */
[----:B------:R-:W-:Y:S01]  /*11f60*/  PRMT R24, RZ, 0x7610, R24 ;  /* 0x00007610ff187816 */ /* 0x000fe20000000018 */
[----:B------:R-:W1:Y:S02]  /*11f70*/  LDCU UR7, c[0x0][0x3b0] ;  /* 0x00007600ff0777ac */ /* 0x000e640008000800 */
[--C-:B------:R-:W-:Y:S01]  /*11f80*/  @!P6 IMAD.IADD R8, R8, 0x1, -R72.reuse ;  /* 0x000000010808e824 */ /* 0x100fe200078e0a48 */
[----:B------:R-:W-:Y:S01]  /*11f90*/  LEA R7, P6, R6, R69, 0x1 ;  /* 0x0000004506077211 */ /* 0x000fe200078c08ff */
[----:B------:R-:W-:-:S03]  /*11fa0*/  @!P4 IMAD.IADD R110, R110, 0x1, -R72 ;  /* 0x000000016e6ec824 */ /* 0x000fc600078e0a48 */
[----:B------:R-:W-:Y:S01]  /*11fb0*/  LEA.HI.X.SX32 R109, R6, R68, 0x1, P6 ;  /* 0x00000044066d7211 */ /* 0x000fe200030f0eff */
[----:B------:R4:W-:Y:S01]  /*11fc0*/  STL [R1+0x270], R7 ;  /* 0x0002700701007387 */ /* 0x0009e20000100800 */
[----:B------:R-:W-:Y:S01]  /*11fd0*/  @P0 IMAD.MOV.U32 R6, RZ, RZ, R7 ;  /* 0x000000ffff060224 */ /* 0x000fe200078e0007 */
[C---:B------:R-:W-:Y:S01]  /*11fe0*/  LEA R112, P4, R5.reuse, R69, 0x1 ;  /* 0x0000004505707211 */ /* 0x040fe200078808ff */
[----:B------:R-:W-:Y:S01]  /*11ff0*/  @!P5 IMAD.MOV R4, RZ, RZ, -R4 ;  /* 0x000000ffff04d224 */ /* 0x000fe200078e0a04 */
[C---:B------:R-:W-:Y:S02]  /*12000*/  ISETP.GT.U32.AND P5, PT, R72.reuse, R8, PT ;  /* 0x000000084800720c */ /* 0x040fe40003fa4070 */
[----:B------:R-:W-:Y:S01]  /*12010*/  ISETP.GT.U32.AND P3, PT, R72, R110, PT ;  /* 0x0000006e4800720c */ /* 0x000fe20003f64070 */
[----:B----4-:R-:W-:Y:S01]  /*12020*/  @P0 IMAD.MOV.U32 R7, RZ, RZ, R109 ;  /* 0x000000ffff070224 */ /* 0x010fe200078e006d */
[----:B------:R-:W-:-:S04]  /*12030*/  LEA.HI.X.SX32 R113, R5, R68, 0x1, P4 ;  /* 0x0000004405717211 */ /* 0x000fc800020f0eff */
[----:B------:R4:W3:Y:S01]  /*12040*/  @P0 LDG.E.U16 R26, desc[UR20][R6.64] ;  /* 0x00000014061a0981 */ /* 0x0008e2000c1e1500 */
[----:B------:R-:W-:Y:S01]  /*12050*/  @P0 IMAD.MOV.U32 R5, RZ, RZ, R113 ;  /* 0x000000ffff050224 */ /* 0x000fe200078e0071 */
[----:B----4-:R-:W-:Y:S01]  /*12060*/  SEL R6, R75, R4, !P1 ;  /* 0x000000044b067207 */ /* 0x010fe20004800000 */
[----:B------:R-:W-:-:S04]  /*12070*/  @P0 IMAD.MOV.U32 R4, RZ, RZ, R112 ;  /* 0x000000ffff040224 */ /* 0x000fc800078e0070 */
[----:B------:R-:W-:Y:S01]  /*12080*/  IMAD R6, R6, UR11, RZ ;  /* 0x0000000b06067c24 */ /* 0x000fe2000f8e02ff */
[----:B------:R4:W3:Y:S01]  /*12090*/  @P0 LDG.E.U16 R25, desc[UR20][R4.64] ;  /* 0x0000001404190981 */ /* 0x0008e2000c1e1500 */
[--C-:B------:R-:W-:Y:S01]  /*120a0*/  @!P5 IMAD.IADD R8, R8, 0x1, -R72.reuse ;  /* 0x000000010808d824 */ /* 0x100fe200078e0a48 */
[----:B------:R-:W-:Y:S01]  /*120b0*/  PRMT R23, RZ, 0x7610, R23 ;  /* 0x00007610ff177816 */ /* 0x000fe20000000017 */
[----:B------:R-:W-:Y:S01]  /*120c0*/  @!P3 IMAD.IADD R110, R110, 0x1, -R72 ;  /* 0x000000016e6eb824 */ /* 0x000fe200078e0a48 */
[----:B------:R-:W-:Y:S01]  /*120d0*/  STL [R1+0x2b0], R112 ;  /* 0x0002b07001007387 */ /* 0x000fe20000100800 */
[----:B------:R-:W0:Y:S03]  /*120e0*/  LDCU UR11, c[0x0][0x3b0] ;  /* 0x00007600ff0b77ac */ /* 0x000e260008000800 */
[----:B------:R1:W-:Y:S01]  /*120f0*/  STL [R1+0x26c], R109 ;  /* 0x00026c6d01007387 */ /* 0x0003e20000100800 */
[----:B----4-:R-:W-:Y:S01]  /*12100*/  LEA R5, P5, R6, R69, 0x1 ;  /* 0x0000004506057211 */ /* 0x010fe200078a08ff */
[----:B------:R-:W-:-:S03]  /*12110*/  IMAD.MOV.U32 R4, RZ, RZ, R110 ;  /* 0x000000ffff047224 */ /* 0x000fc600078e006e */
[----:B------:R-:W-:Y:S01]  /*12120*/  LEA.HI.X.SX32 R7, R6, R68, 0x1, P5 ;  /* 0x0000004406077211 */ /* 0x000fe200028f0eff */
[----:B-1----:R-:W4:Y:S04]  /*12130*/  LDL.LU R109, [R1+0x274] ;  /* 0x00027400016d7983 */ /* 0x002f280000300800 */
[----:B------:R1:W-:Y:S04]  /*12140*/  STL [R1+0x2ac], R113 ;  /* 0x0002ac7101007387 */ /* 0x0003e80000100800 */
[----:B-1----:R-:W4:Y:S04]  /*12150*/  LDL R113, [R1+0x850] ;  /* 0x0008500001717983 */ /* 0x002f280000100800 */
[----:B------:R-:W-:Y:S04]  /*12160*/  STL [R1+0x1f8], R8 ;  /* 0x0001f80801007387 */ /* 0x000fe80000100800 */
[----:B------:R1:W-:Y:S04]  /*12170*/  STL [R1+0x2f0], R5 ;  /* 0x0002f00501007387 */ /* 0x0003e80000100800 */
[----:B------:R-:W4:Y:S04]  /*12180*/  LDL R112, [R1+0x878] ;  /* 0x0008780001707983 */ /* 0x000f280000100800 */
[----:B------:R-:W4:Y:S04]  /*12190*/  LDL R110, [R1+0x8c4] ;  /* 0x0008c400016e7983 */ /* 0x000f280000100800 */
[----:B------:R0:W-:Y:S01]  /*121a0*/  STL [R1+0x2ec], R7 ;  /* 0x0002ec0701007387 */ /* 0x0001e20000100800 */
[----:B--2---:R-:W-:-:S13]  /*121b0*/  ISETP.GE.AND P4, PT, R115, RZ, PT ;  /* 0x000000ff7300720c */ /* 0x004fda0003f86270 */
[----:B------:R-:W-:Y:S01]  /*121c0*/  @!P4 IMAD.MOV R4, RZ, RZ, -R4 ;  /* 0x000000ffff04c224 */ /* 0x000fe200078e0a04 */
[----:B---3--:R-:W-:Y:S02]  /*121d0*/  ISETP.GE.AND P4, PT, R43, RZ, PT ;  /* 0x000000ff2b00720c */ /* 0x008fe40003f86270 */
[----:B------:R-:W2:Y:S01]  /*121e0*/  LDL R43, [R1+0x8e8] ;  /* 0x0008e800012b7983 */ /* 0x000ea20000100800 */
[C---:B------:R-:W-:Y:S02]  /*121f0*/  ISETP.GT.U32.AND P6, PT, R72.reuse, R111, PT ;  /* 0x0000006f4800720c */ /* 0x040fe40003fc4070 */
[----:B------:R-:W-:Y:S01]  /*12200*/  SEL R6, R75, R4, !P1 ;  /* 0x000000044b067207 */ /* 0x000fe20004800000 */
[----:B------:R-:W-:Y:S02]  /*12210*/  @P0 IMAD.MOV.U32 R4, RZ, RZ, R5 ;  /* 0x000000ffff040224 */ /* 0x000fe400078e0005 */
[----:B-1----:R-:W-:Y:S01]  /*12220*/  @P0 IMAD.MOV.U32 R5, RZ, RZ, R7 ;  /* 0x000000ffff050224 */ /* 0x002fe200078e0007 */
[----:B------:R-:W-:-:S04]  /*12230*/  ISETP.GT.U32.AND P3, PT, R72, R44, PT ;  /* 0x0000002c4800720c */ /* 0x000fc80003f64070 */
[----:B------:R1:W3:Y:S03]  /*12240*/  @P0 LDG.E.U16 R24, desc[UR20][R4.64] ;  /* 0x0000001404180981 */ /* 0x0002e6000c1e1500 */
[----:B------:R-:W-:Y:S01]  /*12250*/  @!P6 IMAD.IADD R111, R111, 0x1, -R72 ;  /* 0x000000016f6fe824 */ /* 0x000fe200078e0a48 */
[----:B------:R-:W-:Y:S01]  /*12260*/  ISETP.GT.U32.AND P6, PT, R72, R45, PT ;  /* 0x0000002d4800720c */ /* 0x000fe20003fc4070 */
[----:B0-----:R-:W-:Y:S01]  /*12270*/  IMAD R6, R6, UR5, RZ ;  /* 0x0000000506067c24 */ /* 0x001fe2000f8e02ff */
[----:B------:R-:W-:Y:S01]  /*12280*/  PRMT R22, RZ, 0x7610, R22 ;  /* 0x00007610ff167816 */ /* 0x000fe20000000016 */
[----:B------:R-:W0:Y:S01]  /*12290*/  LDCU UR5, c[0x0][0x3b0] ;  /* 0x00007600ff0577ac */ /* 0x000e220008000800 */
[----:B------:R-:W-:Y:S01]  /*122a0*/  ISETP.GT.U32.AND P5, PT, R72, R111, PT ;  /* 0x0000006f4800720c */ /* 0x000fe20003fa4070 */
[----:B-1----:R-:W-:Y:S02]  /*122b0*/  IMAD.MOV.U32 R4, RZ, RZ, R8 ;  /* 0x000000ffff047224 */ /* 0x002fe400078e0008 */
[----:B------:R-:W3:Y:S02]  /*122c0*/  LDL.LU R8, [R1+0x278] ;  /* 0x0002780001087983 */ /* 0x000ee40000300800 */
[----:B------:R-:W-:-:S04]  /*122d0*/  @!P4 IMAD.MOV R4, RZ, RZ, -R4 ;  /* 0x000000ffff04c224 */ /* 0x000fc800078e0a04 */
[--C-:B------:R-:W-:Y:S01]  /*122e0*/  @!P6 IMAD.IADD R45, R45, 0x1, -R72.reuse ;  /* 0x000000012d2de824 */ /* 0x100fe200078e0a48 */
[----:B------:R-:W-:Y:S01]  /*122f0*/  LEA R5, P6, R6, R69, 0x1 ;  /* 0x0000004506057211 */ /* 0x000fe200078c08ff */
[--C-:B------:R-:W-:Y:S01]  /*12300*/  @!P3 IMAD.IADD R44, R44, 0x1, -R72.reuse ;  /* 0x000000012c2cb824 */ /* 0x100fe200078e0a48 */
[----:B------:R-:W-:Y:S02]  /*12310*/  SEL R4, R75, R4, !P1 ;  /* 0x000000044b047207 */ /* 0x000fe40004800000 */
[----:B------:R-:W-:Y:S01]  /*12320*/  LEA.HI.X.SX32 R7, R6, R68, 0x1, P6 ;  /* 0x0000004406077211 */ /* 0x000fe200030f0eff */
[----:B------:R-:W-:Y:S01]  /*12330*/  @!P5 IMAD.IADD R111, R111, 0x1, -R72 ;  /* 0x000000016f6fd824 */ /* 0x000fe200078e0a48 */
[----:B------:R-:W-:Y:S01]  /*12340*/  STL [R1+0x238], R45 ;  /* 0x0002382d01007387 */ /* 0x000fe20000100800 */
[----:B------:R-:W-:Y:S01]  /*12350*/  ISETP.GT.U32.AND P5, PT, R72, R44, PT ;  /* 0x0000002c4800720c */ /* 0x000fe20003fa4070 */
[----:B------:R-:W-:Y:S01]  /*12360*/  IMAD R6, R4, UR7, RZ ;  /* 0x0000000704067c24 */ /* 0x000fe2000f8e02ff */
[----:B------:R-:W1:Y:S01]  /*12370*/  LDCU UR7, c[0x0][0x3b0] ;  /* 0x00007600ff0777ac */ /* 0x000e620008000800 */
[----:B------:R0:W-:Y:S01]  /*12380*/  STL [R1+0x328], R5 ;  /* 0x0003280501007387 */ /* 0x0001e20000100800 */
[----:B------:R-:W-:-:S02]  /*12390*/  @P0 IMAD.MOV.U32 R4, RZ, RZ, R5 ;  /* 0x000000ffff040224 */ /* 0x000fc400078e0005 */
[----:B0-----:R-:W-:Y:S01]  /*123a0*/  @P0 IMAD.MOV.U32 R5, RZ, RZ, R7 ;  /* 0x000000ffff050224 */ /* 0x001fe200078e0007 */
[----:B------:R0:W-:Y:S04]  /*123b0*/  STL [R1+0x324], R7 ;  /* 0x0003240701007387 */ /* 0x0001e80000100800 */
[----:B------:R0:W3:Y:S02]  /*123c0*/  @P0 LDG.E.U16 R23, desc[UR20][R4.64] ;  /* 0x0000001404170981 */ /* 0x0000e4000c1e1500 */
[----:B------:R-:W-:Y:S01]  /*123d0*/  @!P5 IMAD.IADD R44, R44, 0x1, -R72 ;  /* 0x000000012c2cd824 */ /* 0x000fe200078e0a48 */
[----:B0-----:R-:W-:-:S04]  /*123e0*/  LEA R5, P6, R6, R69, 0x1 ;  /* 0x0000004506057211 */ /* 0x001fc800078c08ff */
[----:B------:R-:W-:Y:S01]  /*123f0*/  LEA.HI.X.SX32 R7, R6, R68, 0x1, P6 ;  /* 0x0000004406077211 */ /* 0x000fe200030f0eff */
[----:B------:R0:W-:Y:S04]  /*12400*/  STL [R1+0x360], R5 ;  /* 0x0003600501007387 */ /* 0x0001e80000100800 */
[----:B------:R0:W-:Y:S04]  /*12410*/  STL [R1+0x35c], R7 ;  /* 0x00035c0701007387 */ /* 0x0001e80000100800 */
[----:B------:R0:W-:Y:S01]  /*12420*/  STL [R1+0x234], R44 ;  /* 0x0002342c01007387 */ /* 0x0001e20000100800 */
[----:B--2---:R-:W-:-:S03]  /*12430*/  ISETP.GE.AND P5, PT, R43, RZ, PT ;  /* 0x000000ff2b00720c */ /* 0x004fc60003fa6270 */
[----:B------:R-:W2:Y:S01]  /*12440*/  LDL R43, [R1+0x910] ;  /* 0x00091000012b7983 */ /* 0x000ea20000100800 */
[----:B----4-:R-:W-:Y:S02]  /*12450*/  ISETP.GE.AND P3, PT, R113, RZ, PT ;  /* 0x000000ff7100720c */ /* 0x010fe40003f66270 */
[----:B------:R-:W-:Y:S01]  /*12460*/  ISETP.GT.U32.AND P4, PT, R72, R109, PT ;  /* 0x0000006d4800720c */ /* 0x000fe20003f84070 */
[----:B------:R-:W-:-:S10]  /*12470*/  IMAD.MOV.U32 R4, RZ, RZ, R111 ;  /* 0x000000ffff047224 */ /* 0x000fd400078e006f */
[----:B------:R-:W-:Y:S02]  /*12480*/  @!P3 IMAD.MOV R4, RZ, RZ, -R4 ;  /* 0x000000ffff04b224 */ /* 0x000fe400078e0a04 */
[----:B------:R-:W-:Y:S01]  /*12490*/  @!P4 IMAD.IADD R109, R109, 0x1, -R72 ;  /* 0x000000016d6dc824 */ /* 0x000fe200078e0a48 */
[----:B------:R-:W-:Y:S02]  /*124a0*/  ISETP.GE.AND P4, PT, R112, RZ, PT ;  /* 0x000000ff7000720c */ /* 0x000fe40003f86270 */
[----:B------:R-:W-:Y:S01]  /*124b0*/  SEL R6, R75, R4, !P1 ;  /* 0x000000044b067207 */ /* 0x000fe20004800000 */
[----:B------:R-:W-:Y:S01]  /*124c0*/  @P0 IMAD.MOV.U32 R4, RZ, RZ, R5 ;  /* 0x000000ffff040224 */ /* 0x000fe200078e0005 */
[----:B------:R-:W-:Y:S01]  /*124d0*/  ISETP.GE.AND P3, PT, R110, RZ, PT ;  /* 0x000000ff6e00720c */ /* 0x000fe20003f66270 */
[----:B0-----:R-:W-:Y:S01]  /*124e0*/  @P0 IMAD.MOV.U32 R5, RZ, RZ, R7 ;  /* 0x000000ffff050224 */ /* 0x001fe200078e0007 */
[----:B------:R-:W-:-:S04]  /*124f0*/  ISETP.GT.U32.AND P6, PT, R72, R109, PT ;  /* 0x0000006d4800720c */ /* 0x000fc80003fc4070 */
[----:B------:R0:W4:Y:S01]  /*12500*/  @P0 LDG.E.U16 R22, desc[UR20][R4.64] ;  /* 0x0000001404160981 */ /* 0x000122000c1e1500 */
[----:B------:R-:W-:Y:S02]  /*12510*/  IMAD R7, R6, UR11, RZ ;  /* 0x0000000b06077c24 */ /* 0x000fe4000f8e02ff */
[----:B0-----:R-:W-:Y:S02]  /*12520*/  IMAD.MOV.U32 R4, RZ, RZ, R45 ;  /* 0x000000ffff047224 */ /* 0x001fe400078e002d */
[----:B------:R-:W-:Y:S02]  /*12530*/  IMAD.MOV.U32 R5, RZ, RZ, R44 ;  /* 0x000000ffff057224 */ /* 0x000fe400078e002c */
[----:B------:R-:W-:Y:S01]  /*12540*/  @!P4 IMAD.MOV R4, RZ, RZ, -R4 ;  /* 0x000000ffff04c224 */ /* 0x000fe200078e0a04 */
[----:B---3--:R-:W-:Y:S01]  /*12550*/  ISETP.GT.U32.AND P4, PT, R72, R8, PT ;  /* 0x000000084800720c */ /* 0x008fe20003f84070 */
[----:B------:R-:W-:Y:S02]  /*12560*/  @!P3 IMAD.MOV R5, RZ, RZ, -R5 ;  /* 0x000000ffff05b224 */ /* 0x000fe400078e0a05 */
[----:B------:R-:W-:Y:S01]  /*12570*/  @!P6 IMAD.IADD R109, R109, 0x1, -R72 ;  /* 0x000000016d6de824 */ /* 0x000fe200078e0a48 */
[----:B------:R-:W-:-:S02]  /*12580*/  SEL R6, R75, R4, !P1 ;  /* 0x000000044b067207 */ /* 0x000fc40004800000 */
[----:B------:R-:W-:Y:S01]  /*12590*/  LEA R44, P3, R7, R69, 0x1 ;  /* 0x00000045072c7211 */ /* 0x000fe200078608ff */
[----:B------:R-:W-:Y:S01]  /*125a0*/  IMAD.MOV.U32 R4, RZ, RZ, R109 ;  /* 0x000000ffff047224 */ /* 0x000fe200078e006d */
[----:B------:R-:W-:Y:S01]  /*125b0*/  SEL R5, R75, R5, !P1 ;  /* 0x000000054b057207 */ /* 0x000fe20004800000 */
[----:B------:R-:W-:Y:S01]  /*125c0*/  IMAD R155, R6, UR4, RZ ;  /* 0x00000004069b7c24 */ /* 0x000fe2000f8e02ff */
[----:B------:R-:W-:Y:S01]  /*125d0*/  LEA.HI.X.SX32 R45, R7, R68, 0x1, P3 ;  /* 0x00000044072d7211 */ /* 0x000fe200018f0eff */
[----:B------:R-:W-:Y:S01]  /*125e0*/  @!P5 IMAD.MOV R4, RZ, RZ, -R4 ;  /* 0x000000ffff04d224 */ /* 0x000fe200078e0a04 */
[----:B------:R-:W-:Y:S01]  /*125f0*/  PRMT R21, RZ, 0x7610, R21 ;  /* 0x00007610ff157816 */ /* 0x000fe20000000015 */
[----:B------:R-:W-:Y:S01]  /*12600*/  IMAD R5, R5, UR5, RZ ;  /* 0x0000000505057c24 */ /* 0x000fe2000f8e02ff */
[----:B------:R-:W-:Y:S01]  /*12610*/  LEA R156, P3, R155, R69, 0x1 ;  /* 0x000000459b9c7211 */ /* 0x000fe200078608ff */
[----:B------:R-:W-:Y:S01]  /*12620*/  STL [R1+0x398], R44 ;  /* 0x0003982c01007387 */ /* 0x000fe20000100800 */
[----:B------:R-:W-:Y:S01]  /*12630*/  @P0 IMAD.MOV.U32 R6, RZ, RZ, R44 ;  /* 0x000000ffff060224 */ /* 0x000fe200078e002c */
[----:B------:R-:W-:Y:S01]  /*12640*/  SEL R4, R75, R4, !P1 ;  /* 0x000000044b047207 */ /* 0x000fe20004800000 */
[----:B------:R-:W-:Y:S01]  /*12650*/  @P0 IMAD.MOV.U32 R7, RZ, RZ, R45 ;  /* 0x000000ffff070224 */ /* 0x000fe200078e002d */
[----:B------:R0:W-:Y:S01]  /*12660*/  STL [R1+0x394], R45 ;  /* 0x0003942d01007387 */ /* 0x0001e20000100800 */
[----:B------:R-:W-:Y:S01]  /*12670*/  @!P4 IMAD.IADD R8, R8, 0x1, -R72 ;  /* 0x000000010808c824 */ /* 0x000fe200078e0a48 */
[----:B------:R-:W-:Y:S01]  /*12680*/  LEA.HI.X.SX32 R155, R155, R68, 0x1, P3 ;  /* 0x000000449b9b7211 */ /* 0x000fe200018f0eff */
[----:B------:R-:W3:Y:S01]  /*12690*/  LDCU UR4, c[0x0][0x3b0] ;  /* 0x00007600ff0477ac */ /* 0x000ee20008000800 */
[----:B------:R1:W4:Y:S01]  /*126a0*/  @P0 LDG.E.U16 R21, desc[UR20][R6.64] ;  /* 0x0000001406150981 */ /* 0x000322000c1e1500 */
        /* <DEDUP_REMOVED lines=10> */
[----:B------:R-:W-:Y:S01]  /*12750*/  PRMT R10, RZ, 0x7610, R10 ;  /* 0x00007610ff0a7816 */ /* 0x000fe2000000000a */
[----:B------:R-:W-:Y:S01]  /*12760*/  VIADD R110, R0, 0x7f ;  /* 0x0000007f006e7836 */ /* 0x000fe20000000000 */
[CC--:B0-----:R-:W-:Y:S01]  /*12770*/  LEA R45, P4, R5.reuse, R69.reuse, 0x1 ;  /* 0x00000045052d7211 */ /* 0x0c1fe200078808ff */
[----:B-1----:R-:W-:Y:S01]  /*12780*/  IMAD R6, R4, UR7, RZ ;  /* 0x0000000704067c24 */ /* 0x002fe2000f8e02ff */
[----:B------:R-:W-:Y:S01]  /*12790*/  PRMT R9, RZ, 0x7610, R9 ;  /* 0x00007610ff097816 */ /* 0x000fe20000000009 */
[----:B------:R-:W-:Y:S01]  /*127a0*/  @P0 IMAD.MOV.U32 R4, RZ, RZ, R156 ;  /* 0x000000ffff040224 */ /* 0x000fe200078e009c */
[----:B------:R-:W-:Y:S01]  /*127b0*/  LEA.HI.X.SX32 R109, R5, R68, 0x1, P4 ;  /* 0x00000044056d7211 */ /* 0x000fe200020f0eff */
[----:B------:R-:W-:Y:S01]  /*127c0*/  @P0 IMAD.MOV.U32 R5, RZ, RZ, R155 ;  /* 0x000000ffff050224 */ /* 0x000fe200078e009b */
[----:B------:R-:W-:Y:S01]  /*127d0*/  ISETP.GT.U32.AND P3, PT, R72, R8, PT ;  /* 0x000000084800720c */ /* 0x000fe20003f64070 */
[----:B------:R-:W-:Y:S01]  /*127e0*/  VIADD R111, R0, 0x6f ;  /* 0x0000006f006f7836 */ /* 0x000fe20000000000 */
[----:B------:R-:W0:Y:S02]  /*127f0*/  LDCU UR5, c[0x0][0x3b0] ;  /* 0x00007600ff0577ac */ /* 0x000e240008000800 */
[----:B------:R1:W4:Y:S01]  /*12800*/  @P0 LDG.E.U16 R20, desc[UR20][R4.64] ;  /* 0x0000001404140981 */ /* 0x000322000c1e1500 */
[----:B------:R-:W-:Y:S01]  /*12810*/  LEA R44, P5, R6, R69, 0x1 ;  /* 0x00000045062c7211 */ /* 0x000fe200078a08ff */
[----:B-1----:R-:W-:-:S02]  /*12820*/  @P0 IMAD.MOV.U32 R4, RZ, RZ, R45 ;  /* 0x000000ffff040224 */ /* 0x002fc400078e002d */
[----:B------:R-:W-:Y:S01]  /*12830*/  @P0 IMAD.MOV.U32 R5, RZ, RZ, R109 ;  /* 0x000000ffff050224 */ /* 0x000fe200078e006d */
[----:B------:R-:W-:Y:S04]  /*12840*/  STL [R1+0x18], R45 ;  /* 0x0000182d01007387 */ /* 0x000fe80000100800 */
[----:B------:R1:W4:Y:S04]  /*12850*/  @P0 LDG.E.U16 R19, desc[UR20][R4.64] ;  /* 0x0000001404130981 */ /* 0x000328000c1e1500 */
[----:B------:R-:W-:Y:S01]  /*12860*/  STL [R1+0x14], R109 ;  /* 0x0000146d01007387 */ /* 0x000fe20000100800 */
[----:B-1----:R-:W-:-:S03]  /*12870*/  LEA.HI.X.SX32 R4, R6, R68, 0x1, P5 ;  /* 0x0000004406047211 */ /* 0x002fc600028f0eff */
[----:B------:R-:W-:Y:S01]  /*12880*/  STL [R1+0x58], R44 ;  /* 0x0000582c01007387 */ /* 0x000fe20000100800 */
[----:B------:R-:W-:-:S03]  /*12890*/  @!P3 IMAD.IADD R8, R8, 0x1, -R72 ;  /* 0x000000010808b824 */ /* 0x000fc600078e0a48 */
[----:B------:R1:W-:Y:S01]  /*128a0*/  STL [R1+0x54], R4 ;  /* 0x0000540401007387 */ /* 0x0003e20000100800 */
[----:B------:R-:W-:Y:S02]  /*128b0*/  @P0 IMAD.MOV.U32 R5, RZ, RZ, R4 ;  /* 0x000000ffff050224 */ /* 0x000fe400078e0004 */
[----:B-1----:R-:W-:-:S05]  /*128c0*/  @P0 IMAD.MOV.U32 R4, RZ, RZ, R44 ;  /* 0x000000ffff040224 */ /* 0x002fca00078e002c */
[----:B------:R1:W4:Y:S02]  /*128d0*/  @P0 LDG.E.U16 R18, desc[UR20][R4.64] ;  /* 0x0000001404120981 */ /* 0x000324000c1e1500 */
[----:B-1----:R-:W-:Y:S01]  /*128e0*/  IMAD.MOV.U32 R4, RZ, RZ, R8 ;  /* 0x000000ffff047224 */ /* 0x002fe200078e0008 */
[----:B--2---:R-:W-:Y:S01]  /*128f0*/  ISETP.GE.AND P4, PT, R43, RZ, PT ;  /* 0x000000ff2b00720c */ /* 0x004fe20003f86270 */
[----:B------:R-:W-:-:S05]  /*12900*/  VIADD R43, R0, 0x27 ;  /* 0x00000027002b7836 */ /* 0x000fca0000000000 */
[----:B------:R-:W-:-:S07]  /*12910*/  IABS R5, R43 ;  /* 0x0000002b00057213 */ /* 0x000fce0000000000 */
[----:B------:R-:W-:Y:S02]  /*12920*/  @!P4 IMAD.MOV R4, RZ, RZ, -R4 ;  /* 0x000000ffff04c224 */ /* 0x000fe400078e0a04 */
[----:B------:R-:W-:-:S03]  /*12930*/  IMAD.HI.U32 R6, R73, R5, RZ ;  /* 0x0000000549067227 */ /* 0x000fc600078e00ff */
[----:B------:R-:W-:Y:S01]  /*12940*/  SEL R4, R75, R4, !P1 ;  /* 0x000000044b047207 */ /* 0x000fe20004800000 */
[----:B------:R-:W-:Y:S01]  /*12950*/  IMAD.MOV R6, RZ, RZ, -R6 ;  /* 0x000000ffff067224 */ /* 0x000fe200078e0a06 */
[----:B------:R-:W-:Y:S03]  /*12960*/  STL [R1+0x7ec], R43 ;  /* 0x0007ec2b01007387 */ /* 0x000fe60000100800 */
[----:B---3--:R-:W-:Y:S01]  /*12970*/  IMAD R7, R4, UR4, RZ ;  /* 0x0000000404077c24 */ /* 0x008fe2000f8e02ff */
[----:B------:R1:W-:Y:S01]  /*12980*/  STL [R1+0x278], R8 ;  /* 0x0002780801007387 */ /* 0x0003e20000100800 */
[----:B------:R-:W-:Y:S01]  /*12990*/  IMAD R4, R72, R6, R5 ;  /* 0x0000000648047224 */ /* 0x000fe200078e0205 */
[----:B------:R-:W-:Y:S01]  /*129a0*/  ISETP.GE.AND P4, PT, R43, RZ, PT ;  /* 0x000000ff2b00720c */ /* 0x000fe20003f86270 */
[----:B------:R-:W2:Y:S01]  /*129b0*/  LDCU UR4, c[0x0][0x3b0] ;  /* 0x00007600ff0477ac */ /* 0x000ea20008000800 */
[----:B-1----:R-:W-:-:S04]  /*129c0*/  LEA R8, P3, R7, R69, 0x1 ;  /* 0x0000004507087211 */ /* 0x002fc800078608ff */
[----:B------:R-:W-:Y:S02]  /*129d0*/  LEA.HI.X.SX32 R44, R7, R68, 0x1, P3 ;  /* 0x00000044072c7211 */ /* 0x000fe400018f0eff */
[----:B------:R-:W-:Y:S01]  /*129e0*/  ISETP.GT.U32.AND P3, PT, R72, R4, PT ;  /* 0x000000044800720c */ /* 0x000fe20003f64070 */
[----:B------:R1:W-:Y:S01]  /*129f0*/  STL [R1+0x98], R8 ;  /* 0x0000980801007387 */ /* 0x0003e20000100800 */
[----:B------:R-:W-:Y:S02]  /*12a00*/  @P0 IMAD.MOV.U32 R6, RZ, RZ, R8 ;  /* 0x000000ffff060224 */ /* 0x000fe400078e0008 */
[----:B------:R-:W-:-:S05]  /*12a10*/  @P0 IMAD.MOV.U32 R7, RZ, RZ, R44 ;  /* 0x000000ffff070224 */ /* 0x000fca00078e002c */
[----:B------:R3:W4:Y:S01]  /*12a20*/  @P0 LDG.E.U16 R17, desc[UR20][R6.64] ;  /* 0x0000001406110981 */ /* 0x000722000c1e1500 */
[----:B-1----:R-:W-:-:S03]  /*12a30*/  VIADD R8, R0, 0x2f ;  /* 0x0000002f00087836 */ /* 0x002fc60000000000 */
[----:B------:R-:W-:Y:S02]  /*12a40*/  @!P3 IMAD.IADD R4, R4, 0x1, -R72 ;  /* 0x000000010404b824 */ /* 0x000fe400078e0a48 */
[----:B------:R-:W-:-:S03]  /*12a50*/  IABS R5, R8 ;  /* 0x0000000800057213 */ /* 0x000fc60000000000 */
[----:B------:R-:W-:Y:S02]  /*12a60*/  ISETP.GT.U32.AND P3, PT, R72, R4, PT ;  /* 0x000000044800720c */ /* 0x000fe40003f64070 */
[----:B---3--:R-:W-:-:S04]  /*12a70*/  IMAD.HI.U32 R6, R73, R5, RZ ;  /* 0x0000000549067227 */ /* 0x008fc800078e00ff */
[----:B------:R-:W-:-:S04]  /*12a80*/  IMAD.MOV R6, RZ, RZ, -R6 ;  /* 0x000000ffff067224 */ /* 0x000fc800078e0a06 */
[----:B------:R-:W-:-:S03]  /*12a90*/  IMAD R5, R72, R6, R5 ;  /* 0x0000000648057224 */ /* 0x000fc600078e0205 */
[----:B------:R-:W-:Y:S02]  /*12aa0*/  @!P3 IMAD.IADD R4, R4, 0x1, -R72 ;  /* 0x000000010404b824 */ /* 0x000fe400078e0a48 */
[----:B------:R-:W-:Y:S02]  /*12ab0*/  ISETP.GT.U32.AND P3, PT, R72, R5, PT ;  /* 0x000000054800720c */ /* 0x000fe40003f64070 */
[----:B------:R-:W-:-:S05]  /*12ac0*/  @!P4 IMAD.MOV R4, RZ, RZ, -R4 ;  /* 0x000000ffff04c224 */ /* 0x000fca00078e0a04 */
[----:B------:R-:W-:-:S05]  /*12ad0*/  SEL R4, R75, R4, !P1 ;  /* 0x000000044b047207 */ /* 0x000fca0004800000 */
[----:B--2---:R-:W-:Y:S01]  /*12ae0*/  IMAD R4, R4, UR4, RZ ;  /* 0x0000000404047c24 */ /* 0x004fe2000f8e02ff */
[----:B------:R-:W1:Y:S01]  /*12af0*/  LDCU UR4, c[0x0][0x3b0] ;  /* 0x00007600ff0477ac */ /* 0x000e620008000800 */
[----:B------:R-:W-:-:S03]  /*12b00*/  @!P3 IMAD.IADD R5, R5, 0x1, -R72 ;  /* 0x000000010505b824 */ /* 0x000fc600078e0a48 */
[----:B------:R-:W-:Y:S02]  /*12b10*/  LEA R7, P4, R4, R69, 0x1 ;  /* 0x0000004504077211 */ /* 0x000fe400078808ff */
[----:B------:R-:W-:Y:S02]  /*12b20*/  ISETP.GT.U32.AND P3, PT, R72, R5, PT ;  /* 0x000000054800720c */ /* 0x000fe40003f64070 */
[----:B------:R-:W-:Y:S02]  /*12b30*/  LEA.HI.X.SX32 R43, R4, R68, 0x1, P4 ;  /* 0x00000044042b7211 */ /* 0x000fe400020f0eff */
[----:B------:R-:W-:Y:S01]  /*12b40*/  ISETP.GE.AND P4, PT, R8, RZ, PT ;  /* 0x000000ff0800720c */ /* 0x000fe20003f86270 */
[----:B------:R-:W-:Y:S01]  /*12b50*/  STL [R1+0x94], R44 ;  /* 0x0000942c01007387 */ /* 0x000fe20000100800 */
[----:B------:R-:W-:-:S03]  /*12b60*/  @P0 IMAD.MOV.U32 R6, RZ, RZ, R7 ;  /* 0x000000ffff060224 */ /* 0x000fc600078e0007 */
[----:B------:R-:W-:Y:S04]  /*12b70*/  STL [R1+0x7e0], R8 ;  /* 0x0007e00801007387 */ /* 0x000fe80000100800 */
[----:B------:R2:W-:Y:S01]  /*12b80*/  STL [R1+0xd8], R7 ;  /* 0x0000d80701007387 */ /* 0x0005e20000100800 */
[----:B------:R-:W-:-:S03]  /*12b90*/  @!P3 IMAD.IADD R5, R5, 0x1, -R72 ;  /* 0x000000010505b824 */ /* 0x000fc600078e0a48 */
[----:B------:R3:W-:Y:S01]  /*12ba0*/  STL [R1+0xd4], R43 ;  /* 0x0000d42b01007387 */ /* 0x0007e20000100800 */
[----:B------:R-:W-:Y:S02]  /*12bb0*/  @!P4 IMAD.MOV R5, RZ, RZ, -R5 ;  /* 0x000000ffff05c224 */ /* 0x000fe400078e0a05 */
[----:B--2---:R-:W-:Y:S02]  /*12bc0*/  @P0 IMAD.MOV.U32 R7, RZ, RZ, R43 ;  /* 0x000000ffff070224 */ /* 0x004fe400078e002b */
[----:B---3--:R-:W-:-:S03]  /*12bd0*/  VIADD R43, R0, 0x37 ;  /* 0x00000037002b7836 */ /* 0x008fc60000000000 */
[----:B------:R2:W3:Y:S02]  /*12be0*/  @P0 LDG.E.U16 R16, desc[UR20][R6.64] ;  /* 0x0000001406100981 */ /* 0x0004e4000c1e1500 */
[----:B------:R-:W-:Y:S02]  /*12bf0*/  IABS R4, R43 ;  /* 0x0000002b00047213 */ /* 0x000fe40000000000 */
[----:B--2---:R-:W-:-:S03]  /*12c00*/  SEL R6, R75, R5, !P1 ;  /* 0x000000054b067207 */ /* 0x004fc60004800000 */
[----:B------:R-:W-:-:S04]  /*12c10*/  IMAD.HI.U32 R5, R73, R4, RZ ;  /* 0x0000000449057227 */ /* 0x000fc800078e00ff */
[----:B-1----:R-:W-:Y:S01]  /*12c20*/  IMAD R6, R6, UR4, RZ ;  /* 0x0000000406067c24 */ /* 0x002fe2000f8e02ff */
[----:B------:R-:W-:Y:S01]  /*12c30*/  STL [R1+0x7d8], R43 ;  /* 0x0007d82b01007387 */ /* 0x000fe20000100800 */
[----:B------:R-:W-:Y:S01]  /*12c40*/  IMAD.MOV R5, RZ, RZ, -R5 ;  /* 0x000000ffff057224 */ /* 0x000fe200078e0a05 */
[----:B------:R-:W-:Y:S01]  /*12c50*/  ISETP.GE.AND P4, PT, R43, RZ, PT ;  /* 0x000000ff2b00720c */ /* 0x000fe20003f86270 */
[----:B------:R-:W1:Y:S01]  /*12c60*/  LDCU UR4, c[0x0][0x3b0] ;  /* 0x00007600ff0477ac */ /* 0x000e620008000800 */
[----:B------:R-:W-:Y:S01]  /*12c70*/  LEA R7, P3, R6, R69, 0x1 ;  /* 0x0000004506077211 */ /* 0x000fe200078608ff */
[----:B------:R-:W-:-:S03]  /*12c80*/  IMAD R4, R72, R5, R4 ;  /* 0x0000000548047224 */ /* 0x000fc600078e0204 */
[----:B------:R-:W-:Y:S02]  /*12c90*/  LEA.HI.X.SX32 R8, R6, R68, 0x1, P3 ;  /* 0x0000004406087211 */ /* 0x000fe400018f0eff */
[----:B------:R-:W-:Y:S01]  /*12ca0*/  ISETP.GT.U32.AND P3, PT, R72, R4, PT ;  /* 0x000000044800720c */ /* 0x000fe20003f64070 */
[----:B------:R2:W-:Y:S01]  /*12cb0*/  STL [R1+0x138], R7 ;  /* 0x0001380701007387 */ /* 0x0005e20000100800 */
[----:B------:R-:W-:-:S03]  /*12cc0*/  @P0 IMAD.MOV.U32 R6, RZ, RZ, R7 ;  /* 0x000000ffff060224 */ /* 0x000fc600078e0007 */
[----:B------:R2:W-:Y:S02]  /*12cd0*/  STL [R1+0x134], R8 ;  /* 0x0001340801007387 */ /* 0x0005e40000100800 */
[----:B--2---:R-:W-:Y:S02]  /*12ce0*/  @P0 IMAD.MOV.U32 R7, RZ, RZ, R8 ;  /* 0x000000ffff070224 */ /* 0x004fe400078e0008 */
[----:B------:R-:W-:-:S03]  /*12cf0*/  VIADD R8, R0, 0x3f ;  /* 0x0000003f00087836 */ /* 0x000fc60000000000 */
[----:B------:R2:W3:Y:S01]  /*12d00*/  @P0 LDG.E.U16 R15, desc[UR20][R6.64] ;  /* 0x00000014060f0981 */ /* 0x0004e2000c1e1500 */
[----:B------:R-:W-:Y:S01]  /*12d10*/  @!P3 IMAD.IADD R4, R4, 0x1, -R72 ;  /* 0x000000010404b824 */ /* 0x000fe200078e0a48 */
[----:B------:R-:W-:-:S04]  /*12d20*/  IABS R5, R8 ;  /* 0x0000000800057213 */ /* 0x000fc80000000000 */
[----:B------:R-:W-:Y:S01]  /*12d30*/  ISETP.GT.U32.AND P3, PT, R72, R4, PT ;  /* 0x000000044800720c */ /* 0x000fe20003f64070 */
[----:B--2---:R-:W-:-:S04]  /*12d40*/  IMAD.HI.U32 R6, R73, R5, RZ ;  /* 0x0000000549067227 */ /* 0x004fc800078e00ff */
[----:B------:R-:W-:-:S04]  /*12d50*/  IMAD.MOV R6, RZ, RZ, -R6 ;  /* 0x000000ffff067224 */ /* 0x000fc800078e0a06 */
[----:B------:R-:W-:-:S04]  /*12d60*/  IMAD R5, R72, R6, R5 ;  /* 0x0000000648057224 */ /* 0x000fc800078e0205 */
[----:B------:R-:W-:Y:S01]  /*12d70*/  @!P3 IMAD.IADD R4, R4, 0x1, -R72 ;  /* 0x000000010404b824 */ /* 0x000fe200078e0a48 */
[----:B------:R-:W-:-:S03]  /*12d80*/  ISETP.GT.U32.AND P3, PT, R72, R5, PT ;  /* 0x000000054800720c */ /* 0x000fc60003f64070 */
[----:B------:R-:W-:-:S05]  /*12d90*/  @!P4 IMAD.MOV R4, RZ, RZ, -R4 ;  /* 0x000000ffff04c224 */ /* 0x000fca00078e0a04 */
[----:B------:R-:W-:-:S05]  /*12da0*/  SEL R4, R75, R4, !P1 ;  /* 0x000000044b047207 */ /* 0x000fca0004800000 */
[----:B-1----:R-:W-:Y:S01]  /*12db0*/  IMAD R4, R4, UR4, RZ ;  /* 0x0000000404047c24 */ /* 0x002fe2000f8e02ff */
        /* <DEDUP_REMOVED lines=8> */
[----:B------:R2:W-:Y:S04]  /*12e40*/  STL [R1+0x178], R7 ;  /* 0x0001780701007387 */ /* 0x0005e80000100800 */
[----:B------:R0:W-:Y:S01]  /*12e50*/  STL [R1+0x174], R43 ;  /* 0x0001742b01007387 */ /* 0x0001e20000100800 */
[----:B------:R-:W-:Y:S02]  /*12e60*/  @!P3 IMAD.IADD R5, R5, 0x1, -R72 ;  /* 0x000000010505b824 */ /* 0x000fe400078e0a48 */
[----:B--2---:R-:W-:Y:S02]  /*12e70*/  @P0 IMAD.MOV.U32 R7, RZ, RZ, R43 ;  /* 0x000000ffff070224 */ /* 0x004fe400078e002b */
[----:B0-----:R-:W-:-:S03]  /*12e80*/  VIADD R43, R0, 0x47 ;  /* 0x00000047002b7836 */ /* 0x001fc60000000000 */
[----:B------:R0:W2:Y:S01]  /*12e90*/  @P0 LDG.E.U16 R14, desc[UR20][R6.64] ;  /* 0x00000014060e0981 */ /* 0x0000a2000c1e1500 */
[----:B------:R-:W-:Y:S01]  /*12ea0*/  @!P4 IMAD.MOV R5, RZ, RZ, -R5 ;  /* 0x000000ffff05c224 */ /* 0x000fe200078e0a05 */
[----:B------:R-:W-:-:S04]  /*12eb0*/  IABS R4, R43 ;  /* 0x0000002b00047213 */ /* 0x000fc80000000000 */
[----:B0-----:R-:W-:Y:S01]  /*12ec0*/  SEL R6, R75, R5, !P1 ;  /* 0x000000054b067207 */ /* 0x001fe20004800000 */
[----:B------:R-:W-:-:S04]  /*12ed0*/  IMAD.HI.U32 R5, R73, R4, RZ ;  /* 0x0000000449057227 */ /* 0x000fc800078e00ff */
[----:B-1----:R-:W-:Y:S01]  /*12ee0*/  IMAD R6, R6, UR4, RZ ;  /* 0x0000000406067c24 */ /* 0x002fe2000f8e02ff */
[----:B------:R-:W-:Y:S01]  /*12ef0*/  STL [R1+0x7d0], R43 ;  /* 0x0007d02b01007387 */ /* 0x000fe20000100800 */
[----:B------:R-:W-:Y:S01]  /*12f00*/  IMAD.MOV R5, RZ, RZ, -R5 ;  /* 0x000000ffff057224 */ /* 0x000fe200078e0a05 */
[----:B------:R-:W-:Y:S01]  /*12f10*/  ISETP.GE.AND P4, PT, R43, RZ, PT ;  /* 0x000000ff2b00720c */ /* 0x000fe20003f86270 */
[----:B------:R-:W0:Y:S01]  /*12f20*/  LDCU UR4, c[0x0][0x3b0] ;  /* 0x00007600ff0477ac */ /* 0x000e220008000800 */
[----:B------:R-:W-:Y:S01]  /*12f30*/  LEA R7, P3, R6, R69, 0x1 ;  /* 0x0000004506077211 */ /* 0x000fe200078608ff */
[----:B------:R-:W-:-:S03]  /*12f40*/  IMAD R4, R72, R5, R4 ;  /* 0x0000000548047224 */ /* 0x000fc600078e0204 */
[----:B------:R-:W-:Y:S02]  /*12f50*/  LEA.HI.X.SX32 R8, R6, R68, 0x1, P3 ;  /* 0x0000004406087211 */ /* 0x000fe400018f0eff */
[----:B------:R-:W-:Y:S01]  /*12f60*/  ISETP.GT.U32.AND P3, PT, R72, R4, PT ;  /* 0x000000044800720c */ /* 0x000fe20003f64070 */
[----:B------:R1:W-:Y:S01]  /*12f70*/  STL [R1+0x1b8], R7 ;  /* 0x0001b80701007387 */ /* 0x0003e20000100800 */
[----:B------:R-:W-:-:S03]  /*12f80*/  @P0 IMAD.MOV.U32 R6, RZ, RZ, R7 ;  /* 0x000000ffff060224 */ /* 0x000fc600078e0007 */
[----:B------:R1:W-:Y:S02]  /*12f90*/  STL [R1+0x1b4], R8 ;  /* 0x0001b40801007387 */ /* 0x0003e40000100800 */
[----:B-1----:R-:W-:Y:S02]  /*12fa0*/  @P0 IMAD.MOV.U32 R7, RZ, RZ, R8 ;  /* 0x000000ffff070224 */ /* 0x002fe400078e0008 */
[----:B------:R-:W-:-:S03]  /*12fb0*/  VIADD R8, R0, 0x4f ;  /* 0x0000004f00087836 */ /* 0x000fc60000000000 */
[----:B------:R1:W2:Y:S01]  /*12fc0*/  @P0 LDG.E.U16 R13, desc[UR20][R6.64] ;  /* 0x00000014060d0981 */ /* 0x0002a2000c1e1500 */
[----:B------:R-:W-:Y:S01]  /*12fd0*/  @!P3 IMAD.IADD R4, R4, 0x1, -R72 ;  /* 0x000000010404b824 */ /* 0x000fe200078e0a48 */
[----:B------:R-:W-:-:S04]  /*12fe0*/  IABS R5, R8 ;  /* 0x0000000800057213 */ /* 0x000fc80000000000 */
[----:B------:R-:W-:Y:S01]  /*12ff0*/  ISETP.GT.U32.AND P3, PT, R72, R4, PT ;  /* 0x000000044800720c */ /* 0x000fe20003f64070 */
[----:B-1----:R-:W-:-:S04]  /*13000*/  IMAD.HI.U32 R6, R73, R5, RZ ;  /* 0x0000000549067227 */ /* 0x002fc800078e00ff */
[----:B------:R-:W-:-:S04]  /*13010*/  IMAD.MOV R6, RZ, RZ, -R6 ;  /* 0x000000ffff067224 */ /* 0x000fc800078e0a06 */
[----:B------:R-:W-:-:S04]  /*13020*/  IMAD R5, R72, R6, R5 ;  /* 0x0000000648057224 */ /* 0x000fc800078e0205 */
[----:B------:R-:W-:Y:S01]  /*13030*/  @!P3 IMAD.IADD R4, R4, 0x1, -R72 ;  /* 0x000000010404b824 */ /* 0x000fe200078e0a48 */
[----:B------:R-:W-:-:S03]  /*13040*/  ISETP.GT.U32.AND P3, PT, R72, R5, PT ;  /* 0x000000054800720c */ /* 0x000fc60003f64070 */
[----:B------:R-:W-:-:S05]  /*13050*/  @!P4 IMAD.MOV R4, RZ, RZ, -R4 ;  /* 0x000000ffff04c224 */ /* 0x000fca00078e0a04 */
[----:B------:R-:W-:-:S05]  /*13060*/  SEL R4, R75, R4, !P1 ;  /* 0x000000044b047207 */ /* 0x000fca0004800000 */
[----:B0-----:R-:W-:Y:S01]  /*13070*/  IMAD R4, R4, UR4, RZ ;  /* 0x0000000404047c24 */ /* 0x001fe2000f8e02ff */
[----:B------:R-:W0:Y:S01]  /*13080*/  LDCU UR4, c[0x0][0x3b0] ;  /* 0x00007600ff0477ac */ /* 0x000e220008000800 */
        /* <DEDUP_REMOVED lines=10> */
[----:B-1----:R-:W-:Y:S02]  /*13130*/  @P0 IMAD.MOV.U32 R7, RZ, RZ, R43 ;  /* 0x000000ffff070224 */ /* 0x002fe400078e002b */
[----:B0-----:R-:W-:-:S03]  /*13140*/  VIADD R43, R0, 0x57 ;  /* 0x00000057002b7836 */ /* 0x001fc60000000000 */
[----:B------:R0:W2:Y:S01]  /*13150*/  @P0 LDG.E.U16 R12, desc[UR20][R6.64] ;  /* 0x00000014060c0981 */ /* 0x0000a2000c1e1500 */
[----:B------:R-:W-:Y:S01]  /*13160*/  @!P4 IMAD.MOV R5, RZ, RZ, -R5 ;  /* 0x000000ffff05c224 */ /* 0x000fe200078e0a05 */
[----:B------:R-:W-:-:S04]  /*13170*/  IABS R4, R43 ;  /* 0x0000002b00047213 */ /* 0x000fc80000000000 */
[----:B0-----:R-:W-:Y:S01]  /*13180*/  SEL R6, R75, R5, !P1 ;  /* 0x000000054b067207 */ /* 0x001fe20004800000 */
[----:B------:R-:W-:-:S04]  /*13190*/  IMAD.HI.U32 R5, R73, R4, RZ ;  /* 0x0000000449057227 */ /* 0x000fc800078e00ff */
[----:B------:R-:W-:Y:S01]  /*131a0*/  IMAD R6, R6, UR4, RZ ;  /* 0x0000000406067c24 */ /* 0x000fe2000f8e02ff */
        /* <DEDUP_REMOVED lines=32> */
[----:B------:R-:W-:Y:S02]  /*133b0*/  VIADD R44, R0, 0x67 ;  /* 0x00000067002c7836 */ /* 0x000fe40000000000 */
[----:B------:R-:W-:Y:S01]  /*133c0*/  @P0 IMAD.MOV.U32 R6, RZ, RZ, R7 ;  /* 0x000000ffff060224 */ /* 0x000fe200078e0007 */
[----:B------:R1:W-:Y:S04]  /*133d0*/  STL [R1+0x278], R7 ;  /* 0x0002780701007387 */ /* 0x0003e80000100800 */
[----:B------:R-:W-:Y:S01]  /*133e0*/  @!P3 IMAD.IADD R5, R5, 0x1, -R72 ;  /* 0x000000010505b824 */ /* 0x000fe200078e0a48 */
[----:B------:R-:W-:-:S03]  /*133f0*/  IABS R4, R44 ;  /* 0x0000002c00047213 */ /* 0x000fc60000000000 */
[----:B------:R-:W-:Y:S02]  /*13400*/  @!P4 IMAD.MOV R5, RZ, RZ, -R5 ;  /* 0x000000ffff05c224 */ /* 0x000fe400078e0a05 */
[----:B-1----:R-:W-:-:S05]  /*13410*/  @P0 IMAD.MOV.U32 R7, RZ, RZ, R43 ;  /* 0x000000ffff070224 */ /* 0x002fca00078e002b */
[----:B------:R1:W2:Y:S02]  /*13420*/  @P0 LDG.E.U16 R10, desc[UR20][R6.64] ;  /* 0x00000014060a0981 */ /* 0x0002a4000c1e1500 */
[----:B-1----:R-:W-:Y:S01]  /*13430*/  SEL R6, R75, R5, !P1 ;  /* 0x000000054b067207 */ /* 0x002fe20004800000 */
[----:B------:R-:W-:-:S04]  /*13440*/  IMAD.HI.U32 R5, R73, R4, RZ ;  /* 0x0000000449057227 */ /* 0x000fc800078e00ff */
[----:B0-----:R-:W-:Y:S01]  /*13450*/  IMAD R6, R6, UR4, RZ ;  /* 0x0000000406067c24 */ /* 0x001fe2000f8e02ff */
[----:B------:R-:W-:Y:S01]  /*13460*/  STL [R1+0x274], R43 ;  /* 0x0002742b01007387 */ /* 0x000fe20000100800 */
[----:B------:R-:W-:Y:S01]  /*13470*/  IMAD.MOV R5, RZ, RZ, -R5 ;  /* 0x000000ffff057224 */ /* 0x000fe200078e0a05 */
[----:B------:R-:W0:Y:S02]  /*13480*/  LDCU UR4, c[0x0][0x3b0] ;  /* 0x00007600ff0477ac */ /* 0x000e240008000800 */
[----:B------:R-:W-:Y:S01]  /*13490*/  LEA R7, P3, R6, R69, 0x1 ;  /* 0x0000004506077211 */ /* 0x000fe200078608ff */
[----:B------:R-:W-:-:S03]  /*134a0*/  IMAD R4, R72, R5, R4 ;  /* 0x0000000548047224 */ /* 0x000fc600078e0204 */
[----:B------:R-:W-:Y:S02]  /*134b0*/  LEA.HI.X.SX32 R8, R6, R68, 0x1, P3 ;  /* 0x0000004406087211 */ /* 0x000fe400018f0eff */
[----:B------:R-:W-:Y:S01]  /*134c0*/  ISETP.GT.U32.AND P3, PT, R72, R4, PT ;  /* 0x000000044800720c */ /* 0x000fe20003f64070 */
[----:B------:R-:W-:Y:S01]  /*134d0*/  STL [R1+0x7c0], R44 ;  /* 0x0007c02c01007387 */ /* 0x000fe20000100800 */
[----:B------:R-:W-:-:S03]  /*134e0*/  @P0 IMAD.MOV.U32 R6, RZ, RZ, R7 ;  /* 0x000000ffff060224 */ /* 0x000fc600078e0007 */
[----:B------:R1:W-:Y:S01]  /*134f0*/  STL [R1+0x2b8], R7 ;  /* 0x0002b80701007387 */ /* 0x0003e20000100800 */
[----:B------:R-:W-:Y:S01]  /*13500*/  VIADD R109, R0, 0x77 ;  /* 0x00000077006d7836 */ /* 0x000fe20000000000 */
[----:B------:R-:W-:Y:S01]  /*13510*/  IABS R5, R110 ;  /* 0x0000006e00057213 */ /* 0x000fe20000000000 */
[----:B-1----:R-:W-:-:S05]  /*13520*/  @P0 IMAD.MOV.U32 R7, RZ, RZ, R8 ;  /* 0x000000ffff070224 */ /* 0x002fca00078e0008 */
[----:B------:R-:W-:Y:S01]  /*13530*/  @!P3 IMAD.IADD R4, R4, 0x1, -R72 ;  /* 0x000000010404b824 */ /* 0x000fe200078e0a48 */
[----:B------:R1:W2:Y:S04]  /*13540*/  @P0 LDG.E.U16 R9, desc[UR20][R6.64] ;  /* 0x0000001406090981 */ /* 0x0002a8000c1e1500 */
[----:B------:R0:W-:Y:S01]  /*13550*/  STL [R1+0x2b4], R8 ;  /* 0x0002b40801007387 */ /* 0x0001e20000100800 */
[----:B------:R-:W-:Y:S02]  /*13560*/  ISETP.GT.U32.AND P4, PT, R72, R4, PT ;  /* 0x000000044800720c */ /* 0x000fe40003f84070 */
[----:B-1----:R-:W-:Y:S02]  /*13570*/  IABS R7, R111 ;  /* 0x0000006f00077213 */ /* 0x002fe40000000000 */
[----:B------:R-:W-:Y:S01]  /*13580*/  IABS R6, R109 ;  /* 0x0000006d00067213 */ /* 0x000fe20000000000 */
[----:B0-----:R-:W-:-:S04]  /*13590*/  IMAD.HI.U32 R8, R73, R5, RZ ;  /* 0x0000000549087227 */ /* 0x001fc800078e00ff */
[----:B------:R-:W-:Y:S01]  /*135a0*/  IMAD.HI.U32 R43, R73, R7, RZ ;  /* 0x00000007492b7227 */ /* 0x000fe200078e00ff */
[----:B------:R-:W-:-:S03]  /*135b0*/  ISETP.GE.AND P3, PT, R44, RZ, PT ;  /* 0x000000ff2c00720c */ /* 0x000fc60003f66270 */
[----:B------:R-:W-:-:S04]  /*135c0*/  IMAD.HI.U32 R73, R73, R6, RZ ;  /* 0x0000000649497227 */ /* 0x000fc800078e00ff */
[----:B------:R-:W-:Y:S02]  /*135d0*/  IMAD.MOV R8, RZ, RZ, -R8 ;  /* 0x000000ffff087224 */ /* 0x000fe400078e0a08 */
[----:B------:R-:W-:Y:S02]  /*135e0*/  IMAD.MOV R73, RZ, RZ, -R73 ;  /* 0x000000ffff497224 */ /* 0x000fe400078e0a49 */
[----:B------:R-:W-:Y:S02]  /*135f0*/  IMAD.MOV R43, RZ, RZ, -R43 ;  /* 0x000000ffff2b7224 */ /* 0x000fe400078e0a2b */
[C---:B------:R-:W-:Y:S02]  /*13600*/  IMAD R5, R72.reuse, R8, R5 ;  /* 0x0000000848057224 */ /* 0x040fe400078e0205 */
[C---:B------:R-:W-:Y:S02]  /*13610*/  IMAD R6, R72.reuse, R73, R6 ;  /* 0x0000004948067224 */ /* 0x040fe400078e0206 */
[C---:B------:R-:W-:Y:S01]  /*13620*/  IMAD R7, R72.reuse, R43, R7 ;  /* 0x0000002b48077224 */ /* 0x040fe200078e0207 */
[----:B------:R-:W-:Y:S01]  /*13630*/  ISETP.GT.U32.AND P6, PT, R72, R5, PT ;  /* 0x000000054800720c */ /* 0x000fe20003fc4070 */
[----:B------:R-:W-:Y:S01]  /*13640*/  @!P4 IMAD.IADD R4, R4, 0x1, -R72 ;  /* 0x000000010404c824 */ /* 0x000fe200078e0a48 */
[----:B------:R-:W-:-:S02]  /*13650*/  ISETP.GT.U32.AND P5, PT, R72, R6, PT ;  /* 0x000000064800720c */ /* 0x000fc40003fa4070 */
[----:B------:R-:W-:Y:S01]  /*13660*/  ISETP.GT.U32.AND P4, PT, R72, R7, PT ;  /* 0x000000074800720c */ /* 0x000fe20003f84070 */
[----:B------:R-:W-:-:S05]  /*13670*/  @!P3 IMAD.MOV R4, RZ, RZ, -R4 ;  /* 0x000000ffff04b224 */ /* 0x000fca00078e0a04 */
[----:B------:R-:W-:-:S03]  /*13680*/  SEL R4, R75, R4, !P1 ;  /* 0x000000044b047207 */ /* 0x000fc60004800000 */
[--C-:B------:R-:W-:Y:S02]  /*13690*/  @!P6 IMAD.IADD R5, R5, 0x1, -R72.reuse ;  /* 0x000000010505e824 */ /* 0x100fe400078e0a48 */
[--C-:B------:R-:W-:Y:S02]  /*136a0*/  @!P5 IMAD.IADD R6, R6, 0x1, -R72.reuse ;  /* 0x000000010606d824 */ /* 0x100fe400078e0a48 */
[----:B------:R-:W-:Y:S01]  /*136b0*/  IMAD R4, R4, UR4, RZ ;  /* 0x0000000404047c24 */ /* 0x000fe2000f8e02ff */
[----:B------:R-:W0:Y:S01]  /*136c0*/  LDCU UR4, c[0x0][0x3b0] ;  /* 0x00007600ff0477ac */ /* 0x000e220008000800 */
[----:B------:R-:W-:Y:S01]  /*136d0*/  @!P4 IMAD.IADD R7, R7, 0x1, -R72 ;  /* 0x000000010707c824 */ /* 0x000fe200078e0a48 */
[C---:B------:R-:W-:Y:S02]  /*136e0*/  ISETP.GT.U32.AND P4, PT, R72.reuse, R5, PT ;  /* 0x000000054800720c */ /* 0x040fe40003f84070 */
[----:B------:R-:W-:Y:S02]  /*136f0*/  ISETP.GT.U32.AND P5, PT, R72, R6, PT ;  /* 0x000000064800720c */ /* 0x000fe40003fa4070 */
[----:B------:R-:W-:-:S02]  /*13700*/  LEA R43, P3, R4, R69, 0x1 ;  /* 0x00000045042b7211 */ /* 0x000fc400078608ff */
[----:B------:R-:W-:Y:S02]  /*13710*/  ISETP.GT.U32.AND P6, PT, R72, R7, PT ;  /* 0x000000074800720c */ /* 0x000fe40003fc4070 */
[----:B------:R-:W-:Y:S02]  /*13720*/  LEA.HI.X.SX32 R44, R4, R68, 0x1, P3 ;  /* 0x00000044042c7211 */ /* 0x000fe400018f0eff */
[----:B------:R-:W-:-:S03]  /*13730*/  ISETP.GE.AND P3, PT, R111, RZ, PT ;  /* 0x000000ff6f00720c */ /* 0x000fc60003f66270 */
[--C-:B------:R-:W-:Y:S01]  /*13740*/  @!P4 IMAD.IADD R5, R5, 0x1, -R72.reuse ;  /* 0x000000010505c824 */ /* 0x100fe200078e0a48 */
[----:B------:R-:W-:Y:S01]  /*13750*/  ISETP.GE.AND P4, PT, R109, RZ, PT ;  /* 0x000000ff6d00720c */ /* 0x000fe20003f86270 */
[----:B------:R-:W-:Y:S01]  /*13760*/  @!P5 IMAD.IADD R6, R6, 0x1, -R72 ;  /* 0x000000010606d824 */ /* 0x000fe200078e0a48 */
[----:B------:R-:W-:-:S03]  /*13770*/  ISETP.GE.AND P5, PT, R110, RZ, PT ;  /* 0x000000ff6e00720c */ /* 0x000fc60003fa6270 */
[----:B------:R-:W-:-:S04]  /*13780*/  @!P6 IMAD.IADD R7, R7, 0x1, -R72 ;  /* 0x000000010707e824 */ /* 0x000fc800078e0a48 */
[----:B------:R-:W-:Y:S01]  /*13790*/  @!P3 IMAD.MOV R7, RZ, RZ, -R7 ;  /* 0x000000ffff07b224 */ /* 0x000fe200078e0a07 */
[----:B------:R-:W-:Y:S03]  /*137a0*/  STL [R1+0x7b4], R110 ;  /* 0x0007b46e01007387 */ /* 0x000fe60000100800 */
[----:B------:R-:W-:Y:S01]  /*137b0*/  @!P4 IMAD.MOV R6, RZ, RZ, -R6 ;  /* 0x000000ffff06c224 */ /* 0x000fe200078e0a06 */
[----:B------:R-:W-:Y:S01]  /*137c0*/  SEL R7, R75, R7, !P1 ;  /* 0x000000074b077207 */ /* 0x000fe20004800000 */
[----:B------:R-:W-:Y:S01]  /*137d0*/  STL [R1+0x7bc], R111 ;  /* 0x0007bc6f01007387 */ /* 0x000fe20000100800 */
[----:B------:R-:W-:Y:S01]  /*137e0*/  @!P5 IMAD.MOV R5, RZ, RZ, -R5 ;  /* 0x000000ffff05d224 */ /* 0x000fe200078e0a05 */
[----:B------:R-:W-:Y:S02]  /*137f0*/  PRMT R8, RZ, 0x7610, R8 ;  /* 0x00007610ff087816 */ /* 0x000fe40000000008 */
[----:B------:R-:W-:Y:S01]  /*13800*/  STL [R1+0x7b8], R109 ;  /* 0x0007b86d01007387 */ /* 0x000fe20000100800 */
[----:B0-----:R-:W-:Y:S01]  /*13810*/  IMAD R7, R7, UR4, RZ ;  /* 0x0000000407077c24 */ /* 0x001fe2000f8e02ff */
[C---:B------:R-:W-:Y:S01]  /*13820*/  SEL R6, R75.reuse, R6, !P1 ;  /* 0x000000064b067207 */ /* 0x040fe20004800000 */
[----:B------:R-:W-:Y:S01]  /*13830*/  @P0 IMAD.MOV.U32 R45, RZ, RZ, R44 ;  /* 0x000000ffff2d0224 */ /* 0x000fe200078e002c */
[----:B------:R-:W-:Y:S01]  /*13840*/  STL [R1+0x128], R43 ;  /* 0x0001282b01007387 */ /* 0x000fe20000100800 */
[----:B------:R-:W-:Y:S01]  /*13850*/  SEL R75, R75, R5, !P1 ;  /* 0x000000054b4b7207 */ /* 0x000fe20004800000 */
[----:B------:R-:W0:Y:S02]  /*13860*/  LDCU UR4, c[0x0][0x3b0] ;  /* 0x00007600ff0477ac */ /* 0x000e240008000800 */
[----:B------:R1:W-:Y:S01]  /*13870*/  STL [R1+0x10c], R44 ;  /* 0x00010c2c01007387 */ /* 0x0003e20000100800 */
[----:B------:R-:W-:Y:S01]  /*13880*/  LEA R4, P1, R7, R69, 0x1 ;  /* 0x0000004507047211 */ /* 0x000fe200078208ff */
[----:B-1----:R-:W-:-:S02]  /*13890*/  @P0 IMAD.MOV.U32 R44, RZ, RZ, R43 ;  /* 0x000000ffff2c0224 */ /* 0x002fc400078e002b */
[----:B------:R-:W-:-:S03]  /*138a0*/  IMAD R43, R6, UR5, RZ ;  /* 0x00000005062b7c24 */ /* 0x000fc6000f8e02ff */
[----:B------:R1:W2:Y:S04]  /*138b0*/  @P0 LDG.E.U16 R8, desc[UR20][R44.64] ;  /* 0x000000142c080981 */ /* 0x0002a8000c1e1500 */
[----:B------:R-:W-:Y:S01]  /*138c0*/  STL [R1+0x11c], R4 ;  /* 0x00011c0401007387 */ /* 0x000fe20000100800 */
[----:B-1----:R-:W-:Y:S02]  /*138d0*/  LEA.HI.X.SX32 R44, R7, R68, 0x1, P1 ;  /* 0x00000044072c7211 */ /* 0x002fe400008f0eff */
[----:B------:R-:W-:-:S03]  /*138e0*/  LEA R7, P1, R43, R69, 0x1 ;  /* 0x000000452b077211 */ /* 0x000fc600078208ff */
[----:B------:R1:W-:Y:S01]  /*138f0*/  STL [R1+0x110], R44 ;  /* 0x0001102c01007387 */ /* 0x0003e20000100800 */
[----:B------:R-:W-:-:S03]  /*13900*/  @P0 IMAD.MOV.U32 R5, RZ, RZ, R44 ;  /* 0x000000ffff050224 */ /* 0x000fc600078e002c */
[----:B------:R-:W-:Y:S01]  /*13910*/  STL [R1+0x124], R7 ;  /* 0x0001240701007387 */ /* 0x000fe20000100800 */
[----:B-1----:R-:W-:-:S05]  /*13920*/  LEA.HI.X.SX32 R44, R43, R68, 0x1, P1 ;  /* 0x000000442b2c7211 */ /* 0x002fca00008f0eff */
[----:B------:R1:W-:Y:S04]  /*13930*/  STL [R1+0x120], R44 ;  /* 0x0001202c01007387 */ /* 0x0003e80000100800 */
[----:B------:R-:W2:Y:S04]  /*13940*/  LDL.LU R130, [R1+0x848] ;  /* 0x0008480001827983 */ /* 0x000ea80000300800 */
[----:B------:R-:W3:Y:S04]  /*13950*/  LDL.LU R131, [R1+0x844] ;  /* 0x0008440001837983 */ /* 0x000ee80000300800 */
[----:B------:R-:W4:Y:S04]  /*13960*/  LDL.LU R129, [R1+0x840] ;  /* 0x0008400001817983 */ /* 0x000f280000300800 */
        /* <DEDUP_REMOVED lines=12> */
[----:B------:R-:W4:Y:S04]  /*13a30*/  LDL R114, [R1+0x7b0] ;  /* 0x0007b00001727983 */ /* 0x000f280000100800 */
[----:B------:R-:W4:Y:S04]  /*13a40*/  LDL.LU R115, [R1+0x80c] ;  /* 0x00080c0001737983 */ /* 0x000f280000300800 */
[----:B------:R-:W4:Y:S04]  /*13a50*/  LDL.LU R113, [R1+0x808] ;  /* 0x0008080001717983 */ /* 0x000f280000300800 */
[----:B------:R-:W4:Y:S04]  /*13a60*/  LDL.LU R111, [R1+0x804] ;  /* 0x00080400016f7983 */ /* 0x000f280000300800 */
[----:B------:R-:W4:Y:S04]  /*13a70*/  LDL.LU R112, [R1+0x800] ;  /* 0x0008000001707983 */ /* 0x000f280000300800 */
[----:B------:R-:W4:Y:S04]  /*13a80*/  LDL.LU R110, [R1+0x7fc] ;  /* 0x0007fc00016e7983 */ /* 0x000f280000300800 */
[----:B------:R-:W4:Y:S01]  /*13a90*/  LDL.LU R109, [R1+0x7f8] ;  /* 0x0007f800016d7983 */ /* 0x000f220000300800 */
[----:B------:R-:W-:-:S02]  /*13aa0*/  @P0 IMAD.MOV.U32 R45, RZ, RZ, R44 ;  /* 0x000000ffff2d0224 */ /* 0x000fc400078e002c */
[----:B-1----:R-:W-:Y:S02]  /*13ab0*/  @P0 IMAD.MOV.U32 R44, RZ, RZ, R7 ;  /* 0x000000ffff2c0224 */ /* 0x002fe400078e0007 */
[----:B------:R-:W1:Y:S01]  /*13ac0*/  S2R R7, SR_TID.X ;  /* 0x0000000000077919 */ /* 0x000e620000002100 */
[----:B------:R-:W-:Y:S01]  /*13ad0*/  PRMT R6, RZ, 0x7610, R6 ;  /* 0x00007610ff067816 */ /* 0x000fe20000000006 */
[----:B0-----:R-:W-:-:S05]  /*13ae0*/  IMAD R75, R75, UR4, RZ ;  /* 0x000000044b4b7c24 */ /* 0x001fca000f8e02ff */
[C---:B------:R-:W-:Y:S01]  /*13af0*/  LEA R43, P1, R75.reuse, R69, 0x1 ;  /* 0x000000454b2b7211 */ /* 0x040fe200078208ff */
[----:B------:R0:W4:Y:S03]  /*13b00*/  @P0 LDG.E.U16 R6, desc[UR20][R4.64] ;  /* 0x0000001404060981 */ /* 0x000126000c1e1500 */
[----:B------:R-:W-:Y:S01]  /*13b10*/  LEA.HI.X.SX32 R68, R75, R68, 0x1, P1 ;  /* 0x000000444b447211 */ /* 0x000fe200008f0eff */
[----:B------:R-:W-:Y:S01]  /*13b20*/  STL [R1+0x118], R43 ;  /* 0x0001182b01007387 */ /* 0x000fe20000100800 */
[----:B0-----:R-:W-:-:S03]  /*13b30*/  PRMT R5, RZ, 0x7610, R5 ;  /* 0x00007610ff057816 */ /* 0x001fc60000000005 */
[----:B------:R1:W-:Y:S01]  /*13b40*/  STL [R1+0x114], R68 ;  /* 0x0001144401007387 */ /* 0x0003e20000100800 */
[----:B------:R-:W-:-:S03]  /*13b50*/  PRMT R4, RZ, 0x7610, R4 ;  /* 0x00007610ff047816 */ /* 0x000fc60000000004 */
[----:B------:R0:W4:Y:S02]  /*13b60*/  @P0 LDG.E.U16 R5, desc[UR20][R44.64] ;  /* 0x000000142c050981 */ /* 0x000124000c1e1500 */
[----:B0-----:R-:W-:Y:S02]  /*13b70*/  @P0 IMAD.MOV.U32 R45, RZ, RZ, R68 ;  /* 0x000000ffff2d0224 */ /* 0x001fe400078e0044 */
[----:B------:R-:W-:Y:S02]  /*13b80*/  @P0 IMAD.MOV.U32 R44, RZ, RZ, R43 ;  /* 0x000000ffff2c0224 */ /* 0x000fe400078e002b */
[----:B-1----:R-:W-:-:S03]  /*13b90*/  IMAD R68, R7, 0x80, R7 ;  /* 0x0000008007447824 */ /* 0x002fc600078e0207 */
[----:B------:R-:W4:Y:S01]  /*13ba0*/  @P0 LDG.E.U16 R4, desc[UR20][R44.64] ;  /* 0x000000142c040981 */ /* 0x000f22000c1e1500 */
[----:B------:R-:W-:Y:S01]  /*13bb0*/  IMAD.SHL.U32 R68, R68, 0x2, RZ ;  /* 0x0000000244447824 */ /* 0x000fe200078e00ff */
[----:B------:R-:W-:-:S04]  /*13bc0*/  SHF.R.U32.HI R133, RZ, 0x5, R7 ;  /* 0x00000005ff857819 */ /* 0x000fc80000011607 */
[----:B------:R-:W-:-:S04]  /*13bd0*/  LOP3.LUT R68, R68, 0x407e, RZ, 0xc0, !PT ;  /* 0x0000407e44447812 */ /* 0x000fc800078ec0ff */
[C---:B------:R-:W-:Y:S01]  /*13be0*/  LOP3.LUT R7, R68.reuse, 0x10, RZ, 0x3c, !PT ;  /* 0x0000001044077812 */ /* 0x040fe200078e3cff */
[----:B--2---:R-:W-:Y:S04]  /*13bf0*/  STS.U16 [R68+UR9], R130 ;  /* 0x0000008244007988 */ /* 0x004fe80008000409 */
[----:B---3--:R-:W-:Y:S04]  /*13c00*/  STS.U16 [R68+UR9+0x400], R131 ;  /* 0x0004008344007988 */ /* 0x008fe80008000409 */
[----:B----4-:R-:W-:Y:S04]  /*13c10*/  STS.U16 [R68+UR9+0x800], R129 ;  /* 0x0008008144007988 */ /* 0x010fe80008000409 */
[----:B------:R-:W-:Y:S04]  /*13c20*/  STS.U16 [R68+UR9+0xc00], R128 ;  /* 0x000c008044007988 */ /* 0x000fe80008000409 */
        /* <DEDUP_REMOVED lines=17> */
[----:B------:R0:W-:Y:S04]  /*13d40*/  STS.U16 [R7+UR9+0x1480], R109 ;  /* 0x0014806d07007988 */ /* 0x0001e80008000409 */
[----:B------:R1:W-:Y:S04]  /*13d50*/  STS.U16 [R7+UR9+0x1880], R160 ;  /* 0x001880a007007988 */ /* 0x0003e80008000409 */
[----:B------:R2:W-:Y:S01]  /*13d60*/  STS.U16 [R7+UR9+0x1c80], R159 ;  /* 0x001c809f07007988 */ /* 0x0005e20008000409 */
[C---:B------:R-:W-:Y:S01]  /*13d70*/  LOP3.LUT R43, R68.reuse, 0x30, RZ, 0x3c, !PT ;  /* 0x00000030442b7812 */ /* 0x040fe200078e3cff */
[----:B0-----:R-:W0:Y:S02]  /*13d80*/  LDC R109, c[0x0][0x3a0] ;  /* 0x0000e800ff6d7b82 */ /* 0x001e240000000800 */
[----:B------:R3:W-:Y:S04]  /*13d90*/  STS.U16 [R7+UR9+0x2080], R144 ;  /* 0x0020809007007988 */ /* 0x0007e80008000409 */
[----:B-1----:R1:W5:Y:S04]  /*13da0*/  LDL.LU R160, [R1+0xa48] ;  /* 0x000a480001a07983 */ /* 0x0023680000300800 */
[----:B--2---:R1:W5:Y:S04]  /*13db0*/  LDL.LU R159, [R1+0xa44] ;  /* 0x000a4400019f7983 */ /* 0x0043680000300800 */
[----:B---3--:R1:W5:Y:S04]  /*13dc0*/  LDL.LU R144, [R1+0xa40] ;  /* 0x000a400001907983 */ /* 0x0083680000300800 */
[----:B------:R2:W-:Y:S04]  /*13dd0*/  STS.U16 [R7+UR9+0x2480], R143 ;  /* 0x0024808f07007988 */ /* 0x0005e80008000409 */
[----:B------:R3:W-:Y:S04]  /*13de0*/  STS.U16 [R7+UR9+0x2880], R158 ;  /* 0x0028809e07007988 */ /* 0x0007e80008000409 */
[----:B------:R4:W-:Y:S04]  /*13df0*/  STS.U16 [R7+UR9+0x2c80], R157 ;  /* 0x002c809d07007988 */ /* 0x0009e80008000409 */
[----:B--2---:R1:W5:Y:S04]  /*13e00*/  LDL.LU R143, [R1+0xa3c] ;  /* 0x000a3c00018f7983 */ /* 0x0043680000300800 */
[----:B---3--:R1:W5:Y:S04]  /*13e10*/  LDL.LU R158, [R1+0xa38] ;  /* 0x000a3800019e7983 */ /* 0x0083680000300800 */
[----:B----4-:R1:W5:Y:S04]  /*13e20*/  LDL.LU R157, [R1+0xa34] ;  /* 0x000a3400019d7983 */ /* 0x0103680000300800 */
[----:B------:R2:W-:Y:S04]  /*13e30*/  STS.U16 [R7+UR9+0x3080], R142 ;  /* 0x0030808e07007988 */ /* 0x0005e80008000409 */
[----:B------:R3:W-:Y:S04]  /*13e40*/  STS.U16 [R7+UR9+0x3480], R141 ;  /* 0x0034808d07007988 */ /* 0x0007e80008000409 */
[----:B------:R4:W-:Y:S04]  /*13e50*/  STS.U16 [R7+UR9+0x3880], R71 ;  /* 0x0038804707007988 */ /* 0x0009e80008000409 */
[----:B--2---:R1:W5:Y:S04]  /*13e60*/  LDL.LU R142, [R1+0xa30] ;  /* 0x000a3000018e7983 */ /* 0x0043680000300800 */
[----:B---3--:R1:W5:Y:S04]  /*13e70*/  LDL.LU R141, [R1+0xa2c] ;  /* 0x000a2c00018d7983 */ /* 0x0083680000300800 */
[----:B----4-:R-:W2:Y:S04]  /*13e80*/  LDL.LU R71, [R1+0xa28] ;  /* 0x000a280001477983 */ /* 0x010ea80000300800 */
[----:B------:R3:W-:Y:S02]  /*13e90*/  STS.U16 [R7+UR9+0x3c80], R70 ;  /* 0x003c804607007988 */ /* 0x0007e40008000409 */
[C---:B---3--:R-:W-:Y:S01]  /*13ea0*/  LOP3.LUT R7, R68.reuse, 0x20, RZ, 0x3c, !PT ;  /* 0x0000002044077812 */ /* 0x048fe200078e3cff */
[----:B0-----:R-:W-:Y:S01]  /*13eb0*/  VIADD R109, R109, 0x7f ;  /* 0x0000007f6d6d7836 */ /* 0x001fe20000000000 */
[----:B------:R1:W5:Y:S04]  /*13ec0*/  LDL.LU R70, [R1+0xa24] ;  /* 0x000a240001467983 */ /* 0x0003680000300800 */
        /* <DEDUP_REMOVED lines=16> */
[----:B------:R-:W-:Y:S04]  /*13fd0*/  STS.U16 [R43+UR9+0x180], R94 ;  /* 0x0001805e2b007988 */ /* 0x000fe80008000409 */
[----:B------:R-:W-:Y:S04]  /*13fe0*/  STS.U16 [R43+UR9+0x580], R93 ;  /* 0x0005805d2b007988 */ /* 0x000fe80008000409 */
[----:B------:R-:W-:Y:S04]  /*13ff0*/  STS.U16 [R43+UR9+0x980], R92 ;  /* 0x0009805c2b007988 */ /* 0x000fe80008000409 */
[----:B------:R-:W-:Y:S04]  /*14000*/  STS.U16 [R43+UR9+0xd80], R91 ;  /* 0x000d805b2b007988 */ /* 0x000fe80008000409 */
[----:B------:R-:W-:Y:S04]  /*14010*/  STS.U16 [R43+UR9+0x1180], R90 ;  /* 0x0011805a2b007988 */ /* 0x000fe80008000409 */
[----:B------:R-:W-:Y:S04]  /*14020*/  STS.U16 [R43+UR9+0x1580], R89 ;  /* 0x001580592b007988 */ /* 0x000fe80008000409 */
[----:B------:R-:W-:Y:S04]  /*14030*/  STS.U16 [R43+UR9+0x1980], R88 ;  /* 0x001980582b007988 */ /* 0x000fe80008000409 */
[----:B------:R-:W-:Y:S01]  /*14040*/  STS.U16 [R43+UR9+0x1d80], R87 ;  /* 0x001d80572b007988 */ /* 0x000fe20008000409 */
[----:B0-----:R-:W-:-:S03]  /*14050*/  LOP3.LUT R7, R68, 0x40, RZ, 0x3c, !PT ;  /* 0x0000004044077812 */ /* 0x001fc600078e3cff */
        /* <DEDUP_REMOVED lines=60> */
[----:B------:R-:W-:Y:S01]  /*14420*/  STS.U16 [R38+UR9+0x780], R19 ;  /* 0x0007801326007988 */ /* 0x000fe20008000409 */
[----:B0-----:R-:W-:-:S03]  /*14430*/  SHF.R.S32.HI R7, RZ, 0x1f, R109 ;  /* 0x0000001fff077819 */ /* 0x001fc6000001146d */
[----:B------:R-:W-:Y:S04]  /*14440*/  STS.U16 [R38+UR9+0xb80], R18 ;  /* 0x000b801226007988 */ /* 0x000fe80008000409 */
[----:B------:R-:W-:Y:S01]  /*14450*/  STS.U16 [R38+UR9+0xf80], R17 ;  /* 0x000f801126007988 */ /* 0x000fe20008000409 */
[----:B------:R-:W-:-:S03]  /*14460*/  LEA.HI R7, R7, R109, RZ, 0x7 ;  /* 0x0000006d07077211 */ /* 0x000fc600078f38ff */
[----:B------:R-:W-:Y:S04]  /*14470*/  STS.U16 [R38+UR9+0x1380], R16 ;  /* 0x0013801026007988 */ /* 0x000fe80008000409 */
[----:B------:R-:W-:Y:S04]  /*14480*/  STS.U16 [R38+UR9+0x1780], R15 ;  /* 0x0017800f26007988 */ /* 0x000fe80008000409 */
[----:B------:R-:W-:Y:S04]  /*14490*/  STS.U16 [R38+UR9+0x1b80], R14 ;  /* 0x001b800e26007988 */ /* 0x000fe80008000409 */
[----:B------:R-:W-:Y:S01]  /*144a0*/  STS.U16 [R38+UR9+0x1f80], R13 ;  /* 0x001f800d26007988 */ /* 0x000fe20008000409 */
[----:B------:R-:W-:-:S03]  /*144b0*/  SHF.R.S32.HI R7, RZ, 0x7, R7 ;  /* 0x00000007ff077819 */ /* 0x000fc60000011407 */
[----:B------:R-:W-:Y:S04]  /*144c0*/  STS.U16 [R38+UR9+0x2380], R12 ;  /* 0x0023800c26007988 */ /* 0x000fe80008000409 */
[----:B------:R-:W-:Y:S04]  /*144d0*/  STS.U16 [R38+UR9+0x2780], R11 ;  /* 0x0027800b26007988 */ /* 0x000fe80008000409 */
[----:B------:R-:W-:Y:S04]  /*144e0*/  STS.U16 [R38+UR9+0x2b80], R10 ;  /* 0x002b800a26007988 */ /* 0x000fe80008000409 */
[----:B------:R-:W-:Y:S04]  /*144f0*/  STS.U16 [R38+UR9+0x2f80], R9 ;  /* 0x002f800926007988 */ /* 0x000fe80008000409 */
[----:B------:R-:W-:Y:S04]  /*14500*/  STS.U16 [R38+UR9+0x3380], R8 ;  /* 0x0033800826007988 */ /* 0x000fe80008000409 */
[----:B------:R-:W-:Y:S04]  /*14510*/  STS.U16 [R38+UR9+0x3780], R6 ;  /* 0x0037800626007988 */ /* 0x000fe80008000409 */
[----:B------:R0:W-:Y:S04]  /*14520*/  STS.U16 [R38+UR9+0x3b80], R5 ;  /* 0x003b800526007988 */ /* 0x0001e80008000409 */
[----:B------:R1:W-:Y:S01]  /*14530*/  STS.U16 [R38+UR9+0x3f80], R4 ;  /* 0x003f800426007988 */ /* 0x0003e20008000409 */
[----:B------:R3:W-:Y:S06]  /*14540*/  MEMBAR.ALL.CTA ;  /* 0x0000000000007992 */ /* 0x0007ec0000008000 */
[----:B---3--:R-:W3:Y:S01]  /*14550*/  FENCE.VIEW.ASYNC.S ;  /* 0x00000000000073c6 */ /* 0x008ee20000000000 */
[----:B0-----:R-:W-:-:S03]  /*14560*/  VIMNMX R5, PT, PT, R7, 0x1, !PT ;  /* 0x0000000107057848 */ /* 0x001fc60007fe0100 */
[----:B------:R1:W5:Y:S02]  /*14570*/  LDL.LU R3, [R1+0xa20] ;  /* 0x000a200001037983 */ /* 0x0003640000300800 */
[----:B------:R-:W-:Y:S02]  /*14580*/  VIADD R5, R5, 0xffffffff ;  /* 0xffffffff05057836 */ /* 0x000fe40000000000 */
[----:B------:R1:W5:Y:S01]  /*14590*/  LDL.LU R2, [R1+0xa1c] ;  /* 0x000a1c0001027983 */ /* 0x0003620000300800 */
[----:B---3--:R-:W-:Y:S01]  /*145a0*/  BAR.SYNC.DEFER_BLOCKING 0x0 ;  /* 0x0000000000007b1d */ /* 0x008fe20000010000 */
[----:B------:R-:W-:Y:S01]  /*145b0*/  ISETP.NE.U32.AND P0, PT, R133, RZ, PT ;  /* 0x000000ff8500720c */ /* 0x000fe20003f05070 */
[----:B------:R-:W-:-:S04]  /*145c0*/  UIADD3 UR4, UPT, UPT, UR9, 0x8000, URZ ;  /* 0x0000800009047890 */ /* 0x000fc8000fffe0ff */
[----:B------:R1:W-:Y:S01]  /*145d0*/  STL [R1+0x798], R5 ;  /* 0x0007980501007387 */ /* 0x0003e20000100800 */
[----:B------:R-:W-:Y:S01]  /*145e0*/  USHF.R.U32.HI UR4, URZ, 0x4, UR4 ;  /* 0x00000004ff047899 */ /* 0x000fe20008011604 */
[----:B------:R-:W-:-:S03]  /*145f0*/  ISETP.LT.OR P1, PT, R109, 0x80, P0 ;  /* 0x000000806d00780c */ /* 0x000fc60000721670 */
[----:B------:R-:W-:-:S04]  /*14600*/  USGXT.U32 UR12, UR4, 0xe ;  /* 0x0000000e040c789a */ /* 0x000fc80008000000 */
[----:B------:R-:W-:Y:S01]  /*14610*/  UIADD3 UR7, UP1, UPT, UR12, 0x2, URZ ;  /* 0x000000020c077890 */ /* 0x000fe2000ff3e0ff */
[----:B------:R-:W-:Y:S01]  /*14620*/  UMOV UR4, URZ ;  /* 0x000000ff00047c82 */ /* 0x000fe20008000000 */
[----:B------:R-:W-:Y:S02]  /*14630*/  UIADD3 UR11, UPT, UPT, UR8, 0x80, URZ ;  /* 0x00000080080b7890 */ /* 0x000fe4000fffe0ff */
[----:B------:R-:W-:Y:S01]  /*14640*/  UIADD3.X UR13, UPT, UPT, UR4, 0x40004040, URZ, UP1, !UPT ;  /* 0x40004040040d7890 */ /* 0x000fe20008ffe4ff */
[----:B------:R-:W-:Y:S01]  /*14650*/  ISETP.NE.U32.AND P3, PT, R5, RZ, PT ;  /* 0x000000ff0500720c */ /* 0x000fe20003f65070 */
[----:B--2---:R-:W-:Y:S01]  /*14660*/  IMAD.SHL.U32 R71, R71, 0x80, RZ ;  /* 0x0000008047477824 */ /* 0x004fe200078e00ff */
[----:B-1----:R-:W-:Y:S11]  /*14670*/  @P1 BRA `(.L_x_7) ;  /* 0x0000000000c01947 */ /* 0x002ff60003800000 */
[----:B------:R-:W-:Y:S01]  /*14680*/  USHF.R.U32.HI UR14, URZ, 0x4, UR9 ;  /* 0x00000004ff0e7899 */ /* 0x000fe20008011609 */
[----:B------:R-:W-:Y:S01]  /*14690*/  UMOV UR4, URZ ;  /* 0x000000ff00047c82 */ /* 0x000fe20008000000 */
[----:B------:R-:W-:Y:S02]  /*146a0*/  UIADD3 UR16, UPT, UPT, UR8, 0x88, URZ ;  /* 0x0000008808107890 */ /* 0x000fe4000fffe0ff */
[----:B------:R-:W-:Y:S02]  /*146b0*/  USGXT.U32 UR14, UR14, 0xe ;  /* 0x0000000e0e0e789a */ /* 0x000fe40008000000 */
[----:B------:R-:W-:Y:S02]  /*146c0*/  UIADD3 UR17, UPT, UPT, UR8, 0x90, URZ ;  /* 0x0000009008117890 */ /* 0x000fe4000fffe0ff */
[----:B------:R-:W-:Y:S02]  /*146d0*/  UIADD3 UR38, UP1, UPT, UR14, 0x2, URZ ;  /* 0x000000020e267890 */ /* 0x000fe4000ff3e0ff */
[----:B------:R-:W-:-:S02]  /*146e0*/  UIADD3 UR24, UPT, UPT, UR8, 0x98, URZ ;  /* 0x0000009808187890 */ /* 0x000fc4000fffe0ff */
[----:B------:R-:W-:Y:S02]  /*146f0*/  UIADD3.X UR39, UPT, UPT, UR4, 0x40004040, URZ, UP1, !UPT ;  /* 0x4000404004277890 */ /* 0x000fe40008ffe4ff */
[----:B------:R-:W-:Y:S02]  /*14700*/  UIADD3 UR25, UPT, UPT, UR8, 0xa0, URZ ;  /* 0x000000a008197890 */ /* 0x000fe4000fffe0ff */
[----:B------:R-:W-:Y:S02]  /*14710*/  UIADD3.64 UR18, UPT, UPT, UR38, 0x2, URZ ;  /* 0x0000000226127897 */ /* 0x000fe4000fffe0ff */
[----:B------:R-:W-:Y:S02]  /*14720*/  UIADD3.64 UR22, UPT, UPT, UR38, 0x4, URZ ;  /* 0x0000000426167897 */ /* 0x000fe4000fffe0ff */
[----:B------:R-:W-:Y:S02]  /*14730*/  UIADD3.64 UR26, UPT, UPT, UR38, 0x3fe, URZ ;  /* 0x000003fe261a7897 */ /* 0x000fe4000fffe0ff */
[----:B------:R-:W-:-:S02]  /*14740*/  UIADD3 UR30, UPT, UPT, UR8, 0xa8, URZ ;  /* 0x000000a8081e7890 */ /* 0x000fc4000fffe0ff */
[----:B------:R-:W-:Y:S02]  /*14750*/  UIADD3.64 UR28, UPT, UPT, UR38, 0x400, URZ ;  /* 0x00000400261c7897 */ /* 0x000fe4000fffe0ff */
[----:B------:R-:W-:Y:S02]  /*14760*/  UIADD3 UR31, UPT, UPT, UR8, 0xb0, URZ ;  /* 0x000000b0081f7890 */ /* 0x000fe4000fffe0ff */
[----:B------:R-:W-:Y:S01]  /*14770*/  UIADD3.64 UR32, UPT, UPT, UR38, 0x402, URZ ;  /* 0x0000040226207897 */ /* 0x000fe2000fffe0ff */
[----:B------:R-:W-:Y:S01]  /*14780*/  UMOV UR40, 0x0 ;  /* 0x0000000000287882 */ /* 0x000fe20000000000 */
[----:B------:R-:W-:Y:S01]  /*14790*/  UMOV UR41, 0x8200010 ;  /* 0x0820001000297882 */ /* 0x000fe20000000000 */
[----:B------:R-:W-:Y:S02]  /*147a0*/  UIADD3 UR36, UPT, UPT, UR8, 0xb8, URZ ;  /* 0x000000b808247890 */ /* 0x000fe4000fffe0ff */
[----:B------:R-:W-:Y:S01]  /*147b0*/  UIADD3.64 UR34, UPT, UPT, UR38, 0x404, URZ ;  /* 0x0000040426227897 */ /* 0x000fe2000fffe0ff */
[----:B------:R-:W-:Y:S01]  /*147c0*/  UMOV UR15, 0x40004040 ;  /* 0x40004040000f7882 */ /* 0x000fe20000000000 */
[----:B------:R-:W-:Y:S01]  /*147d0*/  UMOV UR42, 0x0 ;  /* 0x00000000002a7882 */ /* 0x000fe20000000000 */
[----:B------:R-:W-:Y:S01]  /*147e0*/  UMOV UR43, 0x8200010 ;  /* 0x08200010002b7882 */ /* 0x000fe20000000000 */
[----:B------:R-:W-:Y:S01]  /*147f0*/  UMOV UR44, 0x0 ;  /* 0x00000000002c7882 */ /* 0x000fe20000000000 */
[----:B------:R-:W-:Y:S01]  /*14800*/  UMOV UR45, 0x8200010 ;  /* 0x08200010002d7882 */ /* 0x000fe20000000000 */
[----:B------:R0:W-:Y:S01]  /*14810*/  UTCHMMA tmem[UR11], gdesc[UR14], tmem[UR8], tmem[UR40], idesc[UR41], !UPT ;  /* 0x00ff280e0b0079ea */ /* 0x0001e2000f800008 */
[----:B------:R-:W-:Y:S01]  /*14820*/  UMOV UR46, 0x0 ;  /* 0x00000000002e7882 */ /* 0x000fe20000000000 */
[----:B------:R-:W-:Y:S01]  /*14830*/  UMOV UR47, 0x8200010 ;  /* 0x08200010002f7882 */ /* 0x000fe20000000000 */
[----:B------:R0:W-:Y:S01]  /*14840*/  UTCHMMA tmem[UR16], gdesc[UR38], tmem[UR8], tmem[UR42], idesc[UR43], UPT ;  /* 0x00ff2a26100079ea */ /* 0x0001e2000b800008 */
        /* <DEDUP_REMOVED lines=8> */
[----:B------:R-:W-:Y:S01]  /*148d0*/  UMOV UR4, UR6 ;  /* 0x0000000600047c82 */ /* 0x000fe20008000000 */
[----:B------:R-:W-:Y:S01]  /*148e0*/  UMOV UR5, URZ ;  /* 0x000000ff00057c82 */ /* 0x000fe20008000000 */
[----:B------:R0:W-:Y:S01]  /*148f0*/  UTCHMMA tmem[UR25], gdesc[UR26], tmem[UR8], tmem[UR48], idesc[UR49], UPT ;  /* 0x00ff301a190079ea */ /* 0x0001e2000b800008 */
[----:B------:R-:W-:Y:S01]  /*14900*/  UMOV UR54, 0x0 ;  /* 0x0000000000367882 */ /* 0x000fe20000000000 */
[----:B------:R-:W-:Y:S01]  /*14910*/  UMOV UR55, 0x8200010 ;  /* 0x0820001000377882 */ /* 0x000fe20000000000 */
[----:B------:R0:W-:Y:S01]  /*14920*/  UTCHMMA tmem[UR30], gdesc[UR28], tmem[UR8], tmem[UR50], idesc[UR51], UPT ;  /* 0x00ff321c1e0079ea */ /* 0x0001e2000b800008 */
[----:B------:R-:W-:Y:S01]  /*14930*/  UMOV UR4, UR4 ;  /* 0x0000000400047c82 */ /* 0x000fe20008000000 */
[----:B------:R0:W-:Y:S01]  /*14940*/  UTCHMMA tmem[UR31], gdesc[UR32], tmem[UR8], tmem[UR52], idesc[UR53], UPT ;  /* 0x00ff34201f0079ea */ /* 0x0001e2000b800008 */
[----:B------:R0:W-:Y:S01]  /*14950*/  UTCHMMA tmem[UR36], gdesc[UR34], tmem[UR8], tmem[UR54], idesc[UR55], UPT ;  /* 0x00ff3622240079ea */ /* 0x0001e2000b800008 */
[----:B------:R0:W-:Y:S01]  /*14960*/  UTCBAR [UR4], URZ ;  /* 0x000000ff040073e9 */ /* 0x0001e200080000ff */
[----:B------:R-:W-:Y:S01]  /*14970*/  NOP ;  /* 0x0000000000007918 */ /* 0x000fe20000000000 */
.L_x_7:
[----:B0-----:R-:W-:Y:S01]  /*14980*/  UMOV UR4, URZ ;  /* 0x000000ff00047c82 */ /* 0x001fe20008000000 */
[----:B------:R-:W-:Y:S01]  /*14990*/  UMOV UR14, UR7 ;  /* 0x00000007000e7c82 */ /* 0x000fe20008000000 */
[----:B------:R-:W-:Y:S01]  /*149a0*/  UMOV UR15, UR13 ;  /* 0x0000000d000f7c82 */ /* 0x000fe20008000000 */
[----:B-----5:R-:W-:Y:S02]  /*149b0*/  IMAD.SHL.U32 R72, R70, 0x80, RZ ;  /* 0x0000008046487824 */ /* 0x020fe400078e00ff */
[----:B------:R-:W-:Y:S01]  /*149c0*/  IMAD.MOV.U32 R140, RZ, RZ, RZ ;  /* 0x000000ffff8c7224 */ /* 0x000fe200078e00ff */
[----:B------:R-:W-:Y:S06]  /*149d0*/  @!P3 BRA `(.L_x_8) ;  /* 0x000000b800a4b947 */ /* 0x000fec0003800000 */
[----:B------:R-:W-:Y:S01]  /*149e0*/  SHF.R.S32.HI R69, RZ, 0x1f, R71 ;  /* 0x0000001fff457819 */ /* 0x000fe20000011447 */
[C---:B------:R-:W-:Y:S01]  /*149f0*/  IMAD.SHL.U32 R70, R71.reuse, 0x2, RZ ;  /* 0x0000000247467824 */ /* 0x040fe200078e00ff */
[----:B------:R-:W-:Y:S01]  /*14a00*/  SHF.R.S32.HI R4, RZ, 0x1f, R72 ;  /* 0x0000001fff047819 */ /* 0x000fe20000011448 */
[----:B------:R-:W-:Y:S01]  /*14a10*/  UIADD3.64 UR22, UPT, UPT, UR14, 0x2, URZ ;  /* 0x000000020e167897 */ /* 0x000fe2000fffe0ff */
[----:B------:R-:W-:Y:S01]  /*14a20*/  SHF.L.U64.HI R69, R71, 0x1, R69 ;  /* 0x0000000147457819 */ /* 0x000fe20000010245 */
[----:B------:R-:W-:Y:S01]  /*14a30*/  UIADD3.64 UR24, UPT, UPT, UR14, 0x4, URZ ;  /* 0x000000040e187897 */ /* 0x000fe2000fffe0ff */
[C---:B------:R-:W-:Y:S01]  /*14a40*/  SHF.L.U64.HI R71, R72.reuse, 0x1, R4 ;  /* 0x0000000148477819 */ /* 0x040fe20000010204 */
[----:B------:R-:W-:Y:S01]  /*14a50*/  IMAD.SHL.U32 R72, R72, 0x2, RZ ;  /* 0x0000000248487824 */ /* 0x000fe200078e00ff */
[----:B------:R-:W-:Y:S02]  /*14a60*/  UIADD3.64 UR26, UPT, UPT, UR14, 0x3fe, URZ ;  /* 0x000003fe0e1a7897 */ /* 0x000fe4000fffe0ff */
[----:B------:R-:W-:-:S02]  /*14a70*/  UIADD3.64 UR28, UPT, UPT, UR14, 0x400, URZ ;  /* 0x000004000e1c7897 */ /* 0x000fc4000fffe0ff */
[----:B------:R-:W-:Y:S02]  /*14a80*/  UIADD3.64 UR30, UPT, UPT, UR14, 0x402, URZ ;  /* 0x000004020e1e7897 */ /* 0x000fe4000fffe0ff */
[----:B------:R-:W-:Y:S01]  /*14a90*/  UIADD3.64 UR32, UPT, UPT, UR14, 0x404, URZ ;  /* 0x000004040e207897 */ /* 0x000fe2000fffe0ff */
[----:B------:R-:W-:Y:S01]  /*14aa0*/  UMOV UR18, 0x1 ;  /* 0x0000000100127882 */ /* 0x000fe20000000000 */
[----:B------:R-:W-:-:S10]  /*14ab0*/  UMOV UR5, URZ ;  /* 0x000000ff00057c82 */ /* 0x000fd40008000000 */
.L_x_11:
[----:B------:R-:W2:Y:S01]  /*14ac0*/  LDL.LU R5, [R1+0x39c] ;  /* 0x00039c0001057983 */ /* 0x000ea20000300800 */
[----:B------:R-:W0:Y:S03]  /*14ad0*/  LDC R110, c[0x0][0x3a0] ;  /* 0x0000e800ff6e7b82 */ /* 0x000e260000000800 */
[----:B------:R-:W3:Y:S04]  /*14ae0*/  LDL.LU R4, [R1+0x3a0] ;  /* 0x0003a00001047983 */ /* 0x000ee80000300800 */
[----:B------:R1:W-:Y:S04]  /*14af0*/  STL [R1+0xa34], R143 ;  /* 0x000a348f01007387 */ /* 0x0003e80000100800 */
[----:B-1----:R-:W4:Y:S04]  /*14b00*/  LDL.LU R143, [R1+0x3a8] ;  /* 0x0003a800018f7983 */ /* 0x002f280000300800 */
[----:B------:R1:W-:Y:S04]  /*14b10*/  STL [R1+0xa30], R142 ;  /* 0x000a308e01007387 */ /* 0x0003e80000100800 */
[----:B-1----:R-:W4:Y:S04]  /*14b20*/  LDL.LU R142, [R1+0x3b8] ;  /* 0x0003b800018e7983 */ /* 0x002f280000300800 */
[----:B------:R1:W-:Y:S04]  /*14b30*/  STL [R1+0xa2c], R141 ;  /* 0x000a2c8d01007387 */ /* 0x0003e80000100800 */
[----:B-1----:R-:W4:Y:S04]  /*14b40*/  LDL.LU R141, [R1+0x3b0] ;  /* 0x0003b000018d7983 */ /* 0x002f280000300800 */
[----:B------:R1:W-:Y:S04]  /*14b50*/  STL [R1+0xa28], R70 ;  /* 0x000a284601007387 */ /* 0x0003e80000100800 */
[----:B-1----:R-:W4:Y:S01]  /*14b60*/  LDL.LU R70, [R1+0x3a4] ;  /* 0x0003a40001467983 */ /* 0x002f220000300800 */
[----:B------:R-:W-:Y:S01]  /*14b70*/  VIADD R140, R140, 0x1 ;  /* 0x000000018c8c7836 */ /* 0x000fe20000000000 */
[----:B------:R-:W-:-:S02]  /*14b80*/  IADD3 R2, P5, PT, R2, R72, RZ ;  /* 0x0000004802027210 */ /* 0x000fc40007fbe0ff */
[----:B------:R1:W-:Y:S01]  /*14b90*/  STL [R1+0xa24], R69 ;  /* 0x000a244501007387 */ /* 0x0003e20000100800 */
[----:B0-----:R-:W-:Y:S01]  /*14ba0*/  IMAD R110, R140, -0x80, R110 ;  /* 0xffffff808c6e7824 */ /* 0x001fe200078e026e */
[----:B------:R-:W-:Y:S01]  /*14bb0*/  PRMT R111, RZ, 0x7610, R111 ;  /* 0x00007610ff6f7816 */ /* 0x000fe2000000006f */
[----:B------:R-:W-:Y:S01]  /*14bc0*/  IMAD.X R3, R3, 0x1, R71, P5 ;  /* 0x0000000103037824 */ /* 0x000fe200028e0647 */
[----:B------:R-:W-:Y:S01]  /*14bd0*/  STL [R1+0xa20], R68 ;  /* 0x000a204401007387 */ /* 0x000fe20000100800 */
[----:B------:R-:W-:Y:S02]  /*14be0*/  PRMT R109, RZ, 0x7610, R109 ;  /* 0x00007610ff6d7816 */ /* 0x000fe4000000006d */
[C---:B------:R-:W-:Y:S01]  /*14bf0*/  ISETP.GT.AND P1, PT, R110.reuse, 0x1, PT ;  /* 0x000000016e00780c */ /* 0x040fe20003f24270 */
[----:B------:R0:W-:Y:S01]  /*14c00*/  STL [R1+0xa1c], R0 ;  /* 0x000a1c0001007387 */ /* 0x0001e20000100800 */
[----:B------:R-:W-:Y:S02]  /*14c10*/  PRMT R108, RZ, 0x7610, R108 ;  /* 0x00007610ff6c7816 */ /* 0x000fe4000000006c */
[----:B------:R-:W-:-:S13]  /*14c20*/  ISETP.GT.AND P4, PT, R110, RZ, PT ;  /* 0x000000ff6e00720c */ /* 0x000fda0003f84270 */
[----:B------:R-:W4:Y:S01]  /*14c30*/  @P4 LDG.E.U16 R109, desc[UR20][R2.64] ;  /* 0x00000014026d4981 */ /* 0x000f22000c1e1500 */
[----:B---3--:R-:W-:-:S05]  /*14c40*/  IADD3 R4, P3, PT, R4, R72, RZ ;  /* 0x0000004804047210 */ /* 0x008fca0007f7e0ff */
[----:B--2---:R-:W-:Y:S01]  /*14c50*/  IMAD.X R5, R5, 0x1, R71, P3 ;  /* 0x0000000105057824 */ /* 0x004fe200018e0647 */
[----:B------:R-:W-:Y:S01]  /*14c60*/  ISETP.GT.AND P3, PT, R110, 0x2, PT ;  /* 0x000000026e00780c */ /* 0x000fe20003f64270 */
[----:B------:R2:W-:Y:S04]  /*14c70*/  STL [R1+0x3a0], R4 ;  /* 0x0003a00401007387 */ /* 0x0005e80000100800 */
[----:B------:R3:W-:Y:S01]  /*14c80*/  STL [R1+0x39c], R5 ;  /* 0x00039c0501007387 */ /* 0x0007e20000100800 */
[----:B----4-:R-:W-:-:S03]  /*14c90*/  IADD3 R143, P5, PT, R143, R72, RZ ;  /* 0x000000488f8f7210 */ /* 0x010fc60007fbe0ff */
[----:B-1----:R-:W4:Y:S04]  /*14ca0*/  LDL.LU R69, [R1+0x3b4] ;  /* 0x0003b40001457983 */ /* 0x002f280000300800 */
[----:B0-----:R-:W4:Y:S04]  /*14cb0*/  LDL.LU R0, [R1+0x3c0] ;  /* 0x0003c00001007983 */ /* 0x001f280000300800 */
[----:B------:R-:W-:Y:S04]  /*14cc0*/  STL [R1+0x3a8], R143 ;  /* 0x0003a88f01007387 */ /* 0x000fe80000100800 */
[----:B------:R2:W4:Y:S02]  /*14cd0*/  @P1 LDG.E.U16 R111, desc[UR20][R4.64] ;  /* 0x00000014046f1981 */ /* 0x000524000c1e1500 */
[----:B--2---:R-:W-:Y:S01]  /*14ce0*/  @P3 IMAD.MOV.U32 R4, RZ, RZ, R143 ;  /* 0x000000ffff043224 */ /* 0x004fe200078e008f */
[-C--:B------:R-:W-:Y:S01]  /*14cf0*/  IADD3 R141, P6, PT, R141, R72.reuse, RZ ;  /* 0x000000488d8d7210 */ /* 0x080fe20007fde0ff */
[----:B------:R-:W-:Y:S01]  /*14d00*/  IMAD.X R70, R70, 0x1, R71, P5 ;  /* 0x0000000146467824 */ /* 0x000fe200028e0647 */
[----:B------:R-:W-:-:S03]  /*14d10*/  IADD3 R142, P5, PT, R142, R72, RZ ;  /* 0x000000488e8e7210 */ /* 0x000fc60007fbe0ff */
[----:B---3--:R-:W-:Y:S01]  /*14d20*/  @P3 IMAD.MOV.U32 R5, RZ, RZ, R70 ;  /* 0x000000ffff053224 */ /* 0x008fe200078e0046 */
[----:B------:R0:W-:Y:S04]  /*14d30*/  STL [R1+0x3a4], R70 ;  /* 0x0003a44601007387 */ /* 0x0001e80000100800 */
[----:B------:R1:W5:Y:S04]  /*14d40*/  @P3 LDG.E.U16 R108, desc[UR20][R4.64] ;  /* 0x00000014046c3981 */ /* 0x000368000c1e1500 */
[----:B0-----:R-:W2:Y:S04]  /*14d50*/  LDL.LU R70, [R1+0x3bc] ;  /* 0x0003bc0001467983 */ /* 0x001ea80000300800 */
[----:B------:R0:W-:Y:S04]  /*14d60*/  STL [R1+0x3b0], R141 ;  /* 0x0003b08d01007387 */ /* 0x0001e80000100800 */
[----:B------:R-:W3:Y:S04]  /*14d70*/  LDL.LU R143, [R1+0x3c8] ;  /* 0x0003c800018f7983 */ /* 0x000ee80000300800 */
[----:B------:R-:W-:Y:S04]  /*14d80*/  STL [R1+0x3b8], R142 ;  /* 0x0003b88e01007387 */ /* 0x000fe80000100800 */
[----:B------:R-:W3:Y:S04]  /*14d90*/  LDL.LU R68, [R1+0x3d0] ;  /* 0x0003d00001447983 */ /* 0x000ee80000300800 */
[----:B------:R-:W3:Y:S01]  /*14da0*/  LDL.LU R5, [R1+0x3ac] ;  /* 0x0003ac0001057983 */ /* 0x000ee20000300800 */
[----:B------:R-:W-:-:S02]  /*14db0*/  ISETP.GT.AND P4, PT, R110, 0x3, PT ;  /* 0x000000036e00780c */ /* 0x000fc40003f84270 */
[C---:B------:R-:W-:Y:S02]  /*14dc0*/  ISETP.GT.AND P1, PT, R110.reuse, 0x4, PT ;  /* 0x000000046e00780c */ /* 0x040fe40003f24270 */
[----:B------:R-:W-:Y:S02]  /*14dd0*/  PRMT R107, RZ, 0x7610, R107 ;  /* 0x00007610ff6b7816 */ /* 0x000fe4000000006b */
[----:B------:R-:W-:Y:S02]  /*14de0*/  ISETP.GT.AND P3, PT, R110, 0x5, PT ;  /* 0x000000056e00780c */ /* 0x000fe40003f64270 */
[----:B------:R-:W-:-:S05]  /*14df0*/  PRMT R6, RZ, 0x7610, R6 ;  /* 0x00007610ff067816 */ /* 0x000fca0000000006 */
[----:B-1----:R-:W-:Y:S01]  /*14e00*/  @P4 IMAD.MOV.U32 R4, RZ, RZ, R141 ;  /* 0x000000ffff044224 */ /* 0x002fe200078e008d */
[----:B------:R-:W-:Y:S01]  /*14e10*/  PRMT R106, RZ, 0x7610, R106 ;  /* 0x00007610ff6a7816 */ /* 0x000fe2000000006a */
[----:B----4-:R-:W-:Y:S01]  /*14e20*/  IMAD.X R69, R69, 0x1, R71, P5 ;  /* 0x0000000145457824 */ /* 0x010fe200028e0647 */
[----:B------:R-:W-:-:S05]  /*14e30*/  IADD3 R0, P5, PT, R0, R72, RZ ;  /* 0x0000004800007210 */ /* 0x000fca0007fbe0ff */
[--C-:B--2---:R-:W-:Y:S02]  /*14e40*/  IMAD.X R70, R70, 0x1, R71.reuse, P5 ;  /* 0x0000000146467824 */ /* 0x104fe400028e0647 */
[----:B---3--:R-:W-:Y:S01]  /*14e50*/  IMAD.X R5, R5, 0x1, R71, P6 ;  /* 0x0000000105057824 */ /* 0x008fe200030e0647 */
[----:B------:R-:W-:-:S04]  /*14e60*/  IADD3 R143, P6, PT, R143, R72, RZ ;  /* 0x000000488f8f7210 */ /* 0x000fc80007fde0ff */
[----:B------:R1:W-:Y:S04]  /*14e70*/  STL [R1+0x3ac], R5 ;  /* 0x0003ac0501007387 */ /* 0x0003e80000100800 */
[----:B------:R2:W5:Y:S01]  /*14e80*/  @P4 LDG.E.U16 R107, desc[UR20][R4.64] ;  /* 0x00000014046b4981 */ /* 0x000562000c1e1500 */
[----:B------:R-:W-:-:S03]  /*14e90*/  IADD3 R68, P5, PT, R68, R72, RZ ;  /* 0x0000004844447210 */ /* 0x000fc60007fbe0ff */
[----:B------:R3:W-:Y:S04]  /*14ea0*/  STL [R1+0x3b4], R69 ;  /* 0x0003b44501007387 */ /* 0x0007e80000100800 */
[----:B0-----:R-:W4:Y:S01]  /*14eb0*/  LDL.LU R141, [R1+0x3cc] ;  /* 0x0003cc00018d7983 */ /* 0x001f220000300800 */
[----:B--2---:R-:W-:Y:S02]  /*14ec0*/  @P1 IMAD.MOV.U32 R4, RZ, RZ, R142 ;  /* 0x000000ffff041224 */ /* 0x004fe400078e008e */
[----:B-1----:R-:W-:Y:S02]  /*14ed0*/  @P1 IMAD.MOV.U32 R5, RZ, RZ, R69 ;  /* 0x000000ffff051224 */ /* 0x002fe400078e0045 */
[----:B---3--:R-:W2:Y:S04]  /*14ee0*/  LDL.LU R69, [R1+0x3d8] ;  /* 0x0003d80001457983 */ /* 0x008ea80000300800 */
[----:B------:R-:W-:Y:S04]  /*14ef0*/  STL [R1+0x3c0], R0 ;  /* 0x0003c00001007387 */ /* 0x000fe80000100800 */
[----:B------:R0:W5:Y:S04]  /*14f00*/  @P1 LDG.E.U16 R6, desc[UR20][R4.64] ;  /* 0x0000001404061981 */ /* 0x000168000c1e1500 */
[----:B------:R1:W-:Y:S01]  /*14f10*/  STL [R1+0x3bc], R70 ;  /* 0x0003bc4601007387 */ /* 0x0003e20000100800 */
[----:B0-----:R-:W-:-:S02]  /*14f20*/  @P3 IMAD.MOV.U32 R4, RZ, RZ, R0 ;  /* 0x000000ffff043224 */ /* 0x001fc400078e0000 */
[----:B------:R-:W-:Y:S02]  /*14f30*/  @P3 IMAD.MOV.U32 R5, RZ, RZ, R70 ;  /* 0x000000ffff053224 */ /* 0x000fe400078e0046 */
[----:B-1----:R-:W3:Y:S04]  /*14f40*/  LDL.LU R70, [R1+0x3d4] ;  /* 0x0003d40001467983 */ /* 0x002ee80000300800 */
[----:B------:R-:W-:Y:S04]  /*14f50*/  STL [R1+0x3c8], R143 ;  /* 0x0003c88f01007387 */ /* 0x000fe80000100800 */
[----:B------:R-:W3:Y:S04]  /*14f60*/  LDL.LU R142, [R1+0x3e0] ;  /* 0x0003e000018e7983 */ /* 0x000ee80000300800 */
[----:B------:R-:W-:Y:S04]  /*14f70*/  STL [R1+0x3d0], R68 ;  /* 0x0003d04401007387 */ /* 0x000fe80000100800 */
[----:B------:R-:W3:Y:S04]  /*14f80*/  LDL.LU R0, [R1+0x3e8] ;  /* 0x0003e80001007983 */ /* 0x000ee80000300800 */
[----:B------:R0:W5:Y:S04]  /*14f90*/  @P3 LDG.E.U16 R106, desc[UR20][R4.64] ;  /* 0x00000014046a3981 */ /* 0x000168000c1e1500 */
[----:B------:R-:W3:Y:S01]  /*14fa0*/  LDL.LU R5, [R1+0x3c4] ;  /* 0x0003c40001057983 */ /* 0x000ee20000300800 */
[----:B------:R-:W-:-:S02]  /*14fb0*/  ISETP.GT.AND P4, PT, R110, 0x6, PT ;  /* 0x000000066e00780c */ /* 0x000fc40003f84270 */
[C---:B------:R-:W-:Y:S02]  /*14fc0*/  ISETP.GT.AND P1, PT, R110.reuse, 0x7, PT ;  /* 0x000000076e00780c */ /* 0x040fe40003f24270 */
[----:B------:R-:W-:Y:S02]  /*14fd0*/  PRMT R7, RZ, 0x7610, R7 ;  /* 0x00007610ff077816 */ /* 0x000fe40000000007 */
[----:B------:R-:W-:Y:S02]  /*14fe0*/  ISETP.GT.AND P3, PT, R110, 0x8, PT ;  /* 0x000000086e00780c */ /* 0x000fe40003f64270 */
[----:B------:R-:W-:-:S05]  /*14ff0*/  PRMT R105, RZ, 0x7610, R105 ;  /* 0x00007610ff697816 */ /* 0x000fca0000000069 */
[----:B0-----:R-:W-:Y:S01]  /*15000*/  @P4 IMAD.MOV.U32 R4, RZ, RZ, R143 ;  /* 0x000000ffff044224 */ /* 0x001fe200078e008f */
[----:B------:R-:W-:Y:S01]  /*15010*/  PRMT R104, RZ, 0x7610, R104 ;  /* 0x00007610ff687816 */ /* 0x000fe20000000068 */
[----:B----4-:R-:W-:Y:S01]  /*15020*/  IMAD.X R141, R141, 0x1, R71, P5 ;  /* 0x000000018d8d7824 */ /* 0x010fe200028e0647 */
[----:B--2---:R-:W-:-:S05]  /*15030*/  IADD3 R69, P5, PT, R69, R72, RZ ;  /* 0x0000004845457210 */ /* 0x004fca0007fbe0ff */
[--C-:B---3--:R-:W-:Y:S01]  /*15040*/  IMAD.X R70, R70, 0x1, R71.reuse, P5 ;  /* 0x0000000146467824 */ /* 0x108fe200028e0647 */
[-C--:B------:R-:W-:Y:S01]  /*15050*/  IADD3 R0, P5, PT, R0, R72.reuse, RZ ;  /* 0x0000004800007210 */ /* 0x080fe20007fbe0ff */
[----:B------:R-:W-:Y:S01]  /*15060*/  IMAD.X R5, R5, 0x1, R71, P6 ;  /* 0x0000000105057824 */ /* 0x000fe200030e0647 */
[----:B------:R-:W-:-:S04]  /*15070*/  IADD3 R142, P6, PT, R142, R72, RZ ;  /* 0x000000488e8e7210 */ /* 0x000fc80007fde0ff */
[----:B------:R0:W-:Y:S04]  /*15080*/  STL [R1+0x3c4], R5 ;  /* 0x0003c40501007387 */ /* 0x0001e80000100800 */
[----:B------:R1:W5:Y:S04]  /*15090*/  @P4 LDG.E.U16 R7, desc[UR20][R4.64] ;  /* 0x0000001404074981 */ /* 0x000368000c1e1500 */
[----:B------:R2:W-:Y:S01]  /*150a0*/  STL [R1+0x3cc], R141 ;  /* 0x0003cc8d01007387 */ /* 0x0005e20000100800 */
[----:B-1----:R-:W-:Y:S02]  /*150b0*/  @P1 IMAD.MOV.U32 R4, RZ, RZ, R68 ;  /* 0x000000ffff041224 */ /* 0x002fe400078e0044 */
[----:B0-----:R-:W-:-:S02]  /*150c0*/  @P1 IMAD.MOV.U32 R5, RZ, RZ, R141 ;  /* 0x000000ffff051224 */ /* 0x001fc400078e008d */
[----:B--2---:R-:W2:Y:S04]  /*150d0*/  LDL.LU R141, [R1+0x3e4] ;  /* 0x0003e400018d7983 */ /* 0x004ea80000300800 */
[----:B------:R-:W3:Y:S04]  /*150e0*/  LDL.LU R68, [R1+0x3f0] ;  /* 0x0003f00001447983 */ /* 0x000ee80000300800 */
[----:B------:R-:W-:Y:S04]  /*150f0*/  STL [R1+0x3d8], R69 ;  /* 0x0003d84501007387 */ /* 0x000fe80000100800 */
[----:B------:R0:W5:Y:S04]  /*15100*/  @P1 LDG.E.U16 R105, desc[UR20][R4.64] ;  /* 0x0000001404691981 */ /* 0x000168000c1e1500 */
[----:B------:R1:W-:Y:S01]  /*15110*/  STL [R1+0x3d4], R70 ;  /* 0x0003d44601007387 */ /* 0x0003e20000100800 */
[----:B0-----:R-:W-:-:S02]  /*15120*/  @P3 IMAD.MOV.U32 R4, RZ, RZ, R69 ;  /* 0x000000ffff043224 */ /* 0x001fc400078e0045 */
[----:B------:R-:W-:Y:S02]  /*15130*/  @P3 IMAD.MOV.U32 R5, RZ, RZ, R70 ;  /* 0x000000ffff053224 */ /* 0x000fe400078e0046 */
[----:B-1----:R-:W4:Y:S04]  /*15140*/  LDL.LU R70, [R1+0x3ec] ;  /* 0x0003ec0001467983 */ /* 0x002f280000300800 */
[----:B------:R-:W-:Y:S04]  /*15150*/  STL [R1+0x3e0], R142 ;  /* 0x0003e08e01007387 */ /* 0x000fe80000100800 */
[----:B------:R-:W4:Y:S04]  /*15160*/  LDL.LU R143, [R1+0x3f8] ;  /* 0x0003f800018f7983 */ /* 0x000f280000300800 */
[----:B------:R-:W-:Y:S04]  /*15170*/  STL [R1+0x3e8], R0 ;  /* 0x0003e80001007387 */ /* 0x000fe80000100800 */
[----:B------:R-:W4:Y:S04]  /*15180*/  LDL.LU R69, [R1+0x400] ;  /* 0x0004000001457983 */ /* 0x000f280000300800 */
[----:B------:R0:W5:Y:S04]  /*15190*/  @P3 LDG.E.U16 R104, desc[UR20][R4.64] ;  /* 0x0000001404683981 */ /* 0x000168000c1e1500 */
[----:B------:R-:W4:Y:S01]  /*151a0*/  LDL.LU R5, [R1+0x3dc] ;  /* 0x0003dc0001057983 */ /* 0x000f220000300800 */
[----:B------:R-:W-:-:S02]  /*151b0*/  ISETP.GT.AND P4, PT, R110, 0x9, PT ;  /* 0x000000096e00780c */ /* 0x000fc40003f84270 */
[C---:B------:R-:W-:Y:S02]  /*151c0*/  ISETP.GT.AND P1, PT, R110.reuse, 0xa, PT ;  /* 0x0000000a6e00780c */ /* 0x040fe40003f24270 */
[----:B------:R-:W-:Y:S02]  /*151d0*/  PRMT R8, RZ, 0x7610, R8 ;  /* 0x00007610ff087816 */ /* 0x000fe40000000008 */
[----:B------:R-:W-:Y:S02]  /*151e0*/  ISETP.GT.AND P3, PT, R110, 0xb, PT ;  /* 0x0000000b6e00780c */ /* 0x000fe40003f64270 */
[----:B------:R-:W-:-:S05]  /*151f0*/  PRMT R9, RZ, 0x7610, R9 ;  /* 0x00007610ff097816 */ /* 0x000fca0000000009 */
[----:B0-----:R-:W-:Y:S01]  /*15200*/  @P4 IMAD.MOV.U32 R4, RZ, RZ, R142 ;  /* 0x000000ffff044224 */ /* 0x001fe200078e008e */
[----:B------:R-:W-:Y:S01]  /*15210*/  PRMT R103, RZ, 0x7610, R103 ;  /* 0x00007610ff677816 */ /* 0x000fe20000000067 */
[----:B--2---:R-:W-:Y:S01]  /*15220*/  IMAD.X R141, R141, 0x1, R71, P5 ;  /* 0x000000018d8d7824 */ /* 0x004fe200028e0647 */
[----:B---3--:R-:W-:-:S05]  /*15230*/  IADD3 R68, P5, PT, R68, R72, RZ ;  /* 0x0000004844447210 */ /* 0x008fca0007fbe0ff */
[--C-:B----4-:R-:W-:Y:S01]  /*15240*/  IMAD.X R70, R70, 0x1, R71.reuse, P5 ;  /* 0x0000000146467824 */ /* 0x110fe200028e0647 */
        /* <DEDUP_REMOVED lines=688> */
[----:B------:R0:W-:Y:S04]  /*17d50*/  STL [R1+0x5f0], R142 ;  /* 0x0005f08e01007387 */ /* 0x0001e80000100800 */
        /* <DEDUP_REMOVED lines=10> */
[----:B-1----:R-:W-:Y:S01]  /*17e00*/  @P4 IMAD.MOV.U32 R4, RZ, RZ, R142 ;  /* 0x000000ffff044224 */ /* 0x002fe200078e008e */
[----:B------:R-:W-:Y:S01]  /*17e10*/  PRMT R134, RZ, 0x7610, R134 ;  /* 0x00007610ff867816 */ /* 0x000fe20000000086 */
[----:B--2---:R-:W-:Y:S01]  /*17e20*/  IMAD.X R141, R141, 0x1, R71, P5 ;  /* 0x000000018d8d7824 */ /* 0x004fe200028e0647 */
[----:B---3--:R-:W-:-:S05]  /*17e30*/  IADD3 R0, P5, PT, R0, R72, RZ ;  /* 0x0000004800007210 */ /* 0x008fca0007fbe0ff */
[--C-:B----4-:R-:W-:Y:S01]  /*17e40*/  IMAD.X R70, R70, 0x1, R71.reuse, P5 ;  /* 0x0000000146467824 */ /* 0x110fe200028e0647 */
[----:B------:R-:W-:Y:S01]  /*17e50*/  IADD3 R68, P5, PT, R68, R72, RZ ;  /* 0x0000004844447210 */ /* 0x000fe20007fbe0ff */
[----:B------:R-:W-:-:S05]  /*17e60*/  IMAD.X R5, R5, 0x1, R71, P6 ;  /* 0x0000000105057824 */ /* 0x000fca00030e0647 */
[----:B------:R1:W-:Y:S04]  /*17e70*/  STL [R1+0x5ec], R5 ;  /* 0x0005ec0501007387 */ /* 0x0003e80000100800 */
[----:B------:R2:W5:Y:S01]  /*17e80*/  @P4 LDG.E.U16 R135, desc[UR20][R4.64] ;  /* 0x0000001404874981 */ /* 0x000562000c1e1500 */
[----:B------:R-:W-:-:S03]  /*17e90*/  IADD3 R143, P6, PT, R143, R72, RZ ;  /* 0x000000488f8f7210 */ /* 0x000fc60007fde0ff */
[----:B------:R3:W-:Y:S04]  /*17ea0*/  STL [R1+0x5f4], R141 ;  /* 0x0005f48d01007387 */ /* 0x0007e80000100800 */
[----:B0-----:R-:W4:Y:S01]  /*17eb0*/  LDL.LU R142, [R1+0x60c] ;  /* 0x00060c00018e7983 */ /* 0x001f220000300800 */
[----:B--2---:R-:W-:Y:S02]  /*17ec0*/  @P1 IMAD.MOV.U32 R4, RZ, RZ, R69 ;  /* 0x000000ffff041224 */ /* 0x004fe400078e0045 */
[----:B-1----:R-:W-:Y:S01]  /*17ed0*/  @P1 IMAD.MOV.U32 R5, RZ, RZ, R141 ;  /* 0x000000ffff051224 */ /* 0x002fe200078e008d */
[----:B------:R-:W2:Y:S04]  /*17ee0*/  LDL.LU R69, [R1+0x618] ;  /* 0x0006180001457983 */ /* 0x000ea80000300800 */
[----:B------:R0:W5:Y:S04]  /*17ef0*/  @P1 LDG.E.U16 R136, desc[UR20][R4.64] ;  /* 0x0000001404881981 */ /* 0x000168000c1e1500 */
[----:B------:R-:W-:Y:S04]  /*17f00*/  STL [R1+0x600], R0 ;  /* 0x0006000001007387 */ /* 0x000fe80000100800 */
[----:B------:R1:W-:Y:S01]  /*17f10*/  STL [R1+0x5fc], R70 ;  /* 0x0005fc4601007387 */ /* 0x0003e20000100800 */
[----:B0-----:R-:W-:-:S02]  /*17f20*/  @P3 IMAD.MOV.U32 R4, RZ, RZ, R0 ;  /* 0x000000ffff043224 */ /* 0x001fc400078e0000 */
[----:B------:R-:W-:Y:S01]  /*17f30*/  @P3 IMAD.MOV.U32 R5, RZ, RZ, R70 ;  /* 0x000000ffff053224 */ /* 0x000fe200078e0046 */
[----:B---3--:R-:W3:Y:S04]  /*17f40*/  LDL.LU R141, [R1+0x614] ;  /* 0x00061400018d7983 */ /* 0x008ee80000300800 */
[----:B------:R0:W-:Y:S04]  /*17f50*/  STL [R1+0x608], R143 ;  /* 0x0006088f01007387 */ /* 0x0001e80000100800 */
[----:B-1----:R-:W3:Y:S04]  /*17f60*/  LDL.LU R70, [R1+0x620] ;  /* 0x0006200001467983 */ /* 0x002ee80000300800 */
[----:B------:R-:W-:Y:S04]  /*17f70*/  STL [R1+0x610], R68 ;  /* 0x0006104401007387 */ /* 0x000fe80000100800 */
[----:B------:R1:W5:Y:S04]  /*17f80*/  @P3 LDG.E.U16 R134, desc[UR20][R4.64] ;  /* 0x0000001404863981 */ /* 0x000368000c1e1500 */
[----:B------:R-:W3:Y:S01]  /*17f90*/  LDL.LU R0, [R1+0x628] ;  /* 0x0006280001007983 */ /* 0x000ee20000300800 */
[----:B-1----:R-:W-:-:S03]  /*17fa0*/  IMAD.MOV.U32 R5, RZ, RZ, R143 ;  /* 0x000000ffff057224 */ /* 0x002fc600078e008f */
[----:B0-----:R-:W5:Y:S04]  /*17fb0*/  LDL.LU R143, [R1+0xa34] ;  /* 0x000a3400018f7983 */ /* 0x001f680000300800 */
[----:B------:R-:W3:Y:S01]  /*17fc0*/  LDL.LU R4, [R1+0x604] ;  /* 0x0006040001047983 */ /* 0x000ee20000300800 */
[C---:B------:R-:W-:Y:S02]  /*17fd0*/  ISETP.GT.AND P4, PT, R110.reuse, 0x4e, PT ;  /* 0x0000004e6e00780c */ /* 0x040fe40003f84270 */
[C---:B------:R-:W-:Y:S02]  /*17fe0*/  ISETP.GT.AND P1, PT, R110.reuse, 0x4f, PT ;  /* 0x0000004f6e00780c */ /* 0x040fe40003f24270 */
[----:B------:R-:W-:Y:S02]  /*17ff0*/  PRMT R133, RZ, 0x7610, R133 ;  /* 0x00007610ff857816 */ /* 0x000fe40000000085 */
[----:B------:R-:W-:-:S02]  /*18000*/  ISETP.GT.AND P3, PT, R110, 0x50, PT ;  /* 0x000000506e00780c */ /* 0x000fc40003f64270 */
[----:B------:R-:W-:Y:S02]  /*18010*/  PRMT R132, RZ, 0x7610, R132 ;  /* 0x00007610ff847816 */ /* 0x000fe40000000084 */
[----:B------:R-:W-:Y:S01]  /*18020*/  PRMT R131, RZ, 0x7610, R131 ;  /* 0x00007610ff837816 */ /* 0x000fe20000000083 */
[----:B----4-:R-:W-:Y:S01]  /*18030*/  IMAD.X R142, R142, 0x1, R71, P5 ;  /* 0x000000018e8e7824 */ /* 0x010fe200028e0647 */
[----:B--2---:R-:W-:-:S05]  /*18040*/  IADD3 R69, P5, PT, R69, R72, RZ ;  /* 0x0000004845457210 */ /* 0x004fca0007fbe0ff */
[--C-:B---3--:R-:W-:Y:S02]  /*18050*/  IMAD.X R141, R141, 0x1, R71.reuse, P5 ;  /* 0x000000018d8d7824 */ /* 0x108fe400028e0647 */
[----:B------:R-:W-:-:S05]  /*18060*/  IMAD.X R4, R4, 0x1, R71, P6 ;  /* 0x0000000104047824 */ /* 0x000fca00030e0647 */
[-C--:B------:R-:W-:Y:S01]  /*18070*/  @P4 LOP3.LUT R5, R5, R4.reuse, RZ, 0x3c, !PT ;  /* 0x0000000405054212 */ /* 0x080fe200078e3cff */
[----:B------:R0:W-:Y:S03]  /*18080*/  STL [R1+0x604], R4 ;  /* 0x0006040401007387 */ /* 0x0001e60000100800 */
[----:B0-----:R-:W-:-:S04]  /*18090*/  @P4 LOP3.LUT R4, R5, R4, RZ, 0x3c, !PT ;  /* 0x0000000405044212 */ /* 0x001fc800078e3cff */
[----:B------:R-:W-:Y:S01]  /*180a0*/  @P4 LOP3.LUT R5, R5, R4, RZ, 0x3c, !PT ;  /* 0x0000000405054212 */ /* 0x000fe200078e3cff */
[----:B------:R0:W-:Y:S04]  /*180b0*/  STL [R1+0x60c], R142 ;  /* 0x00060c8e01007387 */ /* 0x0001e80000100800 */
[----:B------:R1:W5:Y:S01]  /*180c0*/  @P4 LDG.E.U16 R133, desc[UR20][R4.64] ;  /* 0x0000001404854981 */ /* 0x000362000c1e1500 */
[-C--:B------:R-:W-:Y:S02]  /*180d0*/  IADD3 R70, P6, PT, R70, R72.reuse, RZ ;  /* 0x0000004846467210 */ /* 0x080fe40007fde0ff */
[----:B------:R-:W-:Y:S01]  /*180e0*/  IADD3 R0, P5, PT, R0, R72, RZ ;  /* 0x0000004800007210 */ /* 0x000fe20007fbe0ff */
[----:B-1----:R-:W-:Y:S02]  /*180f0*/  @P1 IMAD.MOV.U32 R4, RZ, RZ, R68 ;  /* 0x000000ffff041224 */ /* 0x002fe400078e0044 */
[----:B------:R-:W-:Y:S01]  /*18100*/  @P1 IMAD.MOV.U32 R5, RZ, RZ, R142 ;  /* 0x000000ffff051224 */ /* 0x000fe200078e008e */
[----:B------:R-:W2:Y:S04]  /*18110*/  LDL.LU R68, [R1+0x624] ;  /* 0x0006240001447983 */ /* 0x000ea80000300800 */
[----:B0-----:R-:W3:Y:S04]  /*18120*/  LDL.LU R142, [R1+0x630] ;  /* 0x00063000018e7983 */ /* 0x001ee80000300800 */
[----:B------:R0:W5:Y:S04]  /*18130*/  @P1 LDG.E.U16 R132, desc[UR20][R4.64] ;  /* 0x0000001404841981 */ /* 0x000168000c1e1500 */
[----:B------:R-:W-:Y:S04]  /*18140*/  STL [R1+0x618], R69 ;  /* 0x0006184501007387 */ /* 0x000fe80000100800 */
[----:B------:R1:W-:Y:S01]  /*18150*/  STL [R1+0x614], R141 ;  /* 0x0006148d01007387 */ /* 0x0003e20000100800 */
[----:B0-----:R-:W-:-:S02]  /*18160*/  @P3 IMAD.MOV.U32 R4, RZ, RZ, R69 ;  /* 0x000000ffff043224 */ /* 0x001fc400078e0045 */
[----:B------:R-:W-:-:S05]  /*18170*/  @P3 IMAD.MOV.U32 R5, RZ, RZ, R141 ;  /* 0x000000ffff053224 */ /* 0x000fca00078e008d */
[----:B------:R0:W5:Y:S04]  /*18180*/  @P3 LDG.E.U16 R131, desc[UR20][R4.64] ;  /* 0x0000001404833981 */ /* 0x000168000c1e1500 */
[----:B-1----:R-:W4:Y:S04]  /*18190*/  LDL.LU R141, [R1+0x638] ;  /* 0x00063800018d7983 */ /* 0x002f280000300800 */
[----:B------:R1:W-:Y:S04]  /*181a0*/  STL [R1+0x620], R70 ;  /* 0x0006204601007387 */ /* 0x0003e80000100800 */
[----:B------:R-:W4:Y:S04]  /*181b0*/  LDL.LU R69, [R1+0x640] ;  /* 0x0006400001457983 */ /* 0x000f280000300800 */
[----:B------:R-:W-:Y:S04]  /*181c0*/  STL [R1+0x628], R0 ;  /* 0x0006280001007387 */ /* 0x000fe80000100800 */
[----:B------:R-:W4:Y:S01]  /*181d0*/  LDL.LU R5, [R1+0x61c] ;  /* 0x00061c0001057983 */ /* 0x000f220000300800 */
[----:B------:R-:W-:-:S02]  /*181e0*/  ISETP.GT.AND P4, PT, R110, 0x51, PT ;  /* 0x000000516e00780c */ /* 0x000fc40003f84270 */
[----:B------:R-:W-:Y:S02]  /*181f0*/  ISETP.GT.AND P1, PT, R110, 0x52, PT ;  /* 0x000000526e00780c */ /* 0x000fe40003f24270 */
[----:B------:R-:W-:Y:S02]  /*18200*/  PRMT R129, RZ, 0x7610, R129 ;  /* 0x00007610ff817816 */ /* 0x000fe40000000081 */
[----:B------:R-:W-:-:S07]  /*18210*/  PRMT R130, RZ, 0x7610, R130 ;  /* 0x00007610ff827816 */ /* 0x000fce0000000082 */
[----:B0-----:R-:W-:Y:S02]  /*18220*/  @P4 IMAD.MOV.U32 R4, RZ, RZ, R70 ;  /* 0x000000ffff044224 */ /* 0x001fe400078e0046 */
[--C-:B--2---:R-:W-:Y:S01]  /*18230*/  IMAD.X R68, R68, 0x1, R71.reuse, P5 ;  /* 0x0000000144447824 */ /* 0x104fe200028e0647 */
[----:B---3--:R-:W-:Y:S01]  /*18240*/  IADD3 R142, P5, PT, R142, R72, RZ ;  /* 0x000000488e8e7210 */ /* 0x008fe20007fbe0ff */
[----:B----4-:R-:W-:-:S05]  /*18250*/  IMAD.X R5, R5, 0x1, R71, P6 ;  /* 0x0000000105057824 */ /* 0x010fca00030e0647 */
[----:B------:R0:W-:Y:S04]  /*18260*/  STL [R1+0x61c], R5 ;  /* 0x00061c0501007387 */ /* 0x0001e80000100800 */
[----:B------:R2:W5:Y:S04]  /*18270*/  @P4 LDG.E.U16 R129, desc[UR20][R4.64] ;  /* 0x0000001404814981 */ /* 0x000568000c1e1500 */
[----:B------:R3:W-:Y:S04]  /*18280*/  STL [R1+0x624], R68 ;  /* 0x0006244401007387 */ /* 0x0007e80000100800 */
[----:B-1----:R-:W4:Y:S01]  /*18290*/  LDL.LU R70, [R1+0x63c] ;  /* 0x00063c0001467983 */ /* 0x002f220000300800 */
[----:B--2---:R-:W-:-:S02]  /*182a0*/  @P1 IMAD.MOV.U32 R4, RZ, RZ, R0 ;  /* 0x000000ffff041224 */ /* 0x004fc400078e0000 */
[----:B0-----:R-:W-:Y:S02]  /*182b0*/  @P1 IMAD.MOV.U32 R5, RZ, RZ, R68 ;  /* 0x000000ffff051224 */ /* 0x001fe400078e0044 */
[----:B---3--:R-:W2:Y:S04]  /*182c0*/  LDL.LU R68, [R1+0x648] ;  /* 0x0006480001447983 */ /* 0x008ea80000300800 */
[----:B------:R-:W3:Y:S04]  /*182d0*/  LDL.LU R0, [R1+0x650] ;  /* 0x0006500001007983 */ /* 0x000ee80000300800 */
[----:B------:R0:W5:Y:S04]  /*182e0*/  @P1 LDG.E.U16 R130, desc[UR20][R4.64] ;  /* 0x0000001404821981 */ /* 0x000168000c1e1500 */
[----:B------:R1:W-:Y:S01]  /*182f0*/  STL [R1+0x630], R142 ;  /* 0x0006308e01007387 */ /* 0x0003e20000100800 */
[----:B0-----:R-:W-:-:S03]  /*18300*/  IMAD.MOV.U32 R5, RZ, RZ, R142 ;  /* 0x000000ffff057224 */ /* 0x001fc600078e008e */
[----:B-1----:R-:W5:Y:S04]  /*18310*/  LDL.LU R142, [R1+0xa30] ;  /* 0x000a3000018e7983 */ /* 0x002f680000300800 */
[----:B------:R-:W2:Y:S01]  /*18320*/  LDL.LU R4, [R1+0x62c] ;  /* 0x00062c0001047983 */ /* 0x000ea20000300800 */
[----:B------:R-:W-:Y:S02]  /*18330*/  ISETP.GT.AND P3, PT, R110, 0x53, PT ;  /* 0x000000536e00780c */ /* 0x000fe40003f64270 */
[----:B------:R-:W-:Y:S02]  /*18340*/  PRMT R128, RZ, 0x7610, R128 ;  /* 0x00007610ff807816 */ /* 0x000fe40000000080 */
[----:B------:R-:W-:Y:S01]  /*18350*/  IADD3 R141, P6, PT, R141, R72, RZ ;  /* 0x000000488d8d7210 */ /* 0x000fe20007fde0ff */
[----:B--2---:R-:W-:-:S08]  /*18360*/  IMAD.X R4, R4, 0x1, R71, P5 ;  /* 0x0000000104047824 */ /* 0x004fd000028e0647 */
[-C--:B------:R-:W-:Y:S01]  /*18370*/  @P3 LOP3.LUT R5, R5, R4.reuse, RZ, 0x3c, !PT ;  /* 0x0000000405053212 */ /* 0x080fe200078e3cff */
[----:B------:R0:W-:Y:S03]  /*18380*/  STL [R1+0x62c], R4 ;  /* 0x00062c0401007387 */ /* 0x0001e60000100800 */
[----:B0-----:R-:W-:-:S04]  /*18390*/  @P3 LOP3.LUT R4, R5, R4, RZ, 0x3c, !PT ;  /* 0x0000000405043212 */ /* 0x001fc800078e3cff */
[----:B------:R-:W-:Y:S01]  /*183a0*/  @P3 LOP3.LUT R5, R5, R4, RZ, 0x3c, !PT ;  /* 0x0000000405053212 */ /* 0x000fe200078e3cff */
[----:B------:R0:W-:Y:S04]  /*183b0*/  STL [R1+0x638], R141 ;  /* 0x0006388d01007387 */ /* 0x0001e80000100800 */
[----:B------:R1:W5:Y:S02]  /*183c0*/  @P3 LDG.E.U16 R128, desc[UR20][R4.64] ;  /* 0x0000001404803981 */ /* 0x000364000c1e1500 */
[----:B-1----:R-:W-:Y:S02]  /*183d0*/  IMAD.MOV.U32 R5, RZ, RZ, R141 ;  /* 0x000000ffff057224 */ /* 0x002fe400078e008d */
[----:B0-----:R-:W5:Y:S04]  /*183e0*/  LDL.LU R141, [R1+0xa2c] ;  /* 0x000a2c00018d7983 */ /* 0x001f680000300800 */
[----:B------:R-:W2:Y:S01]  /*183f0*/  LDL.LU R4, [R1+0x634] ;  /* 0x0006340001047983 */ /* 0x000ea20000300800 */
[----:B------:R-:W-:-:S02]  /*18400*/  ISETP.GT.AND P4, PT, R110, 0x54, PT ;  /* 0x000000546e00780c */ /* 0x000fc40003f84270 */
[----:B------:R-:W-:-:S05]  /*18410*/  IADD3 R69, P5, PT, R69, R72, RZ ;  /* 0x0000004845457210 */ /* 0x000fca0007fbe0ff */
[----:B------:R-:W-:Y:S01]  /*18420*/  STL [R1+0x640], R69 ;  /* 0x0006404501007387 */ /* 0x000fe20000100800 */
[----:B------:R-:W-:Y:S02]  /*18430*/  ISETP.GT.AND P1, PT, R110, 0x55, PT ;  /* 0x000000556e00780c */ /* 0x000fe40003f24270 */
[----:B------:R-:W-:Y:S01]  /*18440*/  PRMT R127, RZ, 0x7610, R127 ;  /* 0x00007610ff7f7816 */ /* 0x000fe2000000007f */
[--C-:B----4-:R-:W-:Y:S01]  /*18450*/  IMAD.X R70, R70, 0x1, R71.reuse, P5 ;  /* 0x0000000146467824 */ /* 0x110fe200028e0647 */
[----:B------:R-:W-:Y:S01]  /*18460*/  PRMT R126, RZ, 0x7610, R126 ;  /* 0x00007610ff7e7816 */ /* 0x000fe2000000007e */
[----:B--2---:R-:W-:-:S05]  /*18470*/  IMAD.X R4, R4, 0x1, R71, P6 ;  /* 0x0000000104047824 */ /* 0x004fca00030e0647 */
[-C--:B------:R-:W-:Y:S01]  /*18480*/  @P4 LOP3.LUT R5, R5, R4.reuse, RZ, 0x3c, !PT ;  /* 0x0000000405054212 */ /* 0x080fe200078e3cff */
[----:B------:R0:W-:Y:S03]  /*18490*/  STL [R1+0x634], R4 ;  /* 0x0006340401007387 */ /* 0x0001e60000100800 */
[----:B0-----:R-:W-:-:S04]  /*184a0*/  @P4 LOP3.LUT R4, R5, R4, RZ, 0x3c, !PT ;  /* 0x0000000405044212 */ /* 0x001fc800078e3cff */
[----:B------:R-:W-:-:S05]  /*184b0*/  @P4 LOP3.LUT R5, R5, R4, RZ, 0x3c, !PT ;  /* 0x0000000405054212 */ /* 0x000fca00078e3cff */
[----:B------:R0:W5:Y:S02]  /*184c0*/  @P4 LDG.E.U16 R127, desc[UR20][R4.64] ;  /* 0x00000014047f4981 */ /* 0x000164000c1e1500 */
[----:B0-----:R-:W-:Y:S02]  /*184d0*/  IMAD.MOV.U32 R4, RZ, RZ, R70 ;  /* 0x000000ffff047224 */ /* 0x001fe400078e0046 */
[----:B------:R-:W-:-:S05]  /*184e0*/  IMAD.MOV.U32 R5, RZ, RZ, R69 ;  /* 0x000000ffff057224 */ /* 0x000fca00078e0045 */
[----:B------:R-:W-:-:S04]  /*184f0*/  @P1 LOP3.LUT R5, R5, R4, RZ, 0x3c, !PT ;  /* 0x0000000405051212 */ /* 0x000fc800078e3cff */
[C---:B------:R-:W-:Y:S02]  /*18500*/  @P1 LOP3.LUT R4, R5.reuse, R4, RZ, 0x3c, !PT ;  /* 0x0000000405041212 */ /* 0x040fe400078e3cff */
[----:B------:R-:W-:Y:S02]  /*18510*/  IADD3 R68, P4, PT, R68, R72, RZ ;  /* 0x0000004844447210 */ /* 0x000fe40007f9e0ff */
[----:B------:R-:W-:Y:S01]  /*18520*/  @P1 LOP3.LUT R5, R5, R4, RZ, 0x3c, !PT ;  /* 0x0000000405051212 */ /* 0x000fe200078e3cff */
[----:B------:R0:W-:Y:S04]  /*18530*/  STL [R1+0x63c], R70 ;  /* 0x00063c4601007387 */ /* 0x0001e80000100800 */
[----:B------:R1:W5:Y:S04]  /*18540*/  @P1 LDG.E.U16 R126, desc[UR20][R4.64] ;  /* 0x00000014047e1981 */ /* 0x000368000c1e1500 */
[----:B0-----:R-:W5:Y:S04]  /*18550*/  LDL.LU R70, [R1+0xa28] ;  /* 0x000a280001467983 */ /* 0x001f680000300800 */
[----:B------:R-:W5:Y:S01]  /*18560*/  LDL.LU R69, [R1+0xa24] ;  /* 0x000a240001457983 */ /* 0x000f620000300800 */
[----:B-1----:R-:W-:-:S03]  /*18570*/  IMAD.MOV.U32 R5, RZ, RZ, R68 ;  /* 0x000000ffff057224 */ /* 0x002fc600078e0044 */
[----:B------:R0:W-:Y:S04]  /*18580*/  STL [R1+0x648], R68 ;  /* 0x0006484401007387 */ /* 0x0001e80000100800 */
[----:B0-----:R-:W5:Y:S04]  /*18590*/  LDL.LU R68, [R1+0xa20] ;  /* 0x000a200001447983 */ /* 0x001f680000300800 */
[----:B------:R-:W2:Y:S01]  /*185a0*/  LDL.LU R4, [R1+0x644] ;  /* 0x0006440001047983 */ /* 0x000ea20000300800 */
[----:B------:R-:W-:Y:S02]  /*185b0*/  ISETP.GT.AND P3, PT, R110, 0x56, PT ;  /* 0x000000566e00780c */ /* 0x000fe40003f64270 */
[----:B------:R-:W-:Y:S01]  /*185c0*/  PRMT R125, RZ, 0x7610, R125 ;  /* 0x00007610ff7d7816 */ /* 0x000fe2000000007d */
[----:B--2---:R-:W-:-:S10]  /*185d0*/  IMAD.X R4, R4, 0x1, R71, P4 ;  /* 0x0000000104047824 */ /* 0x004fd400020e0647 */
[-C--:B------:R-:W-:Y:S01]  /*185e0*/  @P3 LOP3.LUT R5, R5, R4.reuse, RZ, 0x3c, !PT ;  /* 0x0000000405053212 */ /* 0x080fe200078e3cff */
[----:B------:R0:W-:Y:S03]  /*185f0*/  STL [R1+0x644], R4 ;  /* 0x0006440401007387 */ /* 0x0001e60000100800 */
[----:B0-----:R-:W-:-:S04]  /*18600*/  @P3 LOP3.LUT R4, R5, R4, RZ, 0x3c, !PT ;  /* 0x0000000405043212 */ /* 0x001fc800078e3cff */
[----:B------:R-:W-:-:S05]  /*18610*/  @P3 LOP3.LUT R5, R5, R4, RZ, 0x3c, !PT ;  /* 0x0000000405053212 */ /* 0x000fca00078e3cff */
[----:B------:R0:W5:Y:S04]  /*18620*/  @P3 LDG.E.U16 R125, desc[UR20][R4.64] ;  /* 0x00000014047d3981 */ /* 0x000168000c1e1500 */
[----:B------:R-:W2:Y:S01]  /*18630*/  LDL.LU R5, [R1+0x64c] ;  /* 0x00064c0001057983 */ /* 0x000ea20000300800 */
[----:B------:R-:W-:Y:S02]  /*18640*/  ISETP.GT.AND P5, PT, R110, 0x57, PT ;  /* 0x000000576e00780c */ /* 0x000fe40003fa4270 */
[----:B---3--:R-:W-:Y:S02]  /*18650*/  IADD3 R0, P1, PT, R0, R72, RZ ;  /* 0x0000004800007210 */ /* 0x008fe40007f3e0ff */
[----:B------:R-:W-:-:S03]  /*18660*/  PRMT R124, RZ, 0x7610, R124 ;  /* 0x00007610ff7c7816 */ /* 0x000fc6000000007c */
[----:B------:R1:W-:Y:S06]  /*18670*/  STL [R1+0x650], R0 ;  /* 0x0006500001007387 */ /* 0x0003ec0000100800 */
[----:B0-----:R-:W-:Y:S02]  /*18680*/  @P5 IMAD.MOV.U32 R4, RZ, RZ, R0 ;  /* 0x000000ffff045224 */ /* 0x001fe400078e0000 */
[----:B--2---:R-:W-:-:S05]  /*18690*/  IMAD.X R5, R5, 0x1, R71, P1 ;  /* 0x0000000105057824 */ /* 0x004fca00008e0647 */
[----:B------:R0:W-:Y:S04]  /*186a0*/  STL [R1+0x64c], R5 ;  /* 0x00064c0501007387 */ /* 0x0001e80000100800 */
[----:B-1----:R-:W5:Y:S04]  /*186b0*/  LDL.LU R0, [R1+0xa1c] ;  /* 0x000a1c0001007983 */ /* 0x002f680000300800 */
[----:B------:R1:W5:Y:S04]  /*186c0*/  @P5 LDG.E.U16 R124, desc[UR20][R4.64] ;  /* 0x00000014047c5981 */ /* 0x000368000c1e1500 */
[----:B------:R-:W2:Y:S04]  /*186d0*/  LDL.LU R4, [R1+0x654] ;  /* 0x0006540001047983 */ /* 0x000ea80000300800 */
[----:B0-----:R-:W1:Y:S01]  /*186e0*/  LDL.LU R5, [R1+0x658] ;  /* 0x0006580001057983 */ /* 0x001e620000300800 */
[----:B------:R-:W-:-:S02]  /*186f0*/  ISETP.GT.AND P3, PT, R110, 0x58, PT ;  /* 0x000000586e00780c */ /* 0x000fc40003f64270 */
[----:B------:R-:W-:Y:S02]  /*18700*/  PRMT R123, RZ, 0x7610, R123 ;  /* 0x00007610ff7b7816 */ /* 0x000fe4000000007b */
[----:B-1----:R-:W-:-:S05]  /*18710*/  IADD3 R5, P1, PT, R5, R72, RZ ;  /* 0x0000004805057210 */ /* 0x002fca0007f3e0ff */
[----:B--2---:R-:W-:Y:S01]  /*18720*/  IMAD.X R4, R4, 0x1, R71, P1 ;  /* 0x0000000104047824 */ /* 0x004fe200008e0647 */
[----:B------:R0:W-:Y:S04]  /*18730*/  STL [R1+0x658], R5 ;  /* 0x0006580501007387 */ /* 0x0001e80000100800 */
[----:B------:R1:W-:Y:S01]  /*18740*/  STL [R1+0x654], R4 ;  /* 0x0006540401007387 */ /* 0x0003e20000100800 */
[----:B0-----:R-:W-:-:S04]  /*18750*/  @P3 LOP3.LUT R5, R5, R4, RZ, 0x3c, !PT ;  /* 0x0000000405053212 */ /* 0x001fc800078e3cff */
[----:B-1----:R-:W-:-:S04]  /*18760*/  @P3 LOP3.LUT R4, R5, R4, RZ, 0x3c, !PT ;  /* 0x0000000405043212 */ /* 0x002fc800078e3cff */
[----:B------:R-:W-:-:S05]  /*18770*/  @P3 LOP3.LUT R5, R5, R4, RZ, 0x3c, !PT ;  /* 0x0000000405053212 */ /* 0x000fca00078e3cff */
[----:B------:R0:W5:Y:S04]  /*18780*/  @P3 LDG.E.U16 R123, desc[UR20][R4.64] ;  /* 0x00000014047b3981 */ /* 0x000168000c1e1500 */
[----:B------:R-:W2:Y:S04]  /*18790*/  LDL.LU R4, [R1+0x65c] ;  /* 0x00065c0001047983 */ /* 0x000ea80000300800 */
[----:B------:R-:W0:Y:S01]  /*187a0*/  LDL.LU R5, [R1+0x660] ;  /* 0x0006600001057983 */ /* 0x000e220000300800 */
[----:B------:R-:W-:Y:S02]  /*187b0*/  ISETP.GT.AND P3, PT, R110, 0x59, PT ;  /* 0x000000596e00780c */ /* 0x000fe40003f64270 */
[----:B------:R-:W-:-:S02]  /*187c0*/  PRMT R122, RZ, 0x7610, R122 ;  /* 0x00007610ff7a7816 */ /* 0x000fc4000000007a */
[----:B0-----:R-:W-:-:S05]  /*187d0*/  IADD3 R5, P1, PT, R5, R72, RZ ;  /* 0x0000004805057210 */ /* 0x001fca0007f3e0ff */
        /* <DEDUP_REMOVED lines=454> */
[----:B------:R-:W-:Y:S01]  /*1a440*/  PRMT R73, RZ, 0x7610, R73 ;  /* 0x00007610ff497816 */ /* 0x000fe20000000049 */
[----:B------:R-:W-:Y:S01]  /*1a450*/  USHF.L.U32 UR4, UR4, 0x1f, URZ ;  /* 0x0000001f04047899 */ /* 0x000fe200080006ff */
[----:B0-----:R-:W-:-:S05]  /*1a460*/  IADD3 R5, P1, PT, R5, R72, RZ ;  /* 0x0000004805057210 */ /* 0x001fca0007f3e0ff */
[----:B--2---:R-:W-:Y:S01]  /*1a470*/  IMAD.X R4, R4, 0x1, R71, P1 ;  /* 0x0000000104047824 */ /* 0x004fe200008e0647 */
[----:B------:R0:W-:Y:S04]  /*1a480*/  STL [R1+0x790], R5 ;  /* 0x0007900501007387 */ /* 0x0001e80000100800 */
[----:B------:R1:W-:Y:S01]  /*1a490*/  STL [R1+0x78c], R4 ;  /* 0x00078c0401007387 */ /* 0x0003e20000100800 */
[----:B0-----:R-:W-:-:S04]  /*1a4a0*/  @P3 LOP3.LUT R5, R5, R4, RZ, 0x3c, !PT ;  /* 0x0000000405053212 */ /* 0x001fc800078e3cff */
[----:B-1----:R-:W-:-:S04]  /*1a4b0*/  @P3 LOP3.LUT R4, R5, R4, RZ, 0x3c, !PT ;  /* 0x0000000405043212 */ /* 0x002fc800078e3cff */
[----:B------:R-:W-:-:S05]  /*1a4c0*/  @P3 LOP3.LUT R5, R5, R4, RZ, 0x3c, !PT ;  /* 0x0000000405053212 */ /* 0x000fca00078e3cff */
[----:B------:R0:W5:Y:S02]  /*1a4d0*/  @P3 LDG.E.U16 R73, desc[UR20][R4.64] ;  /* 0x0000001404493981 */ /* 0x000164000c1e1500 */
[----:B0-----:R-:W0:Y:S02]  /*1a4e0*/  S2R R5, SR_TID.X ;  /* 0x0000000000057919 */ /* 0x001e240000002100 */
[----:B0-----:R-:W-:Y:S01]  /*1a4f0*/  LOP3.LUT R4, R5, 0x7f, RZ, 0xc0, !PT ;  /* 0x0000007f05047812 */ /* 0x001fe200078ec0ff */
[----:B------:R-:W-:-:S04]  /*1a500*/  IMAD.U32 R5, RZ, RZ, UR4 ;  /* 0x00000004ff057e24 */ /* 0x000fc8000f8e00ff */
[----:B------:R-:W0:Y:S01]  /*1a510*/  SYNCS.PHASECHK.TRANS64.TRYWAIT P3, [UR6], R5 ;  /* 0x00000005ff0075a7 */ /* 0x000e220008061106 */
[----:B------:R-:W-:Y:S02]  /*1a520*/  ISETP.GE.AND P1, PT, R4, R110, PT ;  /* 0x0000006e0400720c */ /* 0x000fe40003f26270 */
[----:B------:R-:W-:Y:S01]  /*1a530*/  PRMT R4, R109, 0x5410, R111 ;  /* 0x000054106d047816 */ /* 0x000fe2000000006f */
[----:B0-----:R-:W-:Y:S10]  /*1a540*/  @!P3 BRA `(.L_x_9) ;  /* 0x000000a0008cb947 */ /* 0x001ff40003800000 */
.L_x_17:
[----:B------:R0:W-:Y:S04]  /*1a550*/  STL [R1+0xa38], R111 ;  /* 0x000a386f01007387 */ /* 0x0001e80000100800 */
[----:B0-----:R-:W2:Y:S04]  /*1a560*/  LDL.LU R111, [R1+0x18] ;  /* 0x00001800016f7983 */ /* 0x001ea80000300800 */
[----:B-----5:R0:W-:Y:S04]  /*1a570*/  STL [R1+0xa34], R68 ;  /* 0x000a344401007387 */ /* 0x0201e80000100800 */
[----:B0-----:R-:W3:Y:S04]  /*1a580*/  LDL.LU R68, [R1+0x14] ;  /* 0x0000140001447983 */ /* 0x001ee80000300800 */
[----:B------:R0:W-:Y:S04]  /*1a590*/  STL [R1+0xa30], R140 ;  /* 0x000a308c01007387 */ /* 0x0001e80000100800 */
[----:B0-----:R-:W4:Y:S04]  /*1a5a0*/  LDL.LU R140, [R1+0x10] ;  /* 0x00001000018c7983 */ /* 0x001f280000300800 */
[----:B------:R0:W-:Y:S04]  /*1a5b0*/  STL [R1+0xa2c], R72 ;  /* 0x000a2c4801007387 */ /* 0x0001e80000100800 */
[----:B0-----:R-:W2:Y:S04]  /*1a5c0*/  LDL.LU R72, [R1+0xc] ;  /* 0x00000c0001487983 */ /* 0x001ea80000300800 */
[----:B------:R0:W-:Y:S04]  /*1a5d0*/  STL [R1+0xa28], R71 ;  /* 0x000a284701007387 */ /* 0x0001e80000100800 */
[----:B0-----:R-:W2:Y:S04]  /*1a5e0*/  LDL.LU R71, [R1] ;  /* 0x0000000001477983 */ /* 0x001ea80000300800 */
[----:B------:R0:W-:Y:S04]  /*1a5f0*/  STL [R1+0xa24], R3 ;  /* 0x000a240301007387 */ /* 0x0001e80000100800 */
[----:B0-----:R-:W2:Y:S04]  /*1a600*/  LDL.LU R3, [R1+0x8] ;  /* 0x0000080001037983 */ /* 0x001ea80000300800 */
[----:B------:R0:W-:Y:S04]  /*1a610*/  STL [R1+0xa20], R2 ;  /* 0x000a200201007387 */ /* 0x0001e80000100800 */
[----:B0-----:R-:W2:Y:S01]  /*1a620*/  LDL.LU R2, [R1+0x4] ;  /* 0x0000040001027983 */ /* 0x001ea20000300800 */
[----:B------:R-:W-:-:S02]  /*1a630*/  PRMT R26, R26, 0x5410, R53 ;  /* 0x000054101a1a7816 */ /* 0x000fc40000000035 */
[----:B------:R-:W-:Y:S01]  /*1a640*/  PRMT R27, R27, 0x5410, R52 ;  /* 0x000054101b1b7816 */ /* 0x000fe20000000034 */
[----:B------:R-:W-:Y:S01]  /*1a650*/  STL [R1+0xa1c], R0 ;  /* 0x000a1c0001007387 */ /* 0x000fe20000100800 */
        /* <DEDUP_REMOVED lines=61> */
[-C--:B------:R-:W-:Y:S02]  /*1aa30*/  IADD3 R142, P4, PT, R142, R70.reuse, RZ ;  /* 0x000000468e8e7210 */ /* 0x080fe40007f9e0ff */
[----:B------:R0:W-:Y:S01]  /*1aa40*/  STTM.x64 tmem[UR10+0x80], R4 ;  /* 0x00008004000079ed */ /* 0x0001e2000834000a */
[----:B------:R-:W1:Y:S01]  /*1aa50*/  FENCE.VIEW.ASYNC.T ;  /* 0x00000000000073c6 */ /* 0x000e620000000200 */
[----:B------:R-:W-:Y:S01]  /*1aa60*/  IADD3 R144, P3, PT, R144, R70, RZ ;  /* 0x0000004690907210 */ /* 0x000fe20007f7e0ff */
[----:B------:R-:W-:Y:S01]  /*1aa70*/  IMAD.X R141, R141, 0x1, R69, P4 ;  /* 0x000000018d8d7824 */ /* 0x000fe200020e0645 */
[----:B------:R-:W-:-:S02]  /*1aa80*/  PRMT R110, RZ, 0x7610, R110 ;  /* 0x00007610ff6e7816 */ /* 0x000fc4000000006e */
[-C--:B------:R-:W-:Y:S01]  /*1aa90*/  IADD3 R146, P4, PT, R146, R70.reuse, RZ ;  /* 0x0000004692927210 */ /* 0x080fe20007f9e0ff */
[--C-:B------:R-:W-:Y:S01]  /*1aaa0*/  IMAD.X R143, R143, 0x1, R69.reuse, P3 ;  /* 0x000000018f8f7824 */ /* 0x100fe200018e0645 */
[----:B------:R-:W-:Y:S02]  /*1aab0*/  PRMT R108, RZ, 0x7610, R108 ;  /* 0x00007610ff6c7816 */ /* 0x000fe4000000006c */
[----:B------:R-:W-:Y:S01]  /*1aac0*/  IADD3 R148, P3, PT, R148, R70, RZ ;  /* 0x0000004694947210 */ /* 0x000fe20007f7e0ff */
[----:B------:R-:W-:Y:S01]  /*1aad0*/  IMAD.X R145, R145, 0x1, R69, P4 ;  /* 0x0000000191917824 */ /* 0x000fe200020e0645 */
[----:B------:R-:W-:-:S03]  /*1aae0*/  PRMT R106, RZ, 0x7610, R106 ;  /* 0x00007610ff6a7816 */ /* 0x000fc6000000006a */
[--C-:B------:R-:W-:Y:S01]  /*1aaf0*/  IMAD.X R147, R147, 0x1, R69.reuse, P3 ;  /* 0x0000000193937824 */ /* 0x100fe200018e0645 */
[-C--:B------:R-:W-:Y:S02]  /*1ab00*/  IADD3 R150, P3, PT, R150, R70.reuse, RZ ;  /* 0x0000004696967210 */ /* 0x080fe40007f7e0ff */
[----:B------:R-:W-:Y:S02]  /*1ab10*/  PRMT R104, RZ, 0x7610, R104 ;  /* 0x00007610ff687816 */ /* 0x000fe40000000068 */
        /* <DEDUP_REMOVED lines=18> */
[----:B------:R-:W-:Y:S01]  /*1ac40*/  IADD3 R164, P4, PT, R164, R70, RZ ;  /* 0x00000046a4a47210 */ /* 0x000fe20007f9e0ff */
[----:B------:R-:W-:Y:S01]  /*1ac50*/  IMAD.X R161, R161, 0x1, R69, P3 ;  /* 0x00000001a1a17824 */ /* 0x000fe200018e0645 */
[----:B------:R-:W-:-:S03]  /*1ac60*/  PRMT R90, RZ, 0x7610, R90 ;  /* 0x00007610ff5a7816 */ /* 0x000fc6000000005a */
[----:B------:R-:W-:Y:S01]  /*1ac70*/  IMAD.X R163, R163, 0x1, R69, P4 ;  /* 0x00000001a3a37824 */ /* 0x000fe200020e0645 */
[----:B------:R-:W-:Y:S02]  /*1ac80*/  PRMT R88, RZ, 0x7610, R88 ;  /* 0x00007610ff587816 */ /* 0x000fe40000000058 */
[----:B------:R-:W-:Y:S01]  /*1ac90*/  PRMT R86, RZ, 0x7610, R86 ;  /* 0x00007610ff567816 */ /* 0x000fe20000000056 */
[----:B0-----:R-:W-:Y:S02]  /*1aca0*/  @!P1 IMAD.MOV.U32 R4, RZ, RZ, R142 ;  /* 0x000000ffff049224 */ /* 0x001fe400078e008e */
[----:B------:R-:W-:Y:S01]  /*1acb0*/  @!P1 IMAD.MOV.U32 R5, RZ, RZ, R141 ;  /* 0x000000ffff059224 */ /* 0x000fe200078e008d */
[----:B-1----:R-:W-:Y:S06]  /*1acc0*/  BAR.SYNC.DEFER_BLOCKING 0x0 ;  /* 0x0000000000007b1d */ /* 0x002fec0000010000 */
[----:B------:R0:W3:Y:S02]  /*1acd0*/  @!P1 LDG.E.U16 R110, desc[UR20][R4.64] ;  /* 0x00000014046e9981 */ /* 0x0000e4000c1e1500 */
[----:B0-----:R-:W-:-:S02]  /*1ace0*/  @!P1 IMAD.MOV.U32 R4, RZ, RZ, R144 ;  /* 0x000000ffff049224 */ /* 0x001fc400078e0090 */
[----:B------:R-:W-:-:S05]  /*1acf0*/  @!P1 IMAD.MOV.U32 R5, RZ, RZ, R143 ;  /* 0x000000ffff059224 */ /* 0x000fca00078e008f */
[----:B------:R0:W3:Y:S02]  /*1ad00*/  @!P1 LDG.E.U16 R108, desc[UR20][R4.64] ;  /* 0x00000014046c9981 */ /* 0x0000e4000c1e1500 */
[----:B0-----:R-:W-:Y:S02]  /*1ad10*/  @!P1 IMAD.MOV.U32 R4, RZ, RZ, R146 ;  /* 0x000000ffff049224 */ /* 0x001fe400078e0092 */
        /* <DEDUP_REMOVED lines=19> */
[----:B------:R0:W3:Y:S01]  /*1ae50*/  @!P1 LDG.E.U16 R94, desc[UR20][R4.64] ;  /* 0x00000014045e9981 */ /* 0x0000e2000c1e1500 */
[----:B--2---:R-:W-:Y:S01]  /*1ae60*/  IADD3 R71, P3, PT, R71, R70, RZ ;  /* 0x0000004647477210 */ /* 0x004fe20007f7e0ff */
[----:B0-----:R-:W-:Y:S02]  /*1ae70*/  @!P1 IMAD.MOV.U32 R4, RZ, RZ, R160 ;  /* 0x000000ffff049224 */ /* 0x001fe400078e00a0 */
[----:B------:R-:W-:-:S05]  /*1ae80*/  @!P1 IMAD.MOV.U32 R5, RZ, RZ, R159 ;  /* 0x000000ffff059224 */ /* 0x000fca00078e009f */
[----:B------:R0:W2:Y:S01]  /*1ae90*/  @!P1 LDG.E.U16 R92, desc[UR20][R4.64] ;  /* 0x00000014045c9981 */ /* 0x0000a2000c1e1500 */
[----:B------:R-:W-:Y:S01]  /*1aea0*/  IMAD.X R165, R165, 0x1, R69, P3 ;  /* 0x00000001a5a57824 */ /* 0x000fe200018e0645 */
[-C--:B------:R-:W-:Y:S02]  /*1aeb0*/  IADD3 R3, P3, PT, R3, R70.reuse, RZ ;  /* 0x0000004603037210 */ /* 0x080fe40007f7e0ff */
[----:B----4-:R-:W-:Y:S01]  /*1aec0*/  IADD3 R140, P4, PT, R140, R70, RZ ;  /* 0x000000468c8c7210 */ /* 0x010fe20007f9e0ff */
[----:B------:R1:W-:Y:S01]  /*1aed0*/  STL [R1], R71 ;  /* 0x0000004701007387 */ /* 0x0003e20000100800 */
[----:B0-----:R-:W-:Y:S02]  /*1aee0*/  @!P1 IMAD.MOV.U32 R4, RZ, RZ, R162 ;  /* 0x000000ffff049224 */ /* 0x001fe400078e00a2 */
[----:B------:R-:W-:-:S05]  /*1aef0*/  @!P1 IMAD.MOV.U32 R5, RZ, RZ, R161 ;  /* 0x000000ffff059224 */ /* 0x000fca00078e00a1 */
[----:B------:R0:W4:Y:S01]  /*1af00*/  @!P1 LDG.E.U16 R90, desc[UR20][R4.64] ;  /* 0x00000014045a9981 */ /* 0x000122000c1e1500 */
[----:B------:R-:W-:Y:S01]  /*1af10*/  IMAD.X R2, R2, 0x1, R69, P3 ;  /* 0x0000000102027824 */ /* 0x000fe200018e0645 */
[----:B------:R-:W-:Y:S01]  /*1af20*/  IADD3 R111, P3, PT, R111, R70, RZ ;  /* 0x000000466f6f7210 */ /* 0x000fe20007f7e0ff */
[----:B0-----:R-:W-:Y:S02]  /*1af30*/  @!P1 IMAD.MOV.U32 R4, RZ, RZ, R164 ;  /* 0x000000ffff049224 */ /* 0x001fe400078e00a4 */
[----:B------:R-:W-:-:S05]  /*1af40*/  @!P1 IMAD.MOV.U32 R5, RZ, RZ, R163 ;  /* 0x000000ffff059224 */ /* 0x000fca00078e00a3 */
[----:B------:R0:W2:Y:S01]  /*1af50*/  @!P1 LDG.E.U16 R88, desc[UR20][R4.64] ;  /* 0x0000001404589981 */ /* 0x0000a2000c1e1500 */
[----:B------:R-:W-:Y:S02]  /*1af60*/  IMAD.X R72, R72, 0x1, R69, P4 ;  /* 0x0000000148487824 */ /* 0x000fe400020e0645 */
[----:B0-----:R-:W-:Y:S02]  /*1af70*/  @!P1 IMAD.MOV.U32 R4, RZ, RZ, R71 ;  /* 0x000000ffff049224 */ /* 0x001fe400078e0047 */
[----:B-1----:R-:W2:Y:S01]  /*1af80*/  LDL.LU R71, [R1+0x20] ;  /* 0x0000200001477983 */ /* 0x002ea20000300800 */
[----:B------:R-:W-:-:S03]  /*1af90*/  @!P1 IMAD.MOV.U32 R5, RZ, RZ, R165 ;  /* 0x000000ffff059224 */ /* 0x000fc600078e00a5 */
[----:B------:R-:W4:Y:S04]  /*1afa0*/  LDL.LU R32, [R1+0x28] ;  /* 0x0000280001207983 */ /* 0x000f280000300800 */
[----:B------:R0:W-:Y:S04]  /*1afb0*/  STL [R1+0x8], R3 ;  /* 0x0000080301007387 */ /* 0x0001e80000100800 */
[----:B------:R-:W-:Y:S04]  /*1afc0*/  STL [R1+0x10], R140 ;  /* 0x0000108c01007387 */ /* 0x000fe80000100800 */
[----:B------:R-:W-:Y:S04]  /*1afd0*/  STL [R1+0x4], R2 ;  /* 0x0000040201007387 */ /* 0x000fe80000100800 */
[----:B------:R-:W-:Y:S04]  /*1afe0*/  STL [R1+0x18], R111 ;  /* 0x0000186f01007387 */ /* 0x000fe80000100800 */
[----:B------:R1:W4:Y:S04]  /*1aff0*/  @!P1 LDG.E.U16 R86, desc[UR20][R4.64] ;  /* 0x0000001404569981 */ /* 0x000328000c1e1500 */
[----:B------:R-:W4:Y:S04]  /*1b000*/  LDL.LU R83, [R1+0x1c] ;  /* 0x00001c0001537983 */ /* 0x000f280000300800 */
[----:B------:R-:W-:Y:S01]  /*1b010*/  STL [R1+0xc], R72 ;  /* 0x00000c4801007387 */ /* 0x000fe20000100800 */
[----:B-1----:R-:W-:-:S03]  /*1b020*/  @!P1 IMAD.MOV.U32 R4, RZ, RZ, R3 ;  /* 0x000000ffff049224 */ /* 0x002fc600078e0003 */
[----:B0-----:R-:W4:Y:S01]  /*1b030*/  LDL.LU R3, [R1+0x30] ;  /* 0x0000300001037983 */ /* 0x001f220000300800 */
[----:B------:R-:W-:Y:S01]  /*1b040*/  PRMT R84, RZ, 0x7610, R84 ;  /* 0x00007610ff547816 */ /* 0x000fe20000000054 */
[----:B------:R-:W-:Y:S01]  /*1b050*/  @!P1 IMAD.MOV.U32 R5, RZ, RZ, R2 ;  /* 0x000000ffff059224 */ /* 0x000fe200078e0002 */
[----:B------:R-:W-:Y:S01]  /*1b060*/  PRMT R22, RZ, 0x7610, R22 ;  /* 0x00007610ff167816 */ /* 0x000fe20000000016 */
[----:B---3--:R-:W-:Y:S01]  /*1b070*/  IMAD.X R68, R68, 0x1, R69, P3 ;  /* 0x0000000144447824 */ /* 0x008fe200018e0645 */
[----:B------:R-:W3:Y:S04]  /*1b080*/  LDL.LU R82, [R1+0x24] ;  /* 0x0000240001527983 */ /* 0x000ee80000300800 */
[----:B------:R0:W3:Y:S04]  /*1b090*/  @!P1 LDG.E.U16 R84, desc[UR20][R4.64] ;  /* 0x0000001404549981 */ /* 0x0000e8000c1e1500 */
[----:B------:R1:W-:Y:S01]  /*1b0a0*/  STL [R1+0x14], R68 ;  /* 0x0000144401007387 */ /* 0x0003e20000100800 */
[----:B0-----:R-:W-:-:S02]  /*1b0b0*/  @!P1 IMAD.MOV.U32 R4, RZ, RZ, R140 ;  /* 0x000000ffff049224 */ /* 0x001fc400078e008c */
[----:B------:R-:W-:-:S05]  /*1b0c0*/  @!P1 IMAD.MOV.U32 R5, RZ, RZ, R72 ;  /* 0x000000ffff059224 */ /* 0x000fca00078e0048 */
[----:B------:R0:W3:Y:S01]  /*1b0d0*/  @!P1 LDG.E.U16 R22, desc[UR20][R4.64] ;  /* 0x0000001404169981 */ /* 0x0000e2000c1e1500 */
[----:B------:R-:W-:Y:S01]  /*1b0e0*/  PRMT R12, RZ, 0x7610, R12 ;  /* 0x00007610ff0c7816 */ /* 0x000fe2000000000c */
[----:B0-----:R-:W-:Y:S02]  /*1b0f0*/  @!P1 IMAD.MOV.U32 R5, RZ, RZ, R68 ;  /* 0x000000ffff059224 */ /* 0x001fe400078e0044 */
[----:B-1----:R-:W3:Y:S01]  /*1b100*/  LDL.LU R68, [R1+0x2c] ;  /* 0x00002c0001447983 */ /* 0x002ee20000300800 */
[----:B------:R-:W-:-:S03]  /*1b110*/  @!P1 IMAD.MOV.U32 R4, RZ, RZ, R111 ;  /* 0x000000ffff049224 */ /* 0x000fc600078e006f */
[----:B------:R-:W3:Y:S04]  /*1b120*/  LDL.LU R72, [R1+0x34] ;  /* 0x0000340001487983 */ /* 0x000ee80000300800 */
[----:B------:R0:W3:Y:S01]  /*1b130*/  @!P1 LDG.E.U16 R12, desc[UR20][R4.64] ;  /* 0x00000014040c9981 */ /* 0x0000e2000c1e1500 */
[-C--:B--2---:R-:W-:Y:S02]  /*1b140*/  IADD3 R71, P3, PT, R71, R70.reuse, RZ ;  /* 0x0000004647477210 */ /* 0x084fe40007f7e0ff */
[----:B----4-:R-:W-:-:S03]  /*1b150*/  IADD3 R32, P4, PT, R32, R70, RZ ;  /* 0x0000004620207210 */ /* 0x010fc60007f9e0ff */
[----:B------:R1:W-:Y:S04]  /*1b160*/  STL [R1+0x20], R71 ;  /* 0x0000204701007387 */ /* 0x0003e80000100800 */
[----:B------:R-:W2:Y:S04]  /*1b170*/  LDL.LU R2, [R1+0x38] ;  /* 0x0000380001027983 */ /* 0x000ea80000300800 */
[----:B------:R-:W4:Y:S01]  /*1b180*/  LDL.LU R33, [R1+0x40] ;  /* 0x0000400001217983 */ /* 0x000f220000300800 */
[----:B0-----:R-:W-:-:S03]  /*1b190*/  @!P1 IMAD.MOV.U32 R4, RZ, RZ, R71 ;  /* 0x000000ffff049224 */ /* 0x001fc600078e0047 */
[----:B------:R-:W4:Y:S04]  /*1b1a0*/  LDL.LU R0, [R1+0x48] ;  /* 0x0000480001007983 */ /* 0x000f280000300800 */
[----:B------:R0:W-:Y:S01]  /*1b1b0*/  STL [R1+0x28], R32 ;  /* 0x0000282001007387 */ /* 0x0001e20000100800 */
[----:B------:R-:W-:Y:S01]  /*1b1c0*/  IMAD.X R83, R83, 0x1, R69, P3 ;  /* 0x0000000153537824 */ /* 0x000fe200018e0645 */
[----:B------:R-:W-:-:S04]  /*1b1d0*/  IADD3 R3, P3, PT, R3, R70, RZ ;  /* 0x0000004603037210 */ /* 0x000fc80007f7e0ff */
[----:B------:R-:W-:Y:S04]  /*1b1e0*/  STL [R1+0x1c], R83 ;  /* 0x00001c5301007387 */ /* 0x000fe80000100800 */
[----:B------:R-:W-:Y:S04]  /*1b1f0*/  STL [R1+0x30], R3 ;  /* 0x0000300301007387 */ /* 0x000fe80000100800 */
[----:B-1----:R-:W4:Y:S01]  /*1b200*/  LDL.LU R71, [R1+0x3c] ;  /* 0x00003c0001477983 */ /* 0x002f220000300800 */
[----:B------:R-:W-:Y:S01]  /*1b210*/  PRMT R81, RZ, 0x7610, R81 ;  /* 0x00007610ff517816 */ /* 0x000fe20000000051 */
[----:B------:R-:W-:-:S02]  /*1b220*/  @!P1 IMAD.MOV.U32 R5, RZ, RZ, R83 ;  /* 0x000000ffff059224 */ /* 0x000fc400078e0053 */
[----:B---3--:R-:W-:Y:S01]  /*1b230*/  IMAD.X R82, R82, 0x1, R69, P4 ;  /* 0x0000000152527824 */ /* 0x008fe200020e0645 */
[----:B------:R-:W-:Y:S02]  /*1b240*/  PRMT R67, RZ, 0x7610, R67 ;  /* 0x00007610ff437816 */ /* 0x000fe40000000043 */
[----:B------:R1:W3:Y:S04]  /*1b250*/  @!P1 LDG.E.U16 R81, desc[UR20][R4.64] ;  /* 0x0000001404519981 */ /* 0x0002e8000c1e1500 */
[----:B------:R-:W-:Y:S01]  /*1b260*/  STL [R1+0x24], R82 ;  /* 0x0000245201007387 */ /* 0x000fe20000100800 */
[----:B-1----:R-:W-:Y:S02]  /*1b270*/  @!P1 IMAD.MOV.U32 R4, RZ, RZ, R32 ;  /* 0x000000ffff049224 */ /* 0x002fe400078e0020 */
[----:B------:R-:W-:Y:S01]  /*1b280*/  @!P1 IMAD.MOV.U32 R5, RZ, RZ, R82 ;  /* 0x000000ffff059224 */ /* 0x000fe200078e0052 */
[----:B0-----:R-:W3:Y:S01]  /*1b290*/  LDL.LU R32, [R1+0x44] ;  /* 0x0000440001207983 */ /* 0x001ee20000300800 */
[----:B------:R-:W-:-:S03]  /*1b2a0*/  PRMT R58, RZ, 0x7610, R58 ;  /* 0x00007610ff3a7816 */ /* 0x000fc6000000003a */
[----:B------:R0:W3:Y:S01]  /*1b2b0*/  @!P1 LDG.E.U16 R67, desc[UR20][R4.64] ;  /* 0x0000001404439981 */ /* 0x0000e2000c1e1500 */
[----:B------:R-:W-:-:S05]  /*1b2c0*/  IMAD.X R68, R68, 0x1, R69, P3 ;  /* 0x0000000144447824 */ /* 0x000fca00018e0645 */
[----:B------:R1:W-:Y:S01]  /*1b2d0*/  STL [R1+0x2c], R68 ;  /* 0x00002c4401007387 */ /* 0x0003e20000100800 */
[----:B0-----:R-:W-:Y:S02]  /*1b2e0*/  @!P1 IMAD.MOV.U32 R5, RZ, RZ, R68 ;  /* 0x000000ffff059224 */ /* 0x001fe400078e0044 */
[----:B------:R-:W-:-:S05]  /*1b2f0*/  @!P1 IMAD.MOV.U32 R4, RZ, RZ, R3 ;  /* 0x000000ffff049224 */ /* 0x000fca00078e0003 */
[----:B------:R0:W3:Y:S04]  /*1b300*/  @!P1 LDG.E.U16 R58, desc[UR20][R4.64] ;  /* 0x00000014043a9981 */ /* 0x0000e8000c1e1500 */
[----:B-1----:R-:W3:Y:S04]  /*1b310*/  LDL.LU R68, [R1+0x50] ;  /* 0x0000500001447983 */ /* 0x002ee80000300800 */
[----:B------:R-:W3:Y:S01]  /*1b320*/  LDL.LU R3, [R1+0x58] ;  /* 0x0000580001037983 */ /* 0x000ee20000300800 */
[-C--:B--2---:R-:W-:Y:S02]  /*1b330*/  IADD3 R2, P3, PT, R2, R70.reuse, RZ ;  /* 0x0000004602027210 */ /* 0x084fe40007f7e0ff */
[----:B----4-:R-:W-:-:S03]  /*1b340*/  IADD3 R33, P4, PT, R33, R70, RZ ;  /* 0x0000004621217210 */ /* 0x010fc60007f9e0ff */
[----:B------:R-:W-:Y:S01]  /*1b350*/  IMAD.X R72, R72, 0x1, R69, P3 ;  /* 0x0000000148487824 */ /* 0x000fe200018e0645 */
[----:B------:R1:W-:Y:S01]  /*1b360*/  STL [R1+0x38], R2 ;  /* 0x0000380201007387 */ /* 0x0003e20000100800 */
[----:B------:R-:W-:-:S03]  /*1b370*/  IADD3 R0, P3, PT, R0, R70, RZ ;  /* 0x0000004600007210 */ /* 0x000fc60007f7e0ff */
[----:B------:R-:W-:Y:S01]  /*1b380*/  STL [R1+0x40], R33 ;  /* 0x0000402101007387 */ /* 0x000fe20000100800 */
[----:B0-----:R-:W-:-:S03]  /*1b390*/  @!P1 IMAD.MOV.U32 R4, RZ, RZ, R2 ;  /* 0x000000ffff049224 */ /* 0x001fc600078e0002 */
[----:B------:R-:W-:Y:S04]  /*1b3a0*/  STL [R1+0x34], R72 ;  /* 0x0000344801007387 */ /* 0x000fe80000100800 */
[----:B------:R-:W-:Y:S04]  /*1b3b0*/  STL [R1+0x48], R0 ;  /* 0x0000480001007387 */ /* 0x000fe80000100800 */
[----:B------:R-:W2:Y:S01]  /*1b3c0*/  LDL.LU R83, [R1+0x4c] ;  /* 0x00004c0001537983 */ /* 0x000ea20000300800 */
[----:B------:R-:W-:-:S05]  /*1b3d0*/  IMAD.X R71, R71, 0x1, R69, P4 ;  /* 0x0000000147477824 */ /* 0x000fca00020e0645 */
[----:B------:R0:W-:Y:S04]  /*1b3e0*/  STL [R1+0x3c], R71 ;  /* 0x00003c4701007387 */ /* 0x0001e80000100800 */
[----:B-1----:R-:W4:Y:S01]  /*1b3f0*/  LDL.LU R2, [R1+0x60] ;  /* 0x0000600001027983 */ /* 0x002f220000300800 */
[----:B------:R-:W-:Y:S01]  /*1b400*/  PRMT R49, RZ, 0x7610, R49 ;  /* 0x00007610ff317816 */ /* 0x000fe20000000031 */
[----:B------:R-:W-:Y:S01]  /*1b410*/  @!P1 IMAD.MOV.U32 R5, RZ, RZ, R72 ;  /* 0x000000ffff059224 */ /* 0x000fe200078e0048 */
[----:B------:R-:W-:Y:S01]  /*1b420*/  PRMT R40, RZ, 0x7610, R40 ;  /* 0x00007610ff287816 */ /* 0x000fe20000000028 */
[----:B------:R-:W4:Y:S04]  /*1b430*/  LDL.LU R82, [R1+0x54] ;  /* 0x0000540001527983 */ /* 0x000f280000300800 */
[----:B------:R1:W4:Y:S01]  /*1b440*/  @!P1 LDG.E.U16 R49, desc[UR20][R4.64] ;  /* 0x0000001404319981 */ /* 0x000322000c1e1500 */
[----:B---3--:R-:W-:-:S02]  /*1b450*/  IMAD.X R32, R32, 0x1, R69, P3 ;  /* 0x0000000120207824 */ /* 0x008fc400018e0645 */
[----:B-1----:R-:W-:Y:S02]  /*1b460*/  @!P1 IMAD.MOV.U32 R4, RZ, RZ, R33 ;  /* 0x000000ffff049224 */ /* 0x002fe400078e0021 */
[----:B------:R-:W-:Y:S01]  /*1b470*/  @!P1 IMAD.MOV.U32 R5, RZ, RZ, R71 ;  /* 0x000000ffff059224 */ /* 0x000fe200078e0047 */
[----:B------:R1:W-:Y:S01]  /*1b480*/  STL [R1+0x44], R32 ;  /* 0x0000442001007387 */ /* 0x0003e20000100800 */
[----:B------:R-:W-:-:S03]  /*1b490*/  PRMT R31, RZ, 0x7610, R31 ;  /* 0x00007610ff1f7816 */ /* 0x000fc6000000001f */
[----:B0-----:R-:W3:Y:S04]  /*1b4a0*/  LDL.LU R71, [R1+0x5c] ;  /* 0x00005c0001477983 */ /* 0x001ee80000300800 */
[----:B------:R0:W3:Y:S04]  /*1b4b0*/  @!P1 LDG.E.U16 R40, desc[UR20][R4.64] ;  /* 0x0000001404289981 */ /* 0x0000e8000c1e1500 */
[----:B------:R-:W3:Y:S01]  /*1b4c0*/  LDL.LU R72, [R1+0x64] ;  /* 0x0000640001487983 */ /* 0x000ee20000300800 */
[-C--:B------:R-:W-:Y:S01]  /*1b4d0*/  IADD3 R68, P3, PT, R68, R70.reuse, RZ ;  /* 0x0000004644447210 */ /* 0x080fe20007f7e0ff */
[----:B0-----:R-:W-:Y:S01]  /*1b4e0*/  @!P1 IMAD.MOV.U32 R5, RZ, RZ, R32 ;  /* 0x000000ffff059224 */ /* 0x001fe200078e0020 */
[----:B------:R-:W-:-:S03]  /*1b4f0*/  IADD3 R3, P4, PT, R3, R70, RZ ;  /* 0x0000004603037210 */ /* 0x000fc60007f9e0ff */
[----:B------:R0:W-:Y:S01]  /*1b500*/  STL [R1+0x50], R68 ;  /* 0x0000504401007387 */ /* 0x0001e20000100800 */
[----:B------:R-:W-:-:S03]  /*1b510*/  @!P1 IMAD.MOV.U32 R4, RZ, RZ, R0 ;  /* 0x000000ffff049224 */ /* 0x000fc600078e0000 */
[----:B-1----:R-:W3:Y:S04]  /*1b520*/  LDL.LU R32, [R1+0x68] ;  /* 0x0000680001207983 */ /* 0x002ee80000300800 */
[----:B------:R-:W3:Y:S04]  /*1b530*/  LDL.LU R33, [R1+0x70] ;  /* 0x0000700001217983 */ /* 0x000ee80000300800 */
[----:B------:R-:W3:Y:S04]  /*1b540*/  LDL.LU R0, [R1+0x78] ;  /* 0x0000780001007983 */ /* 0x000ee80000300800 */
[----:B------:R1:W-:Y:S04]  /*1b550*/  STL [R1+0x58], R3 ;  /* 0x0000580301007387 */ /* 0x0003e80000100800 */
[----:B------:R0:W3:Y:S02]  /*1b560*/  @!P1 LDG.E.U16 R31, desc[UR20][R4.64] ;  /* 0x00000014041f9981 */ /* 0x0000e4000c1e1500 */
[----:B0-----:R-:W-:-:S02]  /*1b570*/  @!P1 IMAD.MOV.U32 R4, RZ, RZ, R68 ;  /* 0x000000ffff049224 */ /* 0x001fc400078e0044 */
[----:B--2---:R-:W-:-:S05]  /*1b580*/  IMAD.X R83, R83, 0x1, R69, P3 ;  /* 0x0000000153537824 */ /* 0x004fca00018e0645 */
[----:B------:R-:W-:Y:S01]  /*1b590*/  STL [R1+0x4c], R83 ;  /* 0x00004c5301007387 */ /* 0x000fe20000100800 */
[----:B----4-:R-:W-:-:S05]  /*1b5a0*/  IADD3 R2, P3, PT, R2, R70, RZ ;  /* 0x0000004602027210 */ /* 0x010fca0007f7e0ff */
[----:B------:R-:W-:Y:S04]  /*1b5b0*/  STL [R1+0x60], R2 ;  /* 0x0000600201007387 */ /* 0x000fe80000100800 */
[----:B------:R-:W2:Y:S01]  /*1b5c0*/  LDL.LU R68, [R1+0x6c] ;  /* 0x00006c0001447983 */ /* 0x000ea20000300800 */
[----:B------:R-:W-:Y:S01]  /*1b5d0*/  PRMT R21, RZ, 0x7610, R21 ;  /* 0x00007610ff157816 */ /* 0x000fe20000000015 */
[----:B------:R-:W-:Y:S02]  /*1b5e0*/  @!P1 IMAD.MOV.U32 R5, RZ, RZ, R83 ;  /* 0x000000ffff059224 */ /* 0x000fe400078e0053 */
[----:B------:R-:W-:Y:S01]  /*1b5f0*/  IMAD.X R82, R82, 0x1, R69, P4 ;  /* 0x0000000152527824 */ /* 0x000fe200020e0645 */
[----:B------:R-:W-:Y:S02]  /*1b600*/  PRMT R11, RZ, 0x7610, R11 ;  /* 0x00007610ff0b7816 */ /* 0x000fe4000000000b */
[----:B------:R0:W4:Y:S04]  /*1b610*/  @!P1 LDG.E.U16 R21, desc[UR20][R4.64] ;  /* 0x0000001404159981 */ /* 0x000128000c1e1500 */
[----:B------:R-:W-:Y:S01]  /*1b620*/  STL [R1+0x54], R82 ;  /* 0x0000545201007387 */ /* 0x000fe20000100800 */
[----:B---3--:R-:W-:-:S02]  /*1b630*/  IMAD.X R71, R71, 0x1, R69, P3 ;  /* 0x0000000147477824 */ /* 0x008fc400018e0645 */
[----:B0-----:R-:W-:Y:S02]  /*1b640*/  @!P1 IMAD.MOV.U32 R4, RZ, RZ, R3 ;  /* 0x000000ffff049224 */ /* 0x001fe400078e0003 */
[----:B------:R-:W-:Y:S01]  /*1b650*/  @!P1 IMAD.MOV.U32 R5, RZ, RZ, R82 ;  /* 0x000000ffff059224 */ /* 0x000fe200078e0052 */
[----:B-1----:R-:W3:Y:S01]  /*1b660*/  LDL.LU R3, [R1+0x74] ;  /* 0x0000740001037983 */ /* 0x002ee20000300800 */
[----:B------:R-:W-:-:S03]  /*1b670*/  PRMT R80, RZ, 0x7610, R80 ;  /* 0x00007610ff507816 */ /* 0x000fc60000000050 */
[----:B------:R0:W4:Y:S04]  /*1b680*/  @!P1 LDG.E.U16 R11, desc[UR20][R4.64] ;  /* 0x00000014040b9981 */ /* 0x000128000c1e1500 */
[----:B------:R1:W-:Y:S01]  /*1b690*/  STL [R1+0x5c], R71 ;  /* 0x00005c4701007387 */ /* 0x0003e20000100800 */
[-C--:B------:R-:W-:Y:S01]  /*1b6a0*/  IADD3 R32, P3, PT, R32, R70.reuse, RZ ;  /* 0x0000004620207210 */ /* 0x080fe20007f7e0ff */
[----:B0-----:R-:W-:Y:S01]  /*1b6b0*/  @!P1 IMAD.MOV.U32 R5, RZ, RZ, R71 ;  /* 0x000000ffff059224 */ /* 0x001fe200078e0047 */
[----:B------:R-:W-:-:S03]  /*1b6c0*/  IADD3 R33, P4, PT, R33, R70, RZ ;  /* 0x0000004621217210 */ /* 0x000fc60007f9e0ff */
[----:B------:R-:W-:Y:S01]  /*1b6d0*/  IMAD.X R72, R72, 0x1, R69, P3 ;  /* 0x0000000148487824 */ /* 0x000fe200018e0645 */
[----:B-1----:R-:W4:Y:S01]  /*1b6e0*/  LDL.LU R71, [R1+0x80] ;  /* 0x0000800001477983 */ /* 0x002f220000300800 */
[----:B------:R-:W-:Y:S01]  /*1b6f0*/  @!P1 IMAD.MOV.U32 R4, RZ, RZ, R2 ;  /* 0x000000ffff049224 */ /* 0x000fe200078e0002 */
[----:B------:R-:W-:Y:S02]  /*1b700*/  IADD3 R0, P3, PT, R0, R70, RZ ;  /* 0x0000004600007210 */ /* 0x000fe40007f7e0ff */
[----:B------:R-:W4:Y:S04]  /*1b710*/  LDL.LU R2, [R1+0x88] ;  /* 0x0000880001027983 */ /* 0x000f280000300800 */
[----:B------:R0:W-:Y:S04]  /*1b720*/  STL [R1+0x68], R32 ;  /* 0x0000682001007387 */ /* 0x0001e80000100800 */
[----:B------:R-:W-:Y:S04]  /*1b730*/  STL [R1+0x70], R33 ;  /* 0x0000702101007387 */ /* 0x000fe80000100800 */
[----:B------:R-:W-:Y:S04]  /*1b740*/  STL [R1+0x64], R72 ;  /* 0x0000644801007387 */ /* 0x000fe80000100800 */
[----:B------:R-:W-:Y:S04]  /*1b750*/  STL [R1+0x78], R0 ;  /* 0x0000780001007387 */ /* 0x000fe80000100800 */
[----:B------:R1:W4:Y:S04]  /*1b760*/  @!P1 LDG.E.U16 R80, desc[UR20][R4.64] ;  /* 0x0000001404509981 */ /* 0x000328000c1e1500 */
[----:B------:R-:W4:Y:S01]  /*1b770*/  LDL.LU R83, [R1+0x7c] ;  /* 0x00007c0001537983 */ /* 0x000f220000300800 */
[----:B-1----:R-:W-:-:S02]  /*1b780*/  @!P1 IMAD.MOV.U32 R4, RZ, RZ, R32 ;  /* 0x000000ffff049224 */ /* 0x002fc400078e0020 */
[----:B--2---:R-:W-:-:S05]  /*1b790*/  IMAD.X R68, R68, 0x1, R69, P4 ;  /* 0x0000000144447824 */ /* 0x004fca00020e0645 */
[----:B------:R1:W-:Y:S04]  /*1b7a0*/  STL [R1+0x6c], R68 ;  /* 0x00006c4401007387 */ /* 0x0003e80000100800 */
[----:B0-----:R-:W2:Y:S01]  /*1b7b0*/  LDL.LU R32, [R1+0x90] ;  /* 0x0000900001207983 */ /* 0x001ea20000300800 */
[----:B------:R-:W-:Y:S01]  /*1b7c0*/  PRMT R66, RZ, 0x7610, R66 ;  /* 0x00007610ff427816 */ /* 0x000fe20000000042 */
[----:B------:R-:W-:Y:S01]  /*1b7d0*/  @!P1 IMAD.MOV.U32 R5, RZ, RZ, R72 ;  /* 0x000000ffff059224 */ /* 0x000fe200078e0048 */
[----:B------:R-:W-:Y:S01]  /*1b7e0*/  PRMT R57, RZ, 0x7610, R57 ;  /* 0x00007610ff397816 */ /* 0x000fe20000000039 */
[----:B------:R-:W2:Y:S04]  /*1b7f0*/  LDL.LU R82, [R1+0x84] ;  /* 0x0000840001527983 */ /* 0x000ea80000300800 */
[----:B------:R0:W2:Y:S01]  /*1b800*/  @!P1 LDG.E.U16 R66, desc[UR20][R4.64] ;  /* 0x0000001404429981 */ /* 0x0000a2000c1e1500 */
[----:B---3--:R-:W-:-:S02]  /*1b810*/  IMAD.X R3, R3, 0x1, R69, P3 ;  /* 0x0000000103037824 */ /* 0x008fc400018e0645 */
[----:B0-----:R-:W-:Y:S02]  /*1b820*/  @!P1 IMAD.MOV.U32 R4, RZ, RZ, R33 ;  /* 0x000000ffff049224 */ /* 0x001fe400078e0021 */
[----:B------:R-:W-:Y:S01]  /*1b830*/  @!P1 IMAD.MOV.U32 R5, RZ, RZ, R68 ;  /* 0x000000ffff059224 */ /* 0x000fe200078e0044 */
[----:B------:R0:W-:Y:S01]  /*1b840*/  STL [R1+0x74], R3 ;  /* 0x0000740301007387 */ /* 0x0001e20000100800 */
[----:B------:R-:W-:-:S03]  /*1b850*/  PRMT R48, RZ, 0x7610, R48 ;  /* 0x00007610ff307816 */ /* 0x000fc60000000030 */
[----:B-1----:R-:W3:Y:S04]  /*1b860*/  LDL.LU R68, [R1+0x8c] ;  /* 0x00008c0001447983 */ /* 0x002ee80000300800 */
[----:B------:R1:W3:Y:S04]  /*1b870*/  @!P1 LDG.E.U16 R57, desc[UR20][R4.64] ;  /* 0x0000001404399981 */ /* 0x0002e8000c1e1500 */
[----:B------:R-:W3:Y:S01]  /*1b880*/  LDL.LU R72, [R1+0x94] ;  /* 0x0000940001487983 */ /* 0x000ee20000300800 */
[-C--:B----4-:R-:W-:Y:S02]  /*1b890*/  IADD3 R71, P3, PT, R71, R70.reuse, RZ ;  /* 0x0000004647477210 */ /* 0x090fe40007f7e0ff */
[----:B------:R-:W-:Y:S01]  /*1b8a0*/  IADD3 R2, P4, PT, R2, R70, RZ ;  /* 0x0000004602027210 */ /* 0x000fe20007f9e0ff */
[----:B-1----:R-:W-:-:S02]  /*1b8b0*/  @!P1 IMAD.MOV.U32 R5, RZ, RZ, R3 ;  /* 0x000000ffff059224 */ /* 0x002fc400078e0003 */
[----:B------:R1:W-:Y:S01]  /*1b8c0*/  STL [R1+0x80], R71 ;  /* 0x0000804701007387 */ /* 0x0003e20000100800 */
[----:B------:R-:W-:-:S03]  /*1b8d0*/  @!P1 IMAD.MOV.U32 R4, RZ, RZ, R0 ;  /* 0x000000ffff049224 */ /* 0x000fc600078e0000 */
[----:B0-----:R-:W4:Y:S04]  /*1b8e0*/  LDL.LU R3, [R1+0x98] ;  /* 0x0000980001037983 */ /* 0x001f280000300800 */
[----:B------:R-:W4:Y:S04]  /*1b8f0*/  LDL.LU R33, [R1+0xa0] ;  /* 0x0000a00001217983 */ /* 0x000f280000300800 */
[----:B------:R-:W4:Y:S04]  /*1b900*/  LDL.LU R0, [R1+0xa8] ;  /* 0x0000a80001007983 */ /* 0x000f280000300800 */
[----:B------:R0:W-:Y:S04]  /*1b910*/  STL [R1+0x88], R2 ;  /* 0x0000880201007387 */ /* 0x0001e80000100800 */
[----:B------:R0:W4:Y:S01]  /*1b920*/  @!P1 LDG.E.U16 R48, desc[UR20][R4.64] ;  /* 0x0000001404309981 */ /* 0x000122000c1e1500 */
[----:B------:R-:W-:-:S05]  /*1b930*/  IMAD.X R83, R83, 0x1, R69, P3 ;  /* 0x0000000153537824 */ /* 0x000fca00018e0645 */
[----:B------:R-:W-:Y:S01]  /*1b940*/  STL [R1+0x7c], R83 ;  /* 0x00007c5301007387 */ /* 0x000fe20000100800 */
[----:B0-----:R-:W-:Y:S01]  /*1b950*/  @!P1 IMAD.MOV.U32 R4, RZ, RZ, R71 ;  /* 0x000000ffff049224 */ /* 0x001fe200078e0047 */
[----:B--2---:R-:W-:-:S05]  /*1b960*/  IADD3 R32, P3, PT, R32, R70, RZ ;  /* 0x0000004620207210 */ /* 0x004fca0007f7e0ff */
[----:B------:R-:W-:Y:S04]  /*1b970*/  STL [R1+0x90], R32 ;  /* 0x0000902001007387 */ /* 0x000fe80000100800 */
[----:B-1----:R-:W2:Y:S01]  /*1b980*/  LDL.LU R71, [R1+0x9c] ;  /* 0x00009c0001477983 */ /* 0x002ea20000300800 */
[----:B------:R-:W-:Y:S01]  /*1b990*/  PRMT R39, RZ, 0x7610, R39 ;  /* 0x00007610ff277816 */ /* 0x000fe20000000027 */
[----:B------:R-:W-:Y:S02]  /*1b9a0*/  @!P1 IMAD.MOV.U32 R5, RZ, RZ, R83 ;  /* 0x000000ffff059224 */ /* 0x000fe400078e0053 */
[--C-:B------:R-:W-:Y:S01]  /*1b9b0*/  IMAD.X R82, R82, 0x1, R69.reuse, P4 ;  /* 0x0000000152527824 */ /* 0x100fe200020e0645 */
[----:B------:R-:W-:Y:S02]  /*1b9c0*/  PRMT R30, RZ, 0x7610, R30 ;  /* 0x00007610ff1e7816 */ /* 0x000fe4000000001e */
[----:B------:R0:W2:Y:S04]  /*1b9d0*/  @!P1 LDG.E.U16 R39, desc[UR20][R4.64] ;  /* 0x0000001404279981 */ /* 0x0000a8000c1e1500 */
[----:B------:R-:W-:Y:S01]  /*1b9e0*/  STL [R1+0x84], R82 ;  /* 0x0000845201007387 */ /* 0x000fe20000100800 */
[----:B---3--:R-:W-:-:S02]  /*1b9f0*/  IMAD.X R68, R68, 0x1, R69, P3 ;  /* 0x0000000144447824 */ /* 0x008fc400018e0645 */
[----:B0-----:R-:W-:Y:S02]  /*1ba00*/  @!P1 IMAD.MOV.U32 R4, RZ, RZ, R2 ;  /* 0x000000ffff049224 */ /* 0x001fe400078e0002 */
[----:B------:R-:W-:Y:S01]  /*1ba10*/  @!P1 IMAD.MOV.U32 R5, RZ, RZ, R82 ;  /* 0x000000ffff059224 */ /* 0x000fe200078e0052 */
[----:B------:R-:W3:Y:S01]  /*1ba20*/  LDL.LU R2, [R1+0xa4] ;  /* 0x0000a40001027983 */ /* 0x000ee20000300800 */
[----:B------:R-:W-:-:S03]  /*1ba30*/  PRMT R20, RZ, 0x7610, R20 ;  /* 0x00007610ff147816 */ /* 0x000fc60000000014 */
[----:B------:R0:W3:Y:S04]  /*1ba40*/  @!P1 LDG.E.U16 R30, desc[UR20][R4.64] ;  /* 0x00000014041e9981 */ /* 0x0000e8000c1e1500 */
[----:B------:R1:W-:Y:S01]  /*1ba50*/  STL [R1+0x8c], R68 ;  /* 0x00008c4401007387 */ /* 0x0003e20000100800 */
[-C--:B----4-:R-:W-:Y:S01]  /*1ba60*/  IADD3 R3, P3, PT, R3, R70.reuse, RZ ;  /* 0x0000004603037210 */ /* 0x090fe20007f7e0ff */
        /* <DEDUP_REMOVED lines=28> */
[----:B------:R1:W3:Y:S01]  /*1bc30*/  @!P1 LDG.E.U16 R79, desc[UR20][R4.64] ;  /* 0x00000014044f9981 */ /* 0x0002e2000c1e1500 */
[----:B----4-:R-:W-:-:S03]  /*1bc40*/  IADD3 R68, P3, PT, R68, R70, RZ ;  /* 0x0000004644447210 */ /* 0x010fc60007f7e0ff */
[----:B------:R-:W4:Y:S01]  /*1bc50*/  LDL.LU R72, [R1+0xc4] ;  /* 0x0000c40001487983 */ /* 0x000f220000300800 */
[----:B------:R-:W-:-:S03]  /*1bc60*/  IADD3 R32, P4, PT, R32, R70, RZ ;  /* 0x0000004620207210 */ /* 0x000fc60007f9e0ff */
[----:B------:R2:W-:Y:S01]  /*1bc70*/  STL [R1+0xb0], R68 ;  /* 0x0000b04401007387 */ /* 0x0005e20000100800 */
[----:B-1----:R-:W-:-:S03]  /*1bc80*/  @!P1 IMAD.MOV.U32 R5, RZ, RZ, R2 ;  /* 0x000000ffff059224 */ /* 0x002fc600078e0002 */
[----:B0-----:R-:W4:Y:S01]  /*1bc90*/  LDL.LU R2, [R1+0xc8] ;  /* 0x0000c80001027983 */ /* 0x001f220000300800 */
[----:B------:R-:W-:-:S03]  /*1bca0*/  @!P1 IMAD.MOV.U32 R4, RZ, RZ, R0 ;  /* 0x000000ffff049224 */ /* 0x000fc600078e0000 */
[----:B------:R-:W4:Y:S04]  /*1bcb0*/  LDL.LU R33, [R1+0xd0] ;  /* 0x0000d00001217983 */ /* 0x000f280000300800 */
[----:B------:R-:W4:Y:S04]  /*1bcc0*/  LDL.LU R0, [R1+0xd8] ;  /* 0x0000d80001007983 */ /* 0x000f280000300800 */
[----:B------:R0:W-:Y:S04]  /*1bcd0*/  STL [R1+0xb8], R32 ;  /* 0x0000b82001007387 */ /* 0x0001e80000100800 */
[----:B------:R1:W4:Y:S01]  /*1bce0*/  @!P1 LDG.E.U16 R65, desc[UR20][R4.64] ;  /* 0x0000001404419981 */ /* 0x000322000c1e1500 */
[----:B------:R-:W-:-:S05]  /*1bcf0*/  IMAD.X R83, R83, 0x1, R69, P3 ;  /* 0x0000000153537824 */ /* 0x000fca00018e0645 */
[----:B------:R-:W-:Y:S01]  /*1bd00*/  STL [R1+0xac], R83 ;  /* 0x0000ac5301007387 */ /* 0x000fe20000100800 */
[----:B-1----:R-:W-:Y:S01]  /*1bd10*/  @!P1 IMAD.MOV.U32 R4, RZ, RZ, R68 ;  /* 0x000000ffff049224 */ /* 0x002fe200078e0044 */
[----:B--2---:R-:W-:-:S05]  /*1bd20*/  IADD3 R3, P3, PT, R3, R70, RZ ;  /* 0x0000004603037210 */ /* 0x004fca0007f7e0ff */
[----:B------:R-:W-:Y:S04]  /*1bd30*/  STL [R1+0xc0], R3 ;  /* 0x0000c00301007387 */ /* 0x000fe80000100800 */
[----:B------:R-:W2:Y:S01]  /*1bd40*/  LDL.LU R68, [R1+0xcc] ;  /* 0x0000cc0001447983 */ /* 0x000ea20000300800 */
[----:B------:R-:W-:Y:S01]  /*1bd50*/  PRMT R56, RZ, 0x7610, R56 ;  /* 0x00007610ff387816 */ /* 0x000fe20000000038 */
[----:B------:R-:W-:Y:S02]  /*1bd60*/  @!P1 IMAD.MOV.U32 R5, RZ, RZ, R83 ;  /* 0x000000ffff059224 */ /* 0x000fe400078e0053 */
[----:B------:R-:W-:Y:S01]  /*1bd70*/  IMAD.X R82, R82, 0x1, R69, P4 ;  /* 0x0000000152527824 */ /* 0x000fe200020e0645 */
[----:B------:R-:W-:Y:S02]  /*1bd80*/  PRMT R47, RZ, 0x7610, R47 ;  /* 0x00007610ff2f7816 */ /* 0x000fe4000000002f */
[----:B------:R1:W2:Y:S04]  /*1bd90*/  @!P1 LDG.E.U16 R56, desc[UR20][R4.64] ;  /* 0x0000001404389981 */ /* 0x0002a8000c1e1500 */
[----:B------:R-:W-:Y:S01]  /*1bda0*/  STL [R1+0xb4], R82 ;  /* 0x0000b45201007387 */ /* 0x000fe20000100800 */
[----:B---3--:R-:W-:-:S02]  /*1bdb0*/  IMAD.X R71, R71, 0x1, R69, P3 ;  /* 0x0000000147477824 */ /* 0x008fc400018e0645 */
[----:B-1----:R-:W-:Y:S02]  /*1bdc0*/  @!P1 IMAD.MOV.U32 R4, RZ, RZ, R32 ;  /* 0x000000ffff049224 */ /* 0x002fe400078e0020 */
[----:B------:R-:W-:Y:S01]  /*1bdd0*/  @!P1 IMAD.MOV.U32 R5, RZ, RZ, R82 ;  /* 0x000000ffff059224 */ /* 0x000fe200078e0052 */
[----:B0-----:R-:W3:Y:S01]  /*1bde0*/  LDL.LU R32, [R1+0xd4] ;  /* 0x0000d40001207983 */ /* 0x001ee20000300800 */
[----:B------:R-:W-:-:S03]  /*1bdf0*/  PRMT R38, RZ, 0x7610, R38 ;  /* 0x00007610ff267816 */ /* 0x000fc60000000026 */
[----:B------:R0:W3:Y:S01]  /*1be00*/  @!P1 LDG.E.U16 R47, desc[UR20][R4.64] ;  /* 0x00000014042f9981 */ /* 0x0000e2000c1e1500 */
[----:B----4-:R-:W-:-:S03]  /*1be10*/  IADD3 R2, P3, PT, R2, R70, RZ ;  /* 0x0000004602027210 */ /* 0x010fc60007f7e0ff */
[----:B------:R1:W-:Y:S01]  /*1be20*/  STL [R1+0xbc], R71 ;  /* 0x0000bc4701007387 */ /* 0x0003e20000100800 */
[-C--:B------:R-:W-:Y:S01]  /*1be30*/  IADD3 R33, P4, PT, R33, R70.reuse, RZ ;  /* 0x0000004621217210 */ /* 0x080fe20007f9e0ff */
[----:B0-----:R-:W-:Y:S02]  /*1be40*/  @!P1 IMAD.MOV.U32 R5, RZ, RZ, R71 ;  /* 0x000000ffff059224 */ /* 0x001fe400078e0047 */
[----:B------:R-:W-:Y:S01]  /*1be50*/  IMAD.X R72, R72, 0x1, R69, P3 ;  /* 0x0000000148487824 */ /* 0x000fe200018e0645 */
[----:B------:R-:W-:Y:S01]  /*1be60*/  IADD3 R0, P3, PT, R0, R70, RZ ;  /* 0x0000004600007210 */ /* 0x000fe20007f7e0ff */
[----:B------:R-:W-:Y:S01]  /*1be70*/  @!P1 IMAD.MOV.U32 R4, RZ, RZ, R3 ;  /* 0x000000ffff049224 */ /* 0x000fe200078e0003 */
[----:B-1----:R-:W4:Y:S04]  /*1be80*/  LDL.LU R71, [R1+0xe0] ;  /* 0x0000e00001477983 */ /* 0x002f280000300800 */
        /* <DEDUP_REMOVED lines=102> */
[--C-:B------:R-:W-:Y:S01]  /*1c4f0*/  IMAD.X R82, R82, 0x1, R69.reuse, P4 ;  /* 0x0000000152527824 */ /* 0x100fe200020e0645 */
        /* <DEDUP_REMOVED lines=59> */
[----:B------:R-:W-:Y:S01]  /*1c8b0*/  IMAD.X R82, R82, 0x1, R69, P4 ;  /* 0x0000000152527824 */ /* 0x000fe200020e0645 */
        /* <DEDUP_REMOVED lines=20> */
[----:B------:R1:W-:Y:S04]  /*1ca00*/  STL [R1+0x174], R72 ;  /* 0x0001744801007387 */ /* 0x0003e80000100800 */
[----:B------:R-:W-:Y:S04]  /*1ca10*/  STL [R1+0x188], R0 ;  /* 0x0001880001007387 */ /* 0x000fe80000100800 */
[----:B------:R0:W4:Y:S04]  /*1ca20*/  @!P1 LDG.E.U16 R17, desc[UR20][R4.64] ;  /* 0x0000001404119981 */ /* 0x000128000c1e1500 */
[----:B------:R-:W4:Y:S01]  /*1ca30*/  LDL.LU R83, [R1+0x18c] ;  /* 0x00018c0001537983 */ /* 0x000f220000300800 */
[----:B0-----:R-:W-:-:S02]  /*1ca40*/  @!P1 IMAD.MOV.U32 R4, RZ, RZ, R2 ;  /* 0x000000ffff049224 */ /* 0x001fc400078e0002 */
[----:B--2---:R-:W-:-:S05]  /*1ca50*/  IMAD.X R71, R71, 0x1, R69, P4 ;  /* 0x0000000147477824 */ /* 0x004fca00020e0645 */
[----:B------:R0:W-:Y:S04]  /*1ca60*/  STL [R1+0x17c], R71 ;  /* 0x00017c4701007387 */ /* 0x0001e80000100800 */
[----:B------:R-:W2:Y:S01]  /*1ca70*/  LDL.LU R2, [R1+0x1a0] ;  /* 0x0001a00001027983 */ /* 0x000ea20000300800 */
        /* <DEDUP_REMOVED lines=87> */
[----:B------:R0:W-:Y:S04]  /*1cff0*/  STL [R1+0x1d0], R32 ;  /* 0x0001d02001007387 */ /* 0x0001e80000100800 */
        /* <DEDUP_REMOVED lines=10> */
[----:B------:R-:W3:Y:S01]  /*1d0a0*/  LDL.LU R2, [R1+0x1e4] ;  /* 0x0001e40001027983 */ /* 0x000ee20000300800 */
[----:B------:R-:W-:-:S03]  /*1d0b0*/  PRMT R52, RZ, 0x7610, R52 ;  /* 0x00007610ff347816 */ /* 0x000fc60000000034 */
[----:B------:R1:W3:Y:S04]  /*1d0c0*/  @!P1 LDG.E.U16 R61, desc[UR20][R4.64] ;  /* 0x00000014043d9981 */ /* 0x0002e8000c1e1500 */
[----:B------:R0:W-:Y:S01]  /*1d0d0*/  STL [R1+0x1cc], R68 ;  /* 0x0001cc4401007387 */ /* 0x0001e20000100800 */
[-C--:B----4-:R-:W-:Y:S01]  /*1d0e0*/  IADD3 R3, P3, PT, R3, R70.reuse, RZ ;  /* 0x0000004603037210 */ /* 0x090fe20007f7e0ff */
[----:B-1----:R-:W-:Y:S02]  /*1d0f0*/  @!P1 IMAD.MOV.U32 R4, RZ, RZ, R32 ;  /* 0x000000ffff049224 */ /* 0x002fe400078e0020 */
[----:B0-----:R-:W4:Y:S01]  /*1d100*/  LDL.LU R32, [R1+0x1f0] ;  /* 0x0001f00001207983 */ /* 0x001f220000300800 */
[----:B------:R-:W-:Y:S01]  /*1d110*/  IADD3 R71, P4, PT, R71, R70, RZ ;  /* 0x0000004647477210 */ /* 0x000fe20007f9e0ff */
[----:B------:R-:W-:-:S02]  /*1d120*/  @!P1 IMAD.MOV.U32 R5, RZ, RZ, R68 ;  /* 0x000000ffff059224 */ /* 0x000fc400078e0044 */
[----:B------:R-:W-:Y:S01]  /*1d130*/  IMAD.X R33, R33, 0x1, R69, P3 ;  /* 0x0000000121217824 */ /* 0x000fe200018e0645 */
[----:B------:R-:W-:Y:S01]  /*1d140*/  IADD3 R0, P3, PT, R0, R70, RZ ;  /* 0x0000004600007210 */ /* 0x000fe20007f7e0ff */
[----:B------:R-:W4:Y:S04]  /*1d150*/  LDL.LU R68, [R1+0x1f8] ;  /* 0x0001f80001447983 */ /* 0x000f280000300800 */
[----:B------:R-:W-:Y:S04]  /*1d160*/  STL [R1+0x1d8], R3 ;  /* 0x0001d80301007387 */ /* 0x000fe80000100800 */
[----:B------:R-:W-:Y:S04]  /*1d170*/  STL [R1+0x1e0], R71 ;  /* 0x0001e04701007387 */ /* 0x000fe80000100800 */
[----:B------:R0:W4:Y:S04]  /*1d180*/  @!P1 LDG.E.U16 R52, desc[UR20][R4.64] ;  /* 0x0000001404349981 */ /* 0x000128000c1e1500 */
[----:B------:R1:W-:Y:S04]  /*1d190*/  STL [R1+0x1d4], R33 ;  /* 0x0001d42101007387 */ /* 0x0003e80000100800 */
[----:B------:R2:W-:Y:S01]  /*1d1a0*/  STL [R1+0x1e8], R0 ;  /* 0x0001e80001007387 */ /* 0x0005e20000100800 */
[----:B0-----:R-:W-:-:S02]  /*1d1b0*/  @!P1 IMAD.MOV.U32 R5, RZ, RZ, R33 ;  /* 0x000000ffff059224 */ /* 0x001fc400078e0021 */
[----:B------:R-:W-:Y:S01]  /*1d1c0*/  @!P1 IMAD.MOV.U32 R4, RZ, RZ, R3 ;  /* 0x000000ffff049224 */ /* 0x000fe200078e0003 */
[----:B-1----:R-:W4:Y:S01]  /*1d1d0*/  LDL.LU R33, [R1+0x1ec] ;  /* 0x0001ec0001217983 */ /* 0x002f220000300800 */
[----:B--2---:R-:W-:-:S05]  /*1d1e0*/  IMAD.X R72, R72, 0x1, R69, P4 ;  /* 0x0000000148487824 */ /* 0x004fca00020e0645 */
[----:B------:R0:W-:Y:S04]  /*1d1f0*/  STL [R1+0x1dc], R72 ;  /* 0x0001dc4801007387 */ /* 0x0001e80000100800 */
[----:B------:R-:W2:Y:S04]  /*1d200*/  LDL.LU R3, [R1+0x200] ;  /* 0x0002000001037983 */ /* 0x000ea80000300800 */
[----:B------:R-:W2:Y:S01]  /*1d210*/  LDL.LU R111, [R1+0x1f4] ;  /* 0x0001f400016f7983 */ /* 0x000ea20000300800 */
[----:B------:R-:W-:Y:S02]  /*1d220*/  PRMT R43, RZ, 0x7610, R43 ;  /* 0x00007610ff2b7816 */ /* 0x000fe4000000002b */
[----:B------:R-:W-:-:S04]  /*1d230*/  PRMT R34, RZ, 0x7610, R34 ;  /* 0x00007610ff227816 */ /* 0x000fc80000000022 */
[----:B------:R1:W2:Y:S01]  /*1d240*/  @!P1 LDG.E.U16 R43, desc[UR20][R4.64] ;  /* 0x00000014042b9981 */ /* 0x0002a2000c1e1500 */
[----:B---3--:R-:W-:-:S05]  /*1d250*/  IMAD.X R2, R2, 0x1, R69, P3 ;  /* 0x0000000102027824 */ /* 0x008fca00018e0645 */
[----:B------:R3:W-:Y:S01]  /*1d260*/  STL [R1+0x1e4], R2 ;  /* 0x0001e40201007387 */ /* 0x0007e20000100800 */
[----:B-1----:R-:W-:Y:S02]  /*1d270*/  @!P1 IMAD.MOV.U32 R4, RZ, RZ, R71 ;  /* 0x000000ffff049224 */ /* 0x002fe400078e0047 */
[----:B------:R-:W-:Y:S01]  /*1d280*/  @!P1 IMAD.MOV.U32 R5, RZ, RZ, R72 ;  /* 0x000000ffff059224 */ /* 0x000fe200078e0048 */
[----:B------:R-:W2:Y:S04]  /*1d290*/  LDL.LU R71, [R1+0x1fc] ;  /* 0x0001fc0001477983 */ /* 0x000ea80000300800 */
[----:B------:R1:W2:Y:S01]  /*1d2a0*/  @!P1 LDG.E.U16 R34, desc[UR20][R4.64] ;  /* 0x0000001404229981 */ /* 0x0002a2000c1e1500 */
[----:B----4-:R-:W-:-:S03]  /*1d2b0*/  IADD3 R32, P3, PT, R32, R70, RZ ;  /* 0x0000004620207210 */ /* 0x010fc60007f7e0ff */
[----:B------:R-:W4:Y:S04]  /*1d2c0*/  LDL.LU R82, [R1+0x204] ;  /* 0x0002040001527983 */ /* 0x000f280000300800 */
[----:B------:R3:W-:Y:S01]  /*1d2d0*/  STL [R1+0x1f0], R32 ;  /* 0x0001f02001007387 */ /* 0x0007e20000100800 */
[----:B-1----:R-:W-:-:S03]  /*1d2e0*/  @!P1 IMAD.MOV.U32 R4, RZ, RZ, R0 ;  /* 0x000000ffff049224 */ /* 0x002fc600078e0000 */
[----:B------:R-:W4:Y:S01]  /*1d2f0*/  LDL.LU R0, [R1+0x208] ;  /* 0x0002080001007983 */ /* 0x000f220000300800 */
[----:B------:R-:W-:Y:S01]  /*1d300*/  IADD3 R68, P4, PT, R68, R70, RZ ;  /* 0x0000004644447210 */ /* 0x000fe20007f9e0ff */
[----:B------:R-:W-:Y:S02]  /*1d310*/  @!P1 IMAD.MOV.U32 R5, RZ, RZ, R2 ;  /* 0x000000ffff059224 */ /* 0x000fe400078e0002 */
[----:B0-----:R-:W4:Y:S04]  /*1d320*/  LDL.LU R72, [R1+0x210] ;  /* 0x0002100001487983 */ /* 0x001f280000300800 */
[----:B---3--:R-:W3:Y:S01]  /*1d330*/  LDL.LU R2, [R1+0x218] ;  /* 0x0002180001027983 */ /* 0x008ee20000300800 */
[----:B------:R-:W-:-:S03]  /*1d340*/  PRMT R15, RZ, 0x7610, R15 ;  /* 0x00007610ff0f7816 */ /* 0x000fc6000000000f */
[----:B------:R0:W-:Y:S01]  /*1d350*/  STL [R1+0x1f8], R68 ;  /* 0x0001f84401007387 */ /* 0x0001e20000100800 */
[----:B------:R-:W-:-:S05]  /*1d360*/  IMAD.X R33, R33, 0x1, R69, P3 ;  /* 0x0000000121217824 */ /* 0x000fca00018e0645 */
[----:B------:R1:W-:Y:S04]  /*1d370*/  STL [R1+0x1ec], R33 ;  /* 0x0001ec2101007387 */ /* 0x0003e80000100800 */
[----:B------:R0:W3:Y:S02]  /*1d380*/  @!P1 LDG.E.U16 R15, desc[UR20][R32.64] ;  /* 0x00000014200f9981 */ /* 0x0000e4000c1e1500 */
[----:B0-----:R-:W-:Y:S01]  /*1d390*/  @!P1 IMAD.MOV.U32 R32, RZ, RZ, R68 ;  /* 0x000000ffff209224 */ /* 0x001fe200078e0044 */
[----:B--2---:R-:W-:-:S05]  /*1d3a0*/  IADD3 R3, P3, PT, R3, R70, RZ ;  /* 0x0000004603037210 */ /* 0x004fca0007f7e0ff */
[----:B------:R-:W-:Y:S01]  /*1d3b0*/  STL [R1+0x200], R3 ;  /* 0x0002000301007387 */ /* 0x000fe20000100800 */
[----:B------:R-:W-:-:S03]  /*1d3c0*/  IMAD.X R111, R111, 0x1, R69, P4 ;  /* 0x000000016f6f7824 */ /* 0x000fc600020e0645 */
[----:B------:R-:W2:Y:S04]  /*1d3d0*/  LDL.LU R83, [R1+0x20c] ;  /* 0x00020c0001537983 */ /* 0x000ea80000300800 */
[----:B------:R-:W-:Y:S04]  /*1d3e0*/  STL [R1+0x1f4], R111 ;  /* 0x0001f46f01007387 */ /* 0x000fe80000100800 */
[----:B------:R-:W2:Y:S01]  /*1d3f0*/  LDL.LU R68, [R1+0x214] ;  /* 0x0002140001447983 */ /* 0x000ea20000300800 */
[----:B------:R-:W-:Y:S01]  /*1d400*/  PRMT R25, RZ, 0x7610, R25 ;  /* 0x00007610ff197816 */ /* 0x000fe20000000019 */
[----:B-1----:R-:W-:-:S05]  /*1d410*/  @!P1 IMAD.MOV.U32 R33, RZ, RZ, R111 ;  /* 0x000000ffff219224 */ /* 0x002fca00078e006f */
[----:B------:R0:W2:Y:S01]  /*1d420*/  @!P1 LDG.E.U16 R25, desc[UR20][R4.64] ;  /* 0x0000001404199981 */ /* 0x0000a2000c1e1500 */
[----:B------:R-:W-:Y:S01]  /*1d430*/  IMAD.X R71, R71, 0x1, R69, P3 ;  /* 0x0000000147477824 */ /* 0x000fe200018e0645 */
[----:B------:R-:W-:Y:S02]  /*1d440*/  PRMT R74, RZ, 0x7610, R74 ;  /* 0x00007610ff4a7816 */ /* 0x000fe4000000004a */
[----:B0-----:R-:W-:Y:S02]  /*1d450*/  PRMT R5, RZ, 0x7610, R5 ;  /* 0x00007610ff057816 */ /* 0x001fe40000000005 */
[----:B------:R0:W-:Y:S01]  /*1d460*/  STL [R1+0x1fc], R71 ;  /* 0x0001fc4701007387 */ /* 0x0001e20000100800 */
[----:B----4-:R-:W-:-:S03]  /*1d470*/  IADD3 R0, P3, PT, R0, R70, RZ ;  /* 0x0000004600007210 */ /* 0x010fc60007f7e0ff */
[----:B------:R1:W4:Y:S01]  /*1d480*/  @!P1 LDG.E.U16 R5, desc[UR20][R32.64] ;  /* 0x0000001420059981 */ /* 0x000322000c1e1500 */
[-C--:B------:R-:W-:Y:S01]  /*1d490*/  IADD3 R72, P4, PT, R72, R70.reuse, RZ ;  /* 0x0000004648487210 */ /* 0x080fe20007f9e0ff */
[----:B------:R-:W-:Y:S01]  /*1d4a0*/  IMAD.X R82, R82, 0x1, R69, P3 ;  /* 0x0000000152527824 */ /* 0x000fe200018e0645 */
[----:B---3--:R-:W-:Y:S01]  /*1d4b0*/  IADD3 R2, P3, PT, R2, R70, RZ ;  /* 0x0000004602027210 */ /* 0x008fe20007f7e0ff */
[----:B-1----:R-:W-:Y:S02]  /*1d4c0*/  @!P1 IMAD.MOV.U32 R32, RZ, RZ, R3 ;  /* 0x000000ffff209224 */ /* 0x002fe400078e0003 */
[----:B------:R-:W-:Y:S02]  /*1d4d0*/  @!P1 IMAD.MOV.U32 R33, RZ, RZ, R71 ;  /* 0x000000ffff219224 */ /* 0x000fe400078e0047 */
[----:B0-----:R-:W3:Y:S04]  /*1d4e0*/  LDL.LU R71, [R1+0x220] ;  /* 0x0002200001477983 */ /* 0x001ee80000300800 */
[----:B------:R-:W4:Y:S04]  /*1d4f0*/  LDL.LU R3, [R1+0x228] ;  /* 0x0002280001037983 */ /* 0x000f280000300800 */
[----:B------:R-:W-:Y:S04]  /*1d500*/  STL [R1+0x208], R0 ;  /* 0x0002080001007387 */ /* 0x000fe80000100800 */
[----:B------:R-:W-:Y:S04]  /*1d510*/  STL [R1+0x210], R72 ;  /* 0x0002104801007387 */ /* 0x000fe80000100800 */
[----:B------:R0:W4:Y:S04]  /*1d520*/  @!P1 LDG.E.U16 R74, desc[UR20][R32.64] ;  /* 0x00000014204a9981 */ /* 0x000128000c1e1500 */
[----:B------:R1:W-:Y:S04]  /*1d530*/  STL [R1+0x204], R82 ;  /* 0x0002045201007387 */ /* 0x0003e80000100800 */
[----:B------:R-:W-:Y:S01]  /*1d540*/  STL [R1+0x218], R2 ;  /* 0x0002180201007387 */ /* 0x000fe20000100800 */
[----:B0-----:R-:W-:-:S03]  /*1d550*/  @!P1 IMAD.MOV.U32 R33, RZ, RZ, R82 ;  /* 0x000000ffff219224 */ /* 0x001fc600078e0052 */
[----:B-1----:R-:W4:Y:S01]  /*1d560*/  LDL.LU R82, [R1+0x21c] ;  /* 0x00021c0001527983 */ /* 0x002f220000300800 */
[----:B------:R-:W-:Y:S02]  /*1d570*/  @!P1 IMAD.MOV.U32 R32, RZ, RZ, R0 ;  /* 0x000000ffff209224 */ /* 0x000fe400078e0000 */
[----:B--2---:R-:W-:-:S05]  /*1d580*/  IMAD.X R83, R83, 0x1, R69, P4 ;  /* 0x0000000153537824 */ /* 0x004fca00020e0645 */
[----:B------:R-:W-:Y:S04]  /*1d590*/  STL [R1+0x20c], R83 ;  /* 0x00020c5301007387 */ /* 0x000fe80000100800 */
[----:B------:R-:W2:Y:S01]  /*1d5a0*/  LDL.LU R0, [R1+0x230] ;  /* 0x0002300001007983 */ /* 0x000ea20000300800 */
[----:B------:R-:W-:-:S03]  /*1d5b0*/  IMAD.X R68, R68, 0x1, R69, P3 ;  /* 0x0000000144447824 */ /* 0x000fc600018e0645 */
[----:B------:R-:W2:Y:S04]  /*1d5c0*/  LDL.LU R140, [R1+0x224] ;  /* 0x00022400018c7983 */ /* 0x000ea80000300800 */
[----:B------:R0:W-:Y:S04]  /*1d5d0*/  STL [R1+0x214], R68 ;  /* 0x0002144401007387 */ /* 0x0001e80000100800 */
[----:B------:R-:W2:Y:S01]  /*1d5e0*/  LDL.LU R111, [R1+0x22c] ;  /* 0x00022c00016f7983 */ /* 0x000ea20000300800 */
[----:B------:R-:W-:Y:S02]  /*1d5f0*/  PRMT R60, RZ, 0x7610, R60 ;  /* 0x00007610ff3c7816 */ /* 0x000fe4000000003c */
[----:B------:R-:W-:Y:S01]  /*1d600*/  PRMT R51, RZ, 0x7610, R51 ;  /* 0x00007610ff337816 */ /* 0x000fe20000000033 */
[----:B------:R-:W2:Y:S04]  /*1d610*/  LDL.LU R139, [R1+0x234] ;  /* 0x00023400018b7983 */ /* 0x000ea80000300800 */
[----:B------:R1:W2:Y:S01]  /*1d620*/  @!P1 LDG.E.U16 R60, desc[UR20][R32.64] ;  /* 0x00000014203c9981 */ /* 0x0002a2000c1e1500 */
[----:B------:R-:W-:Y:S01]  /*1d630*/  PRMT R42, RZ, 0x7610, R42 ;  /* 0x00007610ff2a7816 */ /* 0x000fe2000000002a */
[----:B-1----:R-:W-:-:S02]  /*1d640*/  @!P1 IMAD.MOV.U32 R32, RZ, RZ, R72 ;  /* 0x000000ffff209224 */ /* 0x002fc400078e0048 */
[----:B------:R-:W-:Y:S01]  /*1d650*/  @!P1 IMAD.MOV.U32 R33, RZ, RZ, R83 ;  /* 0x000000ffff219224 */ /* 0x000fe200078e0053 */
[----:B---3--:R-:W-:-:S04]  /*1d660*/  IADD3 R71, P3, PT, R71, R70, RZ ;  /* 0x0000004647477210 */ /* 0x008fc80007f7e0ff */
[----:B------:R1:W3:Y:S01]  /*1d670*/  @!P1 LDG.E.U16 R51, desc[UR20][R32.64] ;  /* 0x0000001420339981 */ /* 0x0002e2000c1e1500 */
[----:B----4-:R-:W-:-:S03]  /*1d680*/  IADD3 R3, P4, PT, R3, R70, RZ ;  /* 0x0000004603037210 */ /* 0x010fc60007f9e0ff */
[----:B------:R-:W-:Y:S04]  /*1d690*/  STL [R1+0x220], R71 ;  /* 0x0002204701007387 */ /* 0x000fe80000100800 */
[----:B------:R-:W4:Y:S01]  /*1d6a0*/  LDL.LU R72, [R1+0x238] ;  /* 0x0002380001487983 */ /* 0x000f220000300800 */
[----:B-1----:R-:W-:Y:S02]  /*1d6b0*/  @!P1 IMAD.MOV.U32 R32, RZ, RZ, R2 ;  /* 0x000000ffff209224 */ /* 0x002fe400078e0002 */
[----:B------:R-:W-:Y:S02]  /*1d6c0*/  @!P1 IMAD.MOV.U32 R33, RZ, RZ, R68 ;  /* 0x000000ffff219224 */ /* 0x000fe400078e0044 */
[----:B0-----:R-:W3:Y:S04]  /*1d6d0*/  LDL.LU R68, [R1+0x240] ;  /* 0x0002400001447983 */ /* 0x001ee80000300800 */
[----:B------:R-:W3:Y:S04]  /*1d6e0*/  LDL.LU R2, [R1+0x248] ;  /* 0x0002480001027983 */ /* 0x000ee80000300800 */
[----:B------:R0:W3:Y:S01]  /*1d6f0*/  @!P1 LDG.E.U16 R42, desc[UR20][R32.64] ;  /* 0x00000014202a9981 */ /* 0x0000e2000c1e1500 */
[----:B------:R-:W-:-:S03]  /*1d700*/  IMAD.X R82, R82, 0x1, R69, P3 ;  /* 0x0000000152527824 */ /* 0x000fc600018e0645 */
[----:B------:R-:W-:Y:S01]  /*1d710*/  STL [R1+0x228], R3 ;  /* 0x0002280301007387 */ /* 0x000fe20000100800 */
[----:B0-----:R-:W-:Y:S01]  /*1d720*/  PRMT R33, RZ, 0x7610, R33 ;  /* 0x00007610ff217816 */ /* 0x001fe20000000021 */
[----:B------:R-:W-:Y:S02]  /*1d730*/  @!P1 IMAD.MOV.U32 R83, RZ, RZ, R82 ;  /* 0x000000ffff539224 */ /* 0x000fe400078e0052 */
[----:B------:R0:W-:Y:S01]  /*1d740*/  STL [R1+0x21c], R82 ;  /* 0x00021c5201007387 */ /* 0x0001e20000100800 */
[----:B------:R-:W-:Y:S01]  /*1d750*/  PRMT R24, RZ, 0x7610, R24 ;  /* 0x00007610ff187816 */ /* 0x000fe20000000018 */
[----:B0-----:R-:W-:-:S05]  /*1d760*/  @!P1 IMAD.MOV.U32 R82, RZ, RZ, R71 ;  /* 0x000000ffff529224 */ /* 0x001fca00078e0047 */
[----:B------:R0:W3:Y:S02]  /*1d770*/  @!P1 LDG.E.U16 R33, desc[UR20][R82.64] ;  /* 0x0000001452219981 */ /* 0x0000e4000c1e1500 */
[----:B0-----:R-:W-:Y:S01]  /*1d780*/  @!P1 IMAD.MOV.U32 R82, RZ, RZ, R3 ;  /* 0x000000ffff529224 */ /* 0x001fe200078e0003 */
[----:B--2---:R-:W-:Y:S01]  /*1d790*/  IADD3 R0, P3, PT, R0, R70, RZ ;  /* 0x0000004600007210 */ /* 0x004fe20007f7e0ff */
[----:B------:R-:W-:-:S04]  /*1d7a0*/  IMAD.X R140, R140, 0x1, R69, P4 ;  /* 0x000000018c8c7824 */ /* 0x000fc800020e0645 */
[----:B------:R-:W-:Y:S01]  /*1d7b0*/  STL [R1+0x230], R0 ;  /* 0x0002300001007387 */ /* 0x000fe20000100800 */
[----:B------:R-:W-:-:S03]  /*1d7c0*/  @!P1 IMAD.MOV.U32 R83, RZ, RZ, R140 ;  /* 0x000000ffff539224 */ /* 0x000fc600078e008c */
[----:B------:R-:W2:Y:S01]  /*1d7d0*/  LDL.LU R71, [R1+0x23c] ;  /* 0x00023c0001477983 */ /* 0x000ea20000300800 */
[----:B------:R-:W-:-:S03]  /*1d7e0*/  IMAD.X R111, R111, 0x1, R69, P3 ;  /* 0x000000016f6f7824 */ /* 0x000fc600018e0645 */
[----:B------:R-:W-:Y:S04]  /*1d7f0*/  STL [R1+0x224], R140 ;  /* 0x0002248c01007387 */ /* 0x000fe80000100800 */
[----:B------:R-:W2:Y:S04]  /*1d800*/  LDL.LU R3, [R1+0x244] ;  /* 0x0002440001037983 */ /* 0x000ea80000300800 */
[----:B------:R0:W2:Y:S04]  /*1d810*/  @!P1 LDG.E.U16 R24, desc[UR20][R82.64] ;  /* 0x0000001452189981 */ /* 0x0000a8000c1e1500 */
[----:B------:R1:W-:Y:S01]  /*1d820*/  STL [R1+0x22c], R111 ;  /* 0x00022c6f01007387 */ /* 0x0003e20000100800 */
[----:B0-----:R-:W-:-:S03]  /*1d830*/  @!P1 IMAD.MOV.U32 R83, RZ, RZ, R111 ;  /* 0x000000ffff539224 */ /* 0x001fc600078e006f */
[----:B-1----:R-:W2:Y:S01]  /*1d840*/  LDL.LU R111, [R1+0x250] ;  /* 0x00025000016f7983 */ /* 0x002ea20000300800 */
[----:B------:R-:W-:Y:S01]  /*1d850*/  PRMT R14, RZ, 0x7610, R14 ;  /* 0x00007610ff0e7816 */ /* 0x000fe2000000000e */
[----:B------:R-:W-:Y:S01]  /*1d860*/  @!P1 IMAD.MOV.U32 R82, RZ, RZ, R0 ;  /* 0x000000ffff529224 */ /* 0x000fe200078e0000 */
[----:B------:R-:W-:Y:S01]  /*1d870*/  PRMT R4, RZ, 0x7610, R4 ;  /* 0x00007610ff047816 */ /* 0x000fe20000000004 */
[----:B------:R-:W2:Y:S04]  /*1d880*/  LDL.LU R0, [R1+0x258] ;  /* 0x0002580001007983 */ /* 0x000ea80000300800 */
[----:B------:R0:W2:Y:S01]  /*1d890*/  @!P1 LDG.E.U16 R14, desc[UR20][R82.64] ;  /* 0x00000014520e9981 */ /* 0x0000a2000c1e1500 */
[----:B----4-:R-:W-:-:S05]  /*1d8a0*/  IADD3 R72, P3, PT, R72, R70, RZ ;  /* 0x0000004648487210 */ /* 0x010fca0007f7e0ff */
[----:B------:R-:W-:Y:S01]  /*1d8b0*/  IMAD.X R139, R139, 0x1, R69, P3 ;  /* 0x000000018b8b7824 */ /* 0x000fe200018e0645 */
[-C--:B---3--:R-:W-:Y:S01]  /*1d8c0*/  IADD3 R68, P4, PT, R68, R70.reuse, RZ ;  /* 0x0000004644447210 */ /* 0x088fe20007f9e0ff */
[----:B0-----:R-:W-:Y:S02]  /*1d8d0*/  @!P1 IMAD.MOV.U32 R82, RZ, RZ, R72 ;  /* 0x000000ffff529224 */ /* 0x001fe400078e0048 */
[----:B------:R-:W-:Y:S01]  /*1d8e0*/  @!P1 IMAD.MOV.U32 R83, RZ, RZ, R139 ;  /* 0x000000ffff539224 */ /* 0x000fe200078e008b */
[----:B------:R-:W-:Y:S01]  /*1d8f0*/  IADD3 R2, P3, PT, R2, R70, RZ ;  /* 0x0000004602027210 */ /* 0x000fe20007f7e0ff */
[----:B------:R0:W-:Y:S01]  /*1d900*/  STL [R1+0x238], R72 ;  /* 0x0002384801007387 */ /* 0x0001e20000100800 */
[----:B------:R-:W-:-:S03]  /*1d910*/  PRMT R73, RZ, 0x7610, R73 ;  /* 0x00007610ff497816 */ /* 0x000fc60000000049 */
[----:B------:R1:W3:Y:S04]  /*1d920*/  @!P1 LDG.E.U16 R4, desc[UR20][R82.64] ;  /* 0x0000001452049981 */ /* 0x0002e8000c1e1500 */
[----:B------:R4:W-:Y:S04]  /*1d930*/  STL [R1+0x240], R68 ;  /* 0x0002404401007387 */ /* 0x0009e80000100800 */
[----:B------:R-:W-:Y:S01]  /*1d940*/  STL [R1+0x234], R139 ;  /* 0x0002348b01007387 */ /* 0x000fe20000100800 */
[----:B-1----:R-:W-:-:S03]  /*1d950*/  @!P1 IMAD.MOV.U32 R82, RZ, RZ, R68 ;  /* 0x000000ffff529224 */ /* 0x002fc600078e0044 */
[----:B------:R-:W-:Y:S01]  /*1d960*/  STL [R1+0x248], R2 ;  /* 0x0002480201007387 */ /* 0x000fe20000100800 */
[----:B------:R-:W-:-:S03]  /*1d970*/  PRMT R59, RZ, 0x7610, R59 ;  /* 0x00007610ff3b7816 */ /* 0x000fc6000000003b */
[----:B0-----:R-:W3:Y:S01]  /*1d980*/  LDL.LU R72, [R1+0x260] ;  /* 0x0002600001487983 */ /* 0x001ee20000300800 */
[----:B--2---:R-:W-:-:S04]  /*1d990*/  IMAD.X R71, R71, 0x1, R69, P4 ;  /* 0x0000000147477824 */ /* 0x004fc800020e0645 */
[----:B------:R-:W-:Y:S01]  /*1d9a0*/  @!P1 IMAD.MOV.U32 R83, RZ, RZ, R71 ;  /* 0x000000ffff539224 */ /* 0x000fe200078e0047 */
[----:B------:R0:W-:Y:S01]  /*1d9b0*/  STL [R1+0x23c], R71 ;  /* 0x00023c4701007387 */ /* 0x0001e20000100800 */
[----:B------:R-:W-:-:S03]  /*1d9c0*/  IMAD.X R3, R3, 0x1, R69, P3 ;  /* 0x0000000103037824 */ /* 0x000fc600018e0645 */
[----:B----4-:R-:W2:Y:S04]  /*1d9d0*/  LDL.LU R68, [R1+0x254] ;  /* 0x0002540001447983 */ /* 0x010ea80000300800 */
[----:B------:R1:W4:Y:S04]  /*1d9e0*/  @!P1 LDG.E.U16 R73, desc[UR20][R82.64] ;  /* 0x0000001452499981 */ /* 0x000328000c1e1500 */
[----:B------:R0:W-:Y:S04]  /*1d9f0*/  STL [R1+0x244], R3 ;  /* 0x0002440301007387 */ /* 0x0001e80000100800 */
[----:B------:R-:W3:Y:S01]  /*1da00*/  LDL.LU R140, [R1+0x25c] ;  /* 0x00025c00018c7983 */ /* 0x000ee20000300800 */
[----:B-1----:R-:W-:Y:S01]  /*1da10*/  @!P1 IMAD.MOV.U32 R82, RZ, RZ, R2 ;  /* 0x000000ffff529224 */ /* 0x002fe200078e0002 */
[----:B------:R-:W-:Y:S01]  /*1da20*/  IADD3 R111, P3, PT, R111, R70, RZ ;  /* 0x000000466f6f7210 */ /* 0x000fe20007f7e0ff */
[----:B------:R-:W-:Y:S01]  /*1da30*/  @!P1 IMAD.MOV.U32 R83, RZ, RZ, R3 ;  /* 0x000000ffff539224 */ /* 0x000fe200078e0003 */
[----:B0-----:R-:W3:Y:S04]  /*1da40*/  LDL.LU R71, [R1+0x268] ;  /* 0x0002680001477983 */ /* 0x001ee80000300800 */
[----:B------:R0:W-:Y:S04]  /*1da50*/  STL [R1+0x250], R111 ;  /* 0x0002506f01007387 */ /* 0x0001e80000100800 */
[----:B------:R-:W3:Y:S04]  /*1da60*/  LDL.LU R3, [R1+0x26c] ;  /* 0x00026c0001037983 */ /* 0x000ee80000300800 */
[----:B------:R-:W3:Y:S04]  /*1da70*/  LDL.LU R2, [R1+0x270] ;  /* 0x0002700001027983 */ /* 0x000ee80000300800 */
[----:B------:R1:W3:Y:S04]  /*1da80*/  @!P1 LDG.E.U16 R59, desc[UR20][R82.64] ;  /* 0x00000014523b9981 */ /* 0x0002e8000c1e1500 */
[----:B------:R-:W3:Y:S01]  /*1da90*/  LDL.LU R139, [R1+0x278] ;  /* 0x00027800018b7983 */ /* 0x000ee20000300800 */
[----:B-1----:R-:W-:-:S03]  /*1daa0*/  IMAD.MOV.U32 R83, RZ, RZ, R111 ;  /* 0x000000ffff537224 */ /* 0x002fc600078e006f */
[----:B0-----:R-:W3:Y:S04]  /*1dab0*/  LDL.LU R111, [R1+0xa38] ;  /* 0x000a3800016f7983 */ /* 0x001ee80000300800 */
[----:B------:R-:W3:Y:S01]  /*1dac0*/  LDL.LU R82, [R1+0x24c] ;  /* 0x00024c0001527983 */ /* 0x000ee20000300800 */
[----:B------:R-:W-:-:S05]  /*1dad0*/  IADD3 R0, P4, PT, R0, R70, RZ ;  /* 0x0000004600007210 */ /* 0x000fca0007f9e0ff */
[----:B------:R-:W-:Y:S01]  /*1dae0*/  STL [R1+0x258], R0 ;  /* 0x0002580001007387 */ /* 0x000fe20000100800 */
[----:B------:R-:W-:Y:S02]  /*1daf0*/  PRMT R50, RZ, 0x7610, R50 ;  /* 0x00007610ff327816 */ /* 0x000fe40000000032 */
[----:B------:R-:W-:Y:S02]  /*1db00*/  PRMT R41, RZ, 0x7610, R41 ;  /* 0x00007610ff297816 */ /* 0x000fe40000000029 */
[----:B------:R-:W-:Y:S01]  /*1db10*/  PRMT R32, RZ, 0x7610, R32 ;  /* 0x00007610ff207816 */ /* 0x000fe20000000020 */
[--C-:B--2---:R-:W-:Y:S02]  /*1db20*/  IMAD.X R68, R68, 0x1, R69.reuse, P4 ;  /* 0x0000000144447824 */ /* 0x104fe400020e0645 */
[----:B---3--:R-:W-:-:S05]  /*1db30*/  IMAD.X R82, R82, 0x1, R69, P3 ;  /* 0x0000000152527824 */ /* 0x008fca00018e0645 */
[----:B------:R-:W-:Y:S01]  /*1db40*/  @!P1 LOP3.LUT R83, R83, R82, RZ, 0x3c, !PT ;  /* 0x0000005253539212 */ /* 0x000fe200078e3cff */
[----:B------:R0:W-:Y:S01]  /*1db50*/  STL [R1+0x24c], R82 ;  /* 0x00024c5201007387 */ /* 0x0001e20000100800 */
[----:B------:R-:W-:Y:S02]  /*1db60*/  IADD3 R72, P3, PT, R72, R70, RZ ;  /* 0x0000004648487210 */ /* 0x000fe40007f7e0ff */
[----:B0-----:R-:W-:-:S04]  /*1db70*/  @!P1 LOP3.LUT R82, R83, R82, RZ, 0x3c, !PT ;  /* 0x0000005253529212 */ /* 0x001fc800078e3cff */
[----:B------:R-:W-:Y:S01]  /*1db80*/  @!P1 LOP3.LUT R83, R83, R82, RZ, 0x3c, !PT ;  /* 0x0000005253539212 */ /* 0x000fe200078e3cff */
[----:B------:R-:W-:-:S04]  /*1db90*/  IMAD.X R140, R140, 0x1, R69, P3 ;  /* 0x000000018c8c7824 */ /* 0x000fc800018e0645 */
[----:B------:R0:W2:Y:S02]  /*1dba0*/  @!P1 LDG.E.U16 R50, desc[UR20][R82.64] ;  /* 0x0000001452329981 */ /* 0x0000a4000c1e1500 */
[----:B0-----:R-:W-:Y:S02]  /*1dbb0*/  @!P1 IMAD.MOV.U32 R82, RZ, RZ, R0 ;  /* 0x000000ffff529224 */ /* 0x001fe400078e0000 */
[----:B------:R-:W-:-:S05]  /*1dbc0*/  @!P1 IMAD.MOV.U32 R83, RZ, RZ, R68 ;  /* 0x000000ffff539224 */ /* 0x000fca00078e0044 */
[----:B------:R0:W3:Y:S02]  /*1dbd0*/  @!P1 LDG.E.U16 R41, desc[UR20][R82.64] ;  /* 0x0000001452299981 */ /* 0x0000e4000c1e1500 */
[----:B0-----:R-:W-:Y:S02]  /*1dbe0*/  IMAD.MOV.U32 R82, RZ, RZ, R140 ;  /* 0x000000ffff527224 */ /* 0x001fe400078e008c */
[----:B------:R-:W-:-:S05]  /*1dbf0*/  IMAD.MOV.U32 R83, RZ, RZ, R72 ;  /* 0x000000ffff537224 */ /* 0x000fca00078e0048 */
[-C--:B------:R-:W-:Y:S01]  /*1dc00*/  @!P1 LOP3.LUT R83, R83, R82.reuse, RZ, 0x3c, !PT ;  /* 0x0000005253539212 */ /* 0x080fe200078e3cff */
[----:B------:R-:W-:Y:S03]  /*1dc10*/  STL [R1+0x260], R72 ;  /* 0x0002604801007387 */ /* 0x000fe60000100800 */
[----:B------:R-:W-:Y:S01]  /*1dc20*/  @!P1 LOP3.LUT R82, R83, R82, RZ, 0x3c, !PT ;  /* 0x0000005253529212 */ /* 0x000fe200078e3cff */
[----:B------:R0:W-:Y:S01]  /*1dc30*/  STL [R1+0x254], R68 ;  /* 0x0002544401007387 */ /* 0x0001e20000100800 */
[----:B------:R-:W-:Y:S02]  /*1dc40*/  IADD3 R71, P4, PT, R71, R70, RZ ;  /* 0x0000004647477210 */ /* 0x000fe40007f9e0ff */
[----:B------:R-:W-:-:S05]  /*1dc50*/  @!P1 LOP3.LUT R83, R83, R82, RZ, 0x3c, !PT ;  /* 0x0000005253539212 */ /* 0x000fca00078e3cff */
[----:B------:R1:W2:Y:S04]  /*1dc60*/  @!P1 LDG.E.U16 R32, desc[UR20][R82.64] ;  /* 0x0000001452209981 */ /* 0x0002a8000c1e1500 */
[----:B0-----:R-:W2:Y:S04]  /*1dc70*/  LDL.LU R68, [R1+0xa34] ;  /* 0x000a340001447983 */ /* 0x001ea80000300800 */
[----:B------:R-:W2:Y:S04]  /*1dc80*/  LDL.LU R0, [R1+0x280] ;  /* 0x0002800001007983 */ /* 0x000ea80000300800 */
[----:B------:R0:W-:Y:S01]  /*1dc90*/  STL [R1+0x25c], R140 ;  /* 0x00025c8c01007387 */ /* 0x0001e20000100800 */
[----:B-1----:R-:W-:-:S03]  /*1dca0*/  IMAD.MOV.U32 R83, RZ, RZ, R71 ;  /* 0x000000ffff537224 */ /* 0x002fc600078e0047 */
[----:B0-----:R-:W5:Y:S04]  /*1dcb0*/  LDL.LU R140, [R1+0xa30] ;  /* 0x000a3000018c7983 */ /* 0x001f680000300800 */
[----:B------:R-:W5:Y:S04]  /*1dcc0*/  LDL.LU R72, [R1+0xa2c] ;  /* 0x000a2c0001487983 */ /* 0x000f680000300800 */
[----:B------:R0:W-:Y:S04]  /*1dcd0*/  STL [R1+0x268], R71 ;  /* 0x0002684701007387 */ /* 0x0001e80000100800 */
[----:B0-----:R-:W5:Y:S04]  /*1dce0*/  LDL.LU R71, [R1+0xa28] ;  /* 0x000a280001477983 */ /* 0x001f680000300800 */
[----:B------:R-:W2:Y:S01]  /*1dcf0*/  LDL.LU R82, [R1+0x264] ;  /* 0x0002640001527983 */ /* 0x000ea20000300800 */
[----:B------:R-:W-:-:S05]  /*1dd00*/  IADD3 R2, P3, PT, R2, R70, RZ ;  /* 0x0000004602027210 */ /* 0x000fca0007f7e0ff */
[----:B------:R-:W-:Y:S01]  /*1dd10*/  STL [R1+0x270], R2 ;  /* 0x0002700201007387 */ /* 0x000fe20000100800 */
[----:B------:R-:W-:Y:S01]  /*1dd20*/  PRMT R23, RZ, 0x7610, R23 ;  /* 0x00007610ff177816 */ /* 0x000fe20000000017 */
[----:B------:R-:W-:Y:S01]  /*1dd30*/  IMAD.X R3, R3, 0x1, R69, P3 ;  /* 0x0000000103037824 */ /* 0x000fe200018e0645 */
[----:B------:R-:W-:Y:S02]  /*1dd40*/  PRMT R13, RZ, 0x7610, R13 ;  /* 0x00007610ff0d7816 */ /* 0x000fe4000000000d */
[----:B------:R-:W-:Y:S01]  /*1dd50*/  IADD3 R139, P3, PT, R139, R70, RZ ;  /* 0x000000468b8b7210 */ /* 0x000fe20007f7e0ff */
[----:B--2---:R-:W-:-:S05]  /*1dd60*/  IMAD.X R82, R82, 0x1, R69, P4 ;  /* 0x0000000152527824 */ /* 0x004fca00020e0645 */
[-C--:B------:R-:W-:Y:S01]  /*1dd70*/  @!P1 LOP3.LUT R83, R83, R82.reuse, RZ, 0x3c, !PT ;  /* 0x0000005253539212 */ /* 0x080fe200078e3cff */
[----:B------:R0:W-:Y:S03]  /*1dd80*/  STL [R1+0x264], R82 ;  /* 0x0002645201007387 */ /* 0x0001e60000100800 */
[----:B0-----:R-:W-:-:S04]  /*1dd90*/  @!P1 LOP3.LUT R82, R83, R82, RZ, 0x3c, !PT ;  /* 0x0000005253529212 */ /* 0x001fc800078e3cff */
[----:B------:R-:W-:Y:S01]  /*1dda0*/  @!P1 LOP3.LUT R83, R83, R82, RZ, 0x3c, !PT ;  /* 0x0000005253539212 */ /* 0x000fe200078e3cff */
[----:B------:R0:W-:Y:S04]  /*1ddb0*/  STL [R1+0x26c], R3 ;  /* 0x00026c0301007387 */ /* 0x0001e80000100800 */
[----:B------:R1:W2:Y:S02]  /*1ddc0*/  @!P1 LDG.E.U16 R23, desc[UR20][R82.64] ;  /* 0x0000001452179981 */ /* 0x0002a4000c1e1500 */
[----:B-1----:R-:W-:Y:S02]  /*1ddd0*/  @!P1 IMAD.MOV.U32 R82, RZ, RZ, R2 ;  /* 0x000000ffff529224 */ /* 0x002fe400078e0002 */
[----:B------:R-:W-:Y:S02]  /*1dde0*/  @!P1 IMAD.MOV.U32 R83, RZ, RZ, R3 ;  /* 0x000000ffff539224 */ /* 0x000fe400078e0003 */
[----:B0-----:R-:W5:Y:S04]  /*1ddf0*/  LDL.LU R3, [R1+0xa24] ;  /* 0x000a240001037983 */ /* 0x001f680000300800 */
[----:B------:R-:W5:Y:S04]  /*1de00*/  LDL.LU R2, [R1+0xa20] ;  /* 0x000a200001027983 */ /* 0x000f680000300800 */
[----:B------:R0:W-:Y:S04]  /*1de10*/  STL [R1+0x278], R139 ;  /* 0x0002788b01007387 */ /* 0x0001e80000100800 */
[----:B------:R1:W2:Y:S04]  /*1de20*/  @!P1 LDG.E.U16 R13, desc[UR20][R82.64] ;  /* 0x00000014520d9981 */ /* 0x0002a8000c1e1500 */
[----:B------:R-:W2:Y:S01]  /*1de30*/  LDL.LU R83, [R1+0x274] ;  /* 0x0002740001537983 */ /* 0x000ea20000300800 */
[----:B------:R-:W-:Y:S01]  /*1de40*/  PRMT R85, RZ, 0x7610, R85 ;  /* 0x00007610ff557816 */ /* 0x000fe20000000055 */
[----:B-1----:R-:W-:-:S02]  /*1de50*/  @!P1 IMAD.MOV.U32 R82, RZ, RZ, R139 ;  /* 0x000000ffff529224 */ /* 0x002fc400078e008b */
[----:B--2---:R-:W-:-:S05]  /*1de60*/  IMAD.X R83, R83, 0x1, R69, P3 ;  /* 0x0000000153537824 */ /* 0x004fca00018e0645 */
[----:B------:R1:W-:Y:S04]  /*1de70*/  STL [R1+0x274], R83 ;  /* 0x0002745301007387 */ /* 0x0003e80000100800 */
[----:B0-----:R-:W2:Y:S04]  /*1de80*/  LDL.LU R139, [R1+0x298] ;  /* 0x00029800018b7983 */ /* 0x001ea80000300800 */
[----:B------:R0:W2:Y:S04]  /*1de90*/  @!P1 LDG.E.U16 R85, desc[UR20][R82.64] ;  /* 0x0000001452559981 */ /* 0x0000a8000c1e1500 */
[----:B-1----:R-:W2:Y:S01]  /*1dea0*/  LDL.LU R83, [R1+0x27c] ;  /* 0x00027c0001537983 */ /* 0x002ea20000300800 */
[----:B------:R-:W-:-:S02]  /*1deb0*/  IADD3 R0, P3, PT, R0, R70, RZ ;  /* 0x0000004600007210 */ /* 0x000fc40007f7e0ff */
[----:B------:R-:W-:-:S03]  /*1dec0*/  PRMT R87, RZ, 0x7610, R87 ;  /* 0x00007610ff577816 */ /* 0x000fc60000000057 */
[----:B0-----:R-:W-:Y:S01]  /*1ded0*/  @!P1 IMAD.MOV.U32 R82, RZ, RZ, R0 ;  /* 0x000000ffff529224 */ /* 0x001fe200078e0000 */
[----:B------:R0:W-:Y:S01]  /*1dee0*/  STL [R1+0x280], R0 ;  /* 0x0002800001007387 */ /* 0x0001e20000100800 */
[----:B--2---:R-:W-:-:S05]  /*1def0*/  IMAD.X R83, R83, 0x1, R69, P3 ;  /* 0x0000000153537824 */ /* 0x004fca00018e0645 */
[----:B------:R1:W-:Y:S04]  /*1df00*/  STL [R1+0x27c], R83 ;  /* 0x00027c5301007387 */ /* 0x0003e80000100800 */
[----:B0-----:R-:W5:Y:S04]  /*1df10*/  LDL.LU R0, [R1+0xa1c] ;  /* 0x000a1c0001007983 */ /* 0x001f680000300800 */
[----:B------:R0:W2:Y:S04]  /*1df20*/  @!P1 LDG.E.U16 R87, desc[UR20][R82.64] ;  /* 0x0000001452579981 */ /* 0x0000a8000c1e1500 */
[----:B------:R-:W2:Y:S04]  /*1df30*/  LDL.LU R82, [R1+0x284] ;  /* 0x0002840001527983 */ /* 0x000ea80000300800 */
[----:B-1----:R-:W0:Y:S01]  /*1df40*/  LDL.LU R83, [R1+0x288] ;  /* 0x0002880001537983 */ /* 0x002e220000300800 */
[----:B------:R-:W-:-:S02]  /*1df50*/  PRMT R89, RZ, 0x7610, R89 ;  /* 0x00007610ff597816 */ /* 0x000fc40000000059 */
[----:B0-----:R-:W-:-:S05]  /*1df60*/  IADD3 R83, P3, PT, R83, R70, RZ ;  /* 0x0000004653537210 */ /* 0x001fca0007f7e0ff */
[----:B--2---:R-:W-:Y:S01]  /*1df70*/  IMAD.X R82, R82, 0x1, R69, P3 ;  /* 0x0000000152527824 */ /* 0x004fe200018e0645 */
[----:B------:R0:W-:Y:S04]  /*1df80*/  STL [R1+0x288], R83 ;  /* 0x0002885301007387 */ /* 0x0001e80000100800 */
[----:B------:R1:W-:Y:S01]  /*1df90*/  STL [R1+0x284], R82 ;  /* 0x0002845201007387 */ /* 0x0003e20000100800 */
[----:B0-----:R-:W-:-:S04]  /*1dfa0*/  @!P1 LOP3.LUT R83, R83, R82, RZ, 0x3c, !PT ;  /* 0x0000005253539212 */ /* 0x001fc800078e3cff */
[----:B-1----:R-:W-:-:S04]  /*1dfb0*/  @!P1 LOP3.LUT R82, R83, R82, RZ, 0x3c, !PT ;  /* 0x0000005253529212 */ /* 0x002fc800078e3cff */
[----:B------:R-:W-:-:S05]  /*1dfc0*/  @!P1 LOP3.LUT R83, R83, R82, RZ, 0x3c, !PT ;  /* 0x0000005253539212 */ /* 0x000fca00078e3cff */
[----:B------:R0:W2:Y:S04]  /*1dfd0*/  @!P1 LDG.E.U16 R89, desc[UR20][R82.64] ;  /* 0x0000001452599981 */ /* 0x0000a8000c1e1500 */
[----:B------:R-:W2:Y:S04]  /*1dfe0*/  LDL.LU R82, [R1+0x28c] ;  /* 0x00028c0001527983 */ /* 0x000ea80000300800 */
[----:B------:R-:W0:Y:S01]  /*1dff0*/  LDL.LU R83, [R1+0x290] ;  /* 0x0002900001537983 */ /* 0x000e220000300800 */
[----:B------:R-:W-:Y:S02]  /*1e000*/  PRMT R91, RZ, 0x7610, R91 ;  /* 0x00007610ff5b7816 */ /* 0x000fe4000000005b */
        /* <DEDUP_REMOVED lines=8> */
[----:B------:R-:W2:Y:S01]  /*1e090*/  LDL.LU R83, [R1+0x294] ;  /* 0x0002940001537983 */ /* 0x000ea20000300800 */
[----:B------:R-:W-:Y:S02]  /*1e0a0*/  IADD3 R139, P3, PT, R139, R70, RZ ;  /* 0x000000468b8b7210 */ /* 0x000fe40007f7e0ff */
[----:B------:R-:W-:-:S03]  /*1e0b0*/  PRMT R93, RZ, 0x7610, R93 ;  /* 0x00007610ff5d7816 */ /* 0x000fc6000000005d */
[----:B0-----:R-:W-:Y:S01]  /*1e0c0*/  @!P1 IMAD.MOV.U32 R82, RZ, RZ, R139 ;  /* 0x000000ffff529224 */ /* 0x001fe200078e008b */
[----:B------:R0:W-:Y:S01]  /*1e0d0*/  STL [R1+0x298], R139 ;  /* 0x0002988b01007387 */ /* 0x0001e20000100800 */
[----:B--2---:R-:W-:-:S05]  /*1e0e0*/  IMAD.X R83, R83, 0x1, R69, P3 ;  /* 0x0000000153537824 */ /* 0x004fca00018e0645 */
[----:B------:R1:W-:Y:S04]  /*1e0f0*/  STL [R1+0x294], R83 ;  /* 0x0002945301007387 */ /* 0x0003e80000100800 */
[----:B0-----:R-:W2:Y:S04]  /*1e100*/  LDL.LU R139, [R1+0x2b8] ;  /* 0x0002b800018b7983 */ /* 0x001ea80000300800 */
        /* <DEDUP_REMOVED lines=374> */
[----:B------:R0:W-:Y:S02]  /*1f870*/  STL [R1+0x118], R139 ;  /* 0x0001188b01007387 */ /* 0x0001e40000100800 */
[----:B0-----:R-:W-:Y:S01]  /*1f880*/  LOP3.LUT R139, R68, 0x10, RZ, 0x3c, !PT ;  /* 0x00000010448b7812 */ /* 0x001fe200078e3cff */
[----:B--2---:R-:W-:-:S05]  /*1f890*/  IMAD.X R83, R83, 0x1, R69, P3 ;  /* 0x0000000153537824 */ /* 0x004fca00018e0645 */
[----:B------:R0:W2:Y:S01]  /*1f8a0*/  @!P1 LDG.E.U16 R138, desc[UR20][R82.64] ;  /* 0x00000014528a9981 */ /* 0x0000a2000c1e1500 */
[----:B------:R-:W-:Y:S06]  /*1f8b0*/  BAR.SYNC.DEFER_BLOCKING 0x0 ;  /* 0x0000000000007b1d */ /* 0x000fec0000010000 */
[----:B------:R0:W-:Y:S04]  /*1f8c0*/  STL [R1+0x114], R83 ;  /* 0x0001145301007387 */ /* 0x0001e80000100800 */
        /* <DEDUP_REMOVED lines=58> */
[----:B------:R-:W-:-:S03]  /*1fc70*/  LOP3.LUT R59, R68, 0x40, RZ, 0x3c, !PT ;  /* 0x00000040443b7812 */ /* 0x000fc600078e3cff */
[----:B------:R-:W-:Y:S04]  /*1fc80*/  STS.U16 [R139+UR9+0xa180], R43 ;  /* 0x00a1802b8b007988 */ /* 0x000fe80008000409 */
[----:B------:R-:W-:Y:S04]  /*1fc90*/  STS.U16 [R139+UR9+0xa580], R42 ;  /* 0x00a5802a8b007988 */ /* 0x000fe80008000409 */
[----:B---3--:R1:W-:Y:S04]  /*1fca0*/  STS.U16 [R139+UR9+0xa980], R41 ;  /* 0x00a980298b007988 */ /* 0x0083e80008000409 */
        /* <DEDUP_REMOVED lines=29> */
[----:B------:R3:W-:Y:S01]  /*1fe80*/  STS.U16 [R50+UR9+0x9e80], R26 ;  /* 0x009e801a32007988 */ /* 0x0007e20008000409 */
[----:B-1----:R-:W-:-:S03]  /*1fe90*/  LOP3.LUT R41, R68, 0x60, RZ, 0x3c, !PT ;  /* 0x0000006044297812 */ /* 0x002fc600078e3cff */
        /* <DEDUP_REMOVED lines=16> */
[----:B0-----:R-:W-:-:S03]  /*1ffa0*/  LOP3.LUT R32, R68, 0x70, RZ, 0x3c, !PT ;  /* 0x0000007044207812 */ /* 0x001fc600078e3cff */
        /* <DEDUP_REMOVED lines=23> */
[----:B--2---:R3:W-:Y:S01]  /*20120*/  STS.U16 [R32+UR9+0xbf80], R138 ;  /* 0x00bf808a20007988 */ /* 0x0047e20008000409 */
[----:B------:R0:W-:Y:S06]  /*20130*/  MEMBAR.ALL.CTA ;  /* 0x0000000000007992 */ /* 0x0001ec0000008000 */
[----:B0-----:R-:W0:Y:S01]  /*20140*/  FENCE.VIEW.ASYNC.S ;  /* 0x00000000000073c6 */ /* 0x001e220000000000 */
[----:B------:R-:W-:-:S04]  /*20150*/  ULEA UR6, UR18, UR9, 0x3 ;  /* 0x0000000912067291 */ /* 0x000fc8000f8e18ff */
[----:B------:R-:W-:Y:S01]  /*20160*/  UIADD3 UR6, UPT, UPT, UR6, 0x10000, URZ ;  /* 0x0001000006067890 */ /* 0x000fe2000fffe0ff */
[----:B0-----:R-:W-:Y:S06]  /*20170*/  BAR.SYNC.DEFER_BLOCKING 0x0 ;  /* 0x0000000000007b1d */ /* 0x001fec0000010000 */
[----:B---3--:R-:W-:Y:S05]  /*20180*/  @P0 BRA `(.L_x_10) ;  /* 0x0000000000900947 */ /* 0x008fea0003800000 */
[----:B------:R-:W-:Y:S02]  /*20190*/  UIADD3 UR19, UPT, UPT, UR8, 0x88, URZ ;  /* 0x0000008808137890 */ /* 0x000fe4000fffe0ff */
[----:B------:R-:W-:Y:S02]  /*201a0*/  UIADD3 UR36, UPT, UPT, UR8, 0x90, URZ ;  /* 0x0000009008247890 */ /* 0x000fe4000fffe0ff */
[----:B------:R-:W-:Y:S02]  /*201b0*/  UIADD3 UR37, UPT, UPT, UR8, 0x98, URZ ;  /* 0x0000009808257890 */ /* 0x000fe4000fffe0ff */
[----:B------:R-:W-:Y:S02]  /*201c0*/  UIADD3 UR42, UPT, UPT, UR8, 0xa0, URZ ;  /* 0x000000a0082a7890 */ /* 0x000fe4000fffe0ff */
[----:B------:R-:W-:Y:S02]  /*201d0*/  UIADD3 UR43, UPT, UPT, UR8, 0xa8, URZ ;  /* 0x000000a8082b7890 */ /* 0x000fe4000fffe0ff */
[----:B------:R-:W-:Y:S01]  /*201e0*/  UIADD3 UR48, UPT, UPT, UR8, 0xb0, URZ ;  /* 0x000000b008307890 */ /* 0x000fe2000fffe0ff */
[----:B------:R-:W-:Y:S01]  /*201f0*/  UMOV UR16, 0x0 ;  /* 0x0000000000107882 */ /* 0x000fe20000000000 */
[----:B------:R-:W-:Y:S01]  /*20200*/  UMOV UR17, 0x8200010 ;  /* 0x0820001000117882 */ /* 0x000fe20000000000 */
[----:B------:R-:W-:Y:S01]  /*20210*/  UMOV UR13, 0x40004040 ;  /* 0x40004040000d7882 */ /* 0x000fe20000000000 */
[----:B------:R-:W-:-:S02]  /*20220*/  UIADD3 UR49, UPT, UPT, UR8, 0xb8, URZ ;  /* 0x000000b808317890 */ /* 0x000fc4000fffe0ff */
[----:B------:R0:W-:Y:S01]  /*20230*/  UTCHMMA tmem[UR11], gdesc[UR12], tmem[UR8], tmem[UR16], idesc[UR17], UPT ;  /* 0x00ff100c0b0079ea */ /* 0x0001e2000b800008 */
[----:B------:R-:W-:Y:S01]  /*20240*/  UMOV UR34, 0x0 ;  /* 0x0000000000227882 */ /* 0x000fe20000000000 */
[----:B------:R-:W-:Y:S01]  /*20250*/  UMOV UR35, 0x8200010 ;  /* 0x0820001000237882 */ /* 0x000fe20000000000 */
[----:B------:R-:W-:Y:S01]  /*20260*/  UMOV UR38, 0x0 ;  /* 0x0000000000267882 */ /* 0x000fe20000000000 */
[----:B------:R-:W-:Y:S01]  /*20270*/  UMOV UR39, 0x8200010 ;  /* 0x0820001000277882 */ /* 0x000fe20000000000 */
        /* <DEDUP_REMOVED lines=21> */
.L_x_10:
[----:B------:R-:W2:Y:S01]  /*203d0*/  LDL R4, [R1+0x798] ;  /* 0x0007980001047983 */ /* 0x000ea20000100800 */
[----:B------:R-:W-:-:S04]  /*203e0*/  UIADD3 UR18, UPT, UPT, UR18, 0x1, URZ ;  /* 0x0000000112127890 */ /* 0x000fc8000fffe0ff */
[----:B------:R-:W-:-:S04]  /*203f0*/  UISETP.GT.AND UP1, UPT, UR18, 0x1, UPT ;  /* 0x000000011200788c */ /* 0x000fc8000bf24270 */
[----:B0-----:R-:W-:Y:S02]  /*20400*/  USEL UR4, URZ, 0x1, !UP1 ;  /* 0x00000001ff047887 */ /* 0x001fe4000c800000 */
[----:B------:R-:W-:Y:S02]  /*20410*/  USEL UR18, UR18, URZ, !UP1 ;  /* 0x000000ff12127287 */ /* 0x000fe4000c800000 */
[----:B------:R-:W-:-:S03]  /*20420*/  ULOP3.LUT UR7, UR5, UR4, URZ, 0x3c, !UPT ;  /* 0x0000000405077292 */ /* 0x000fc6000f8e3cff */
[----:B------:R-:W-:-:S04]  /*20430*/  UMOV UR4, UR5 ;  /* 0x0000000500047c82 */ /* 0x000fc80008000000 */
[----:B------:R-:W-:Y:S01]  /*20440*/  UMOV UR5, UR7 ;  /* 0x0000000700057c82 */ /* 0x000fe20008000000 */
[----:B--2--5:R-:W-:-:S13]  /*20450*/  ISETP.NE.U32.AND P1, PT, R140, R4, PT ;  /* 0x000000048c00720c */ /* 0x024fda0003f25070 */
[----:B------:R-:W-:Y:S05]  /*20460*/  @P1 BRA `(.L_x_11) ;  /* 0xffffff4400941947 */ /* 0x000fea000383ffff */
.L_x_8:
[----:B------:R-:W2:Y:S01]  /*20470*/  LDL.LU R8, [R1+0x84c] ;  /* 0x00084c0001087983 */ /* 0x000ea20000300800 */
[----:B------:R-:W0:Y:S01]  /*20480*/  LDC R9, c[0x0][0x3a0] ;  /* 0x0000e800ff097b82 */ /* 0x000e220000000800 */
[----:B------:R-:W2:Y:S02]  /*20490*/  LDCU.128 UR12, c[0x0][0x390] ;  /* 0x00007200ff0c77ac */ /* 0x000ea40008000c00 */
[----:B------:R-:W3:Y:S01]  /*204a0*/  LDL.LU R5, [R1+0x868] ;  /* 0x0008680001057983 */ /* 0x000ee20000300800 */
[----:B------:R-:W1:Y:S03]  /*204b0*/  LDCU UR5, c[0x0][0x3b8] ;  /* 0x00007700ff0577ac */ /* 0x000e660008000800 */
[----:B------:R-:W4:Y:S01]  /*204c0*/  LDL.LU R7, [R1+0x864] ;  /* 0x0008640001077983 */ /* 0x000f220000300800 */
[----:B------:R-:W5:Y:S03]  /*204d0*/  LDCU UR7, c[0x0][0x3b4] ;  /* 0x00007680ff0777ac */ /* 0x000f660008000800 */
[----:B------:R-:W4:Y:S01]  /*204e0*/  LDL.LU R6, [R1+0x860] ;  /* 0x0008600001067983 */ /* 0x000f220000300800 */
[----:B-1----:R-:W-:-:S02]  /*204f0*/  IMAD R4, R0, UR5, RZ ;  /* 0x0000000500047c24 */ /* 0x002fc4000f8e02ff */
[----:B0-----:R-:W-:-:S05]  /*20500*/  VIADD R9, R9, 0x7f ;  /* 0x0000007f09097836 */ /* 0x001fca0000000000 */
[----:B------:R-:W-:Y:S02]  /*20510*/  ISETP.GE.AND P6, PT, R9, 0x80, PT ;  /* 0x000000800900780c */ /* 0x000fe40003fc6270 */
[C---:B--2---:R-:W-:Y:S01]  /*20520*/  ISETP.GE.AND P1, PT, R8.reuse, UR14, PT ;  /* 0x0000000e08007c0c */ /* 0x044fe2000bf26270 */
[----:B-----5:R-:W-:-:S03]  /*20530*/  IMAD R3, R8, UR7, RZ ;  /* 0x0000000708037c24 */ /* 0x020fc6000f8e02ff */
[----:B---3--:R-:W-:Y:S01]  /*20540*/  ISETP.LT.AND P5, PT, R5, UR15, !P1 ;  /* 0x0000000f05007c0c */ /* 0x008fe2000cfa1270 */
[----:B------:R-:W-:Y:S01]  /*20550*/  VIADD R5, R4, UR5 ;  /* 0x0000000504057c36 */ /* 0x000fe20008000000 */
[----:B------:R-:W-:Y:S02]  /*20560*/  LEA R2, P4, R3, UR12, 0x1 ;  /* 0x0000000c03027c11 */ /* 0x000fe4000f8808ff */
[----:B----4-:R-:W-:Y:S02]  /*20570*/  ISETP.LT.AND P3, PT, R7, UR15, !P1 ;  /* 0x0000000f07007c0c */ /* 0x010fe4000cf61270 */
[----:B------:R-:W-:Y:S02]  /*20580*/  LEA.HI.X.SX32 R3, R3, UR13, 0x1, P4 ;  /* 0x0000000d03037c11 */ /* 0x000fe4000a0f0eff */
[----:B------:R-:W-:Y:S01]  /*20590*/  ISETP.LT.AND P0, PT, R6, UR15, !P1 ;  /* 0x0000000f06007c0c */ /* 0x000fe2000cf01270 */
[----:B------:R-:W-:-:S04]  /*205a0*/  VIADD R6, R5, UR5 ;  /* 0x0000000505067c36 */ /* 0x000fc80008000000 */
[----:B------:R-:W-:Y:S01]  /*205b0*/  VIADD R7, R6, UR5 ;  /* 0x0000000506077c36 */ /* 0x000fe20008000000 */
[----:B------:R-:W-:Y:S07]  /*205c0*/  @!P6 BRA `(.L_x_12) ;  /* 0x000000000010e947 */ /* 0x000fee0003800000 */
[----:B------:R-:W-:-:S06]  /*205d0*/  USHF.L.U32 UR4, UR4, 0x1f, URZ ;  /* 0x0000001f04047899 */ /* 0x000fcc00080006ff */
[----:B------:R-:W-:-:S04]  /*205e0*/  IMAD.U32 R8, RZ, RZ, UR4 ;  /* 0x00000004ff087e24 */ /* 0x000fc8000f8e00ff */
[----:B------:R-:W0:Y:S02]  /*205f0*/  SYNCS.PHASECHK.TRANS64.TRYWAIT P4, [UR6], R8 ;  /* 0x00000008ff0075a7 */ /* 0x000e240008081106 */
[----:B0-----:R-:W-:Y:S05]  /*20600*/  @!P4 BRA `(.L_x_13) ;  /* 0x000000400068c947 */ /* 0x001fea0003800000 */
.L_x_12:
[----:B------:R-:W2:Y:S01]  /*20610*/  LDL.LU R10, [R1+0x870] ;  /* 0x00087000010a7983 */ /* 0x000ea20000300800 */
[----:B------:R-:W-:Y:S01]  /*20620*/  BAR.SYNC.DEFER_BLOCKING 0x0 ;  /* 0x0000000000007b1d */ /* 0x000fe20000010000 */
[-C--:B------:R-:W-:Y:S01]  /*20630*/  LEA R156, P4, R4, R2.reuse, 0x1 ;  /* 0x00000002049c7211 */ /* 0x080fe200078808ff */
[----:B------:R-:W-:Y:S01]  /*20640*/  VIADD R8, R7, UR5 ;  /* 0x0000000507087c36 */ /* 0x000fe20008000000 */
[----:B------:R-:W-:-:S03]  /*20650*/  LEA R154, P6, R5, R2, 0x1 ;  /* 0x00000002059a7211 */ /* 0x000fc600078c08ff */
[----:B------:R-:W0:Y:S01]  /*20660*/  LDCU UR6, c[0x0][0x39c] ;  /* 0x00007380ff0677ac */ /* 0x000e220008000800 */
[----:B------:R-:W3:Y:S01]  /*20670*/  LDL.LU R9, [R1+0x86c] ;  /* 0x00086c0001097983 */ /* 0x000ee20000300800 */
[-C--:B------:R-:W-:Y:S01]  /*20680*/  LEA.HI.X.SX32 R157, R4, R3.reuse, 0x1, P4 ;  /* 0x00000003049d7211 */ /* 0x080fe200020f0eff */
[----:B------:R-:W-:Y:S01]  /*20690*/  VIADD R4, R8, UR5 ;  /* 0x0000000508047c36 */ /* 0x000fe20008000000 */
[----:B------:R-:W1:Y:S01]  /*206a0*/  LDCU UR4, c[0x0][0x39c] ;  /* 0x00007380ff0477ac */ /* 0x000e620008000800 */
[----:B------:R-:W4:Y:S01]  /*206b0*/  LDCU UR7, c[0x0][0x39c] ;  /* 0x00007380ff0777ac */ /* 0x000f220008000800 */
[----:B------:R-:W5:Y:S02]  /*206c0*/  @!P2 SYNCS.CCTL.IV [UR9+0x10000] ;  /* 0x01000000ff00a9b1 */ /* 0x000f640008000009 */
[----:B-----5:R-:W-:Y:S01]  /*206d0*/  BAR.SYNC.DEFER_BLOCKING 0x0 ;  /* 0x0000000000007b1d */ /* 0x020fe20000010000 */
[----:B------:R-:W-:Y:S01]  /*206e0*/  LEA.HI.X.SX32 R155, R5, R3, 0x1, P6 ;  /* 0x00000003059b7211 */ /* 0x000fe200030f0eff */
[----:B------:R-:W-:Y:S01]  /*206f0*/  VIADD R5, R4, UR5 ;  /* 0x0000000504057c36 */ /* 0x000fe20008000000 */
[----:B------:R-:W-:-:S02]  /*20700*/  LEA R134, P4, R6, R2, 0x1 ;  /* 0x0000000206867211 */ /* 0x000fc400078808ff */
[-C--:B------:R-:W-:Y:S02]  /*20710*/  LEA R136, P6, R7, R2.reuse, 0x1 ;  /* 0x0000000207887211 */ /* 0x080fe400078c08ff */
[-C--:B------:R-:W-:Y:S01]  /*20720*/  LEA.HI.X.SX32 R135, R6, R3.reuse, 0x1, P4 ;  /* 0x0000000306877211 */ /* 0x080fe200020f0eff */
[----:B------:R-:W-:Y:S01]  /*20730*/  VIADD R6, R5, UR5 ;  /* 0x0000000505067c36 */ /* 0x000fe20008000000 */
[-C--:B------:R-:W-:Y:S01]  /*20740*/  LEA R152, P4, R8, R2.reuse, 0x1 ;  /* 0x0000000208987211 */ /* 0x080fe200078808ff */
[----:B------:R-:W5:Y:S01]  /*20750*/  LDL.LU R161, [R1+0x874] ;  /* 0x0008740001a17983 */ /* 0x000f620000300800 */
[-C--:B------:R-:W-:Y:S01]  /*20760*/  LEA.HI.X.SX32 R137, R7, R3.reuse, 0x1, P6 ;  /* 0x0000000307897211 */ /* 0x080fe200030f0eff */
[----:B------:R-:W-:Y:S01]  /*20770*/  VIADD R7, R6, UR5 ;  /* 0x0000000506077c36 */ /* 0x000fe20008000000 */
[----:B------:R-:W-:Y:S01]  /*20780*/  LEA.HI.X.SX32 R153, R8, R3, 0x1, P4 ;  /* 0x0000000308997211 */ /* 0x000fe200020f0eff */
[----:B------:R-:W4:Y:S01]  /*20790*/  LDL.LU R159, [R1+0x878] ;  /* 0x00087800019f7983 */ /* 0x000f220000300800 */
[----:B------:R-:W-:Y:S01]  /*207a0*/  LEA R148, P4, R5, R2, 0x1 ;  /* 0x0000000205947211 */ /* 0x000fe200078808ff */
[----:B------:R-:W-:-:S02]  /*207b0*/  VIADD R8, R7, UR5 ;  /* 0x0000000507087c36 */ /* 0x000fc40008000000 */
[----:B------:R-:W4:Y:S01]  /*207c0*/  LDL.LU R158, [R1+0x87c] ;  /* 0x00087c00019e7983 */ /* 0x000f220000300800 */
[-C--:B------:R-:W-:Y:S02]  /*207d0*/  LEA.HI.X.SX32 R149, R5, R3.reuse, 0x1, P4 ;  /* 0x0000000305957211 */ /* 0x080fe400020f0eff */
[CC--:B------:R-:W-:Y:S01]  /*207e0*/  LEA R144, P4, R7.reuse, R2.reuse, 0x1 ;  /* 0x0000000207907211 */ /* 0x0c0fe200078808ff */
[----:B------:R-:W4:Y:S01]  /*207f0*/  LDL.LU R160, [R1+0x880] ;  /* 0x0008800001a07983 */ /* 0x000f220000300800 */
[----:B------:R-:W0:Y:S01]  /*20800*/  @!P2 SYNCS.CCTL.IV [UR9+0x10008] ;  /* 0x01000800ff00a9b1 */ /* 0x000e220008000009 */
[CC--:B------:R-:W-:Y:S01]  /*20810*/  LEA R150, P2, R4.reuse, R2.reuse, 0x1 ;  /* 0x0000000204967211 */ /* 0x0c0fe200078408ff */
[----:B------:R-:W0:Y:S01]  /*20820*/  LDCU UR9, c[0x0][0x39c] ;  /* 0x00007380ff0977ac */ /* 0x000e220008000800 */
[-C--:B------:R-:W-:Y:S02]  /*20830*/  LEA.HI.X.SX32 R145, R7, R3.reuse, 0x1, P4 ;  /* 0x0000000307917211 */ /* 0x080fe400020f0eff */
[----:B------:R-:W-:Y:S01]  /*20840*/  LEA.HI.X.SX32 R151, R4, R3, 0x1, P2 ;  /* 0x0000000304977211 */ /* 0x000fe200010f0eff */
[----:B------:R-:W-:Y:S01]  /*20850*/  VIADD R4, R8, UR5 ;  /* 0x0000000508047c36 */ /* 0x000fe20008000000 */
[----:B------:R-:W-:-:S03]  /*20860*/  LEA R146, P2, R6, R2, 0x1 ;  /* 0x0000000206927211 */ /* 0x000fc600078408ff */
[----:B------:R-:W-:Y:S01]  /*20870*/  VIADD R133, R4, UR5 ;  /* 0x0000000504857c36 */ /* 0x000fe20008000000 */
[-C--:B------:R-:W-:Y:S02]  /*20880*/  LEA.HI.X.SX32 R147, R6, R3.reuse, 0x1, P2 ;  /* 0x0000000306937211 */ /* 0x080fe400010f0eff */
[-C--:B------:R-:W-:Y:S02]  /*20890*/  LEA R140, P4, R4, R2.reuse, 0x1 ;  /* 0x00000002048c7211 */ /* 0x080fe400078808ff */
[-C--:B------:R-:W-:Y:S02]  /*208a0*/  LEA R142, P2, R8, R2.reuse, 0x1 ;  /* 0x00000002088e7211 */ /* 0x080fe400078408ff */
[-C--:B------:R-:W-:Y:S02]  /*208b0*/  LEA.HI.X.SX32 R141, R4, R3.reuse, 0x1, P4 ;  /* 0x00000003048d7211 */ /* 0x080fe400020f0eff */
[----:B------:R-:W-:Y:S02]  /*208c0*/  LEA.HI.X.SX32 R143, R8, R3, 0x1, P2 ;  /* 0x00000003088f7211 */ /* 0x000fe400010f0eff */
[----:B------:R-:W-:-:S04]  /*208d0*/  LEA R138, P2, R133, R2, 0x1 ;  /* 0x00000002858a7211 */ /* 0x000fc800078408ff */
[----:B------:R-:W-:Y:S02]  /*208e0*/  LEA.HI.X.SX32 R139, R133, R3, 0x1, P2 ;  /* 0x00000003858b7211 */ /* 0x000fe400010f0eff */
[----:B------:R-:W-:Y:S02]  /*208f0*/  ISETP.LT.AND P2, PT, R0, UR15, !P1 ;  /* 0x0000000f00007c0c */ /* 0x000fe4000cf41270 */
[----:B--2---:R-:W-:Y:S02]  /*20900*/  ISETP.LT.AND P6, PT, R10, UR15, !P1 ;  /* 0x0000000f0a007c0c */ /* 0x004fe4000cfc1270 */
[----:B---3--:R-:W-:Y:S02]  /*20910*/  ISETP.LT.AND P4, PT, R9, UR15, !P1 ;  /* 0x0000000f09007c0c */ /* 0x008fe4000cf81270 */
[----:B------:R-:W2:Y:S01]  /*20920*/  LDTM.x128 R4, tmem[UR10] ;  /* 0x0000000a000479ee */ /* 0x000ea200083c0000 */
[----:B------:R-:W-:Y:S01]  /*20930*/  NOP ;  /* 0x0000000000007918 */ /* 0x000fe20000000000 */
[----:B--2---:R-:W-:-:S05]  /*20940*/  F2FP.F16.F32.PACK_AB R0, R5, R4 ;  /* 0x000000040500723e */ /* 0x004fca00000000ff */
[----:B------:R2:W-:Y:S02]  /*20950*/  @P2 STG.E.U16 desc[UR20][R156.64], R0 ;  /* 0x000000009c002986 */ /* 0x0005e4000c101514 */
[----:B--2---:R-:W-:-:S05]  /*20960*/  PRMT R0, R0, 0x7632, R0 ;  /* 0x0000763200007816 */ /* 0x004fca0000000000 */
[----:B------:R2:W-:Y:S02]  /*20970*/  @P5 STG.E.U16 desc[UR20][R154.64], R0 ;  /* 0x000000009a005986 */ /* 0x0005e4000c101514 */
[----:B--2---:R-:W-:-:S05]  /*20980*/  F2FP.F16.F32.PACK_AB R0, R7, R6 ;  /* 0x000000060700723e */ /* 0x004fca00000000ff */
[----:B------:R2:W-:Y:S02]  /*20990*/  @P3 STG.E.U16 desc[UR20][R134.64], R0 ;  /* 0x0000000086003986 */ /* 0x0005e4000c101514 */
[----:B--2---:R-:W-:-:S05]  /*209a0*/  PRMT R0, R0, 0x7632, R0 ;  /* 0x0000763200007816 */ /* 0x004fca0000000000 */
[----:B------:R2:W-:Y:S04]  /*209b0*/  @P0 STG.E.U16 desc[UR20][R136.64], R0 ;  /* 0x0000000088000986 */ /* 0x0005e8000c101514 */
[----:B--2---:R-:W2:Y:S04]  /*209c0*/  LDL.LU R137, [R1+0x884] ;  /* 0x0008840001897983 */ /* 0x004ea80000300800 */
[----:B------:R-:W3:Y:S01]  /*209d0*/  LDL.LU R136, [R1+0x888] ;  /* 0x0008880001887983 */ /* 0x000ee20000300800 */
[----:B------:R-:W-:Y:S01]  /*209e0*/  VIADD R133, R133, UR5 ;  /* 0x0000000585857c36 */ /* 0x000fe20008000000 */
[----:B------:R-:W-:-:S02]  /*209f0*/  P2R R132, PR, RZ, 0x40 ;  /* 0x00000040ff847803 */ /* 0x000fc40000000000 */
[----:B----4-:R-:W-:Y:S01]  /*20a00*/  ISETP.LT.AND P3, PT, R158, UR15, !P1 ;  /* 0x0000000f9e007c0c */ /* 0x010fe2000cf61270 */
[----:B------:R-:W4:Y:S01]  /*20a10*/  LDL.LU R165, [R1+0x890] ;  /* 0x0008900001a57983 */ /* 0x000f220000300800 */
[----:B------:R-:W-:Y:S02]  /*20a20*/  LEA R156, P6, R133, R2, 0x1 ;  /* 0x00000002859c7211 */ /* 0x000fe400078c08ff */
[----:B------:R-:W-:Y:S01]  /*20a30*/  ISETP.LT.AND P5, PT, R159, UR15, !P1 ;  /* 0x0000000f9f007c0c */ /* 0x000fe2000cfa1270 */
[----:B------:R-:W4:Y:S01]  /*20a40*/  LDL.LU R164, [R1+0x8a4] ;  /* 0x0008a40001a47983 */ /* 0x000f220000300800 */
[CC--:B------:R-:W-:Y:S01]  /*20a50*/  LEA.HI.X.SX32 R157, R133.reuse, R3.reuse, 0x1, P6 ;  /* 0x00000003859d7211 */ /* 0x0c0fe200030f0eff */
[----:B------:R-:W-:Y:S01]  /*20a60*/  VIADD R133, R133, UR5 ;  /* 0x0000000585857c36 */ /* 0x000fe20008000000 */
[----:B------:R-:W-:Y:S01]  /*20a70*/  F2FP.F16.F32.PACK_AB R0, R9, R8 ;  /* 0x000000080900723e */ /* 0x000fe200000000ff */
[----:B------:R-:W4:Y:S03]  /*20a80*/  LDL.LU R163, [R1+0x8b0] ;  /* 0x0008b00001a37983 */ /* 0x000f260000300800 */
[C---:B------:R-:W-:Y:S01]  /*20a90*/  LEA R4, P6, R133.reuse, R2, 0x1 ;  /* 0x0000000285047211 */ /* 0x040fe200078c08ff */
[----:B------:R-:W4:Y:S03]  /*20aa0*/  LDL.LU R162, [R1+0x8c4] ;  /* 0x0008c40001a27983 */ /* 0x000f260000300800 */
[C---:B------:R-:W-:Y:S01]  /*20ab0*/  LEA.HI.X.SX32 R5, R133.reuse, R3, 0x1, P6 ;  /* 0x0000000385057211 */ /* 0x040fe200030f0eff */
[----:B------:R-:W-:-:S05]  /*20ac0*/  VIADD R133, R133, UR5 ;  /* 0x0000000585857c36 */ /* 0x000fca0008000000 */
[----:B------:R-:W-:-:S04]  /*20ad0*/  LEA R154, P6, R133, R2, 0x1 ;  /* 0x00000002859a7211 */ /* 0x000fc800078c08ff */
        /* <DEDUP_REMOVED lines=12> */
[----:B------:R-:W-:Y:S02]  /*20ba0*/  LEA.HI.X.SX32 R9, R133, R3, 0x1, P6 ;  /* 0x0000000385097211 */ /* 0x000fe400030f0eff */
[----:B------:R-:W-:Y:S02]  /*20bb0*/  ISETP.NE.AND P6, PT, R132, RZ, PT ;  /* 0x000000ff8400720c */ /* 0x000fe40003fc5270 */
[----:B-----5:R-:W-:Y:S02]  /*20bc0*/  ISETP.LT.AND P2, PT, R161, UR15, !P1 ;  /* 0x0000000fa1007c0c */ /* 0x020fe4000cf41270 */
[----:B------:R-:W-:Y:S01]  /*20bd0*/  F2FP.F16.F32.PACK_AB R10, R11, R10 ;  /* 0x0000000a0b0a723e */ /* 0x000fe200000000ff */
[----:B------:R-:W5:Y:S01]  /*20be0*/  LDL.LU R161, [R1+0x8d0] ;  /* 0x0008d00001a17983 */ /* 0x000f620000300800 */
[----:B------:R-:W-:-:S03]  /*20bf0*/  ISETP.LT.AND P0, PT, R160, UR15, !P1 ;  /* 0x0000000fa0007c0c */ /* 0x000fc6000cf01270 */
[----:B------:R-:W5:Y:S04]  /*20c00*/  LDL.LU R160, [R1+0x8e4] ;  /* 0x0008e40001a07983 */ /* 0x000f680000300800 */
[----:B------:R0:W-:Y:S01]  /*20c10*/  @P6 STG.E.U16 desc[UR20][R152.64], R0 ;  /* 0x0000000098006986 */ /* 0x0001e2000c101514 */
[----:B------:R-:W-:Y:S02]  /*20c20*/  F2FP.F16.F32.PACK_AB R12, R13, R12 ;  /* 0x0000000c0d0c723e */ /* 0x000fe400000000ff */
[----:B0-----:R-:W-:-:S05]  /*20c30*/  PRMT R0, R0, 0x7632, R0 ;  /* 0x0000763200007816 */ /* 0x001fca0000000000 */
[----:B------:R0:W-:Y:S01]  /*20c40*/  @P4 STG.E.U16 desc[UR20][R150.64], R0 ;  /* 0x0000000096004986 */ /* 0x0001e2000c101514 */
[----:B------:R-:W-:-:S03]  /*20c50*/  F2FP.F16.F32.PACK_AB R14, R15, R14 ;  /* 0x0000000e0f0e723e */ /* 0x000fc600000000ff */
[----:B------:R-:W-:Y:S01]  /*20c60*/  @P2 STG.E.U16 desc[UR20][R148.64], R10 ;  /* 0x0000000a94002986 */ /* 0x000fe2000c101514 */
[----:B0-----:R-:W-:-:S05]  /*20c70*/  PRMT R0, R10, 0x7632, R0 ;  /* 0x000076320a007816 */ /* 0x001fca0000000000 */
[----:B------:R0:W-:Y:S04]  /*20c80*/  @P5 STG.E.U16 desc[UR20][R146.64], R0 ;  /* 0x0000000092005986 */ /* 0x0001e8000c101514 */
[----:B------:R-:W-:Y:S01]  /*20c90*/  @P3 STG.E.U16 desc[UR20][R144.64], R12 ;  /* 0x0000000c90003986 */ /* 0x000fe2000c101514 */
[----:B0-----:R-:W-:-:S05]  /*20ca0*/  PRMT R0, R12, 0x7632, R0 ;  /* 0x000076320c007816 */ /* 0x001fca0000000000 */
[----:B------:R0:W-:Y:S02]  /*20cb0*/  @P0 STG.E.U16 desc[UR20][R142.64], R0 ;  /* 0x000000008e000986 */ /* 0x0001e4000c101514 */
[----:B0-----:R-:W-:Y:S02]  /*20cc0*/  PRMT R0, R14, 0x7632, R0 ;  /* 0x000076320e007816 */ /* 0x001fe40000000000 */
[----:B--2---:R-:W-:Y:S02]  /*20cd0*/  ISETP.LT.AND P6, PT, R137, UR15, !P1 ;  /* 0x0000000f89007c0c */ /* 0x004fe4000cfc1270 */
[----:B------:R-:W1:Y:S01]  /*20ce0*/  LDL.LU R137, [R1+0x7b4] ;  /* 0x0007b40001897983 */ /* 0x000e620000300800 */
[----:B---3--:R-:W-:-:S03]  /*20cf0*/  ISETP.LT.AND P4, PT, R136, UR15, !P1 ;  /* 0x0000000f88007c0c */ /* 0x008fc6000cf81270 */
[----:B------:R-:W2:Y:S04]  /*20d00*/  LDL.LU R136, [R1+0x8e0] ;  /* 0x0008e00001887983 */ /* 0x000ea80000300800 */
[----:B------:R-:W3:Y:S04]  /*20d10*/  LDL.LU R132, [R1+0x8dc] ;  /* 0x0008dc0001847983 */ /* 0x000ee80000300800 */
[----:B------:R-:W2:Y:S04]  /*20d20*/  LDL.LU R11, [R1+0x8d8] ;  /* 0x0008d800010b7983 */ /* 0x000ea80000300800 */
[----:B------:R0:W-:Y:S04]  /*20d30*/  @P6 STG.E.U16 desc[UR20][R140.64], R14 ;  /* 0x0000000e8c006986 */ /* 0x0001e8000c101514 */
[----:B0-----:R-:W3:Y:S04]  /*20d40*/  LDL.LU R14, [R1+0x8d4] ;  /* 0x0008d400010e7983 */ /* 0x001ee80000300800 */
[----:B------:R-:W3:Y:S01]  /*20d50*/  LDL.LU R13, [R1+0x8cc] ;  /* 0x0008cc00010d7983 */ /* 0x000ee20000300800 */
[----:B----4-:R-:W-:-:S02]  /*20d60*/  ISETP.LT.AND P2, PT, R165, UR15, !P1 ;  /* 0x0000000fa5007c0c */ /* 0x010fc4000cf41270 */
[----:B------:R-:W-:Y:S02]  /*20d70*/  ISETP.LT.AND P5, PT, R164, UR15, !P1 ;  /* 0x0000000fa4007c0c */ /* 0x000fe4000cfa1270 */
[----:B------:R-:W-:Y:S02]  /*20d80*/  F2FP.F16.F32.PACK_AB R16, R17, R16 ;  /* 0x000000101110723e */ /* 0x000fe400000000ff */
[----:B------:R-:W-:Y:S01]  /*20d90*/  ISETP.LT.AND P3, PT, R163, UR15, !P1 ;  /* 0x0000000fa3007c0c */ /* 0x000fe2000cf61270 */
[----:B------:R0:W-:Y:S01]  /*20da0*/  @P4 STG.E.U16 desc[UR20][R138.64], R0 ;  /* 0x000000008a004986 */ /* 0x0001e2000c101514 */
[----:B------:R-:W-:Y:S02]  /*20db0*/  ISETP.LT.AND P0, PT, R162, UR15, !P1 ;  /* 0x0000000fa2007c0c */ /* 0x000fe4000cf01270 */
[----:B------:R-:W-:Y:S01]  /*20dc0*/  F2FP.F16.F32.PACK_AB R18, R19, R18 ;  /* 0x000000121312723e */ /* 0x000fe200000000ff */
[----:B------:R-:W4:Y:S04]  /*20dd0*/  LDL.LU R12, [R1+0x8e8] ;  /* 0x0008e800010c7983 */ /* 0x000f280000300800 */
[----:B------:R-:W-:Y:S01]  /*20de0*/  @P2 STG.E.U16 desc[UR20][R156.64], R16 ;  /* 0x000000109c002986 */ /* 0x000fe2000c101514 */
[----:B0-----:R-:W-:-:S02]  /*20df0*/  PRMT R0, R16, 0x7632, R0 ;  /* 0x0000763210007816 */ /* 0x001fc40000000000 */
[----:B------:R-:W-:-:S03]  /*20e00*/  F2FP.F16.F32.PACK_AB R20, R21, R20 ;  /* 0x000000141514723e */ /* 0x000fc600000000ff */
[----:B------:R0:W-:Y:S04]  /*20e10*/  @P5 STG.E.U16 desc[UR20][R4.64], R0 ;  /* 0x0000000004005986 */ /* 0x0001e8000c101514 */
[----:B------:R-:W-:Y:S01]  /*20e20*/  @P3 STG.E.U16 desc[UR20][R154.64], R18 ;  /* 0x000000129a003986 */ /* 0x000fe2000c101514 */
[----:B0-----:R-:W-:Y:S02]  /*20e30*/  PRMT R0, R18, 0x7632, R0 ;  /* 0x0000763212007816 */ /* 0x001fe40000000000 */
[----:B-----5:R-:W-:Y:S02]  /*20e40*/  ISETP.LT.AND P6, PT, R161, UR15, !P1 ;  /* 0x0000000fa1007c0c */ /* 0x020fe4000cfc1270 */
[----:B------:R-:W-:Y:S01]  /*20e50*/  ISETP.LT.AND P4, PT, R160, UR15, !P1 ;  /* 0x0000000fa0007c0c */ /* 0x000fe2000cf81270 */
[----:B------:R0:W-:Y:S10]  /*20e60*/  @P0 STG.E.U16 desc[UR20][R6.64], R0 ;  /* 0x0000000006000986 */ /* 0x0001f4000c101514 */
[----:B------:R-:W-:Y:S01]  /*20e70*/  @P6 STG.E.U16 desc[UR20][R134.64], R20 ;  /* 0x0000001486006986 */ /* 0x000fe2000c101514 */
[----:B0-----:R-:W-:-:S05]  /*20e80*/  PRMT R0, R20, 0x7632, R0 ;  /* 0x0000763214007816 */ /* 0x001fca0000000000 */
[----:B------:R0:W-:Y:S01]  /*20e90*/  @P4 STG.E.U16 desc[UR20][R158.64], R0 ;  /* 0x000000009e004986 */ /* 0x0001e2000c101514 */
[----:B--2---:R-:W-:Y:S01]  /*20ea0*/  ISETP.LT.AND P0, PT, R11, UR6, !P1 ;  /* 0x000000060b007c0c */ /* 0x004fe2000cf01270 */
[----:B------:R-:W-:Y:S02]  /*20eb0*/  VIADD R133, R133, UR5 ;  /* 0x0000000585857c36 */ /* 0x000fe40008000000 */
[----:B------:R-:W2:Y:S01]  /*20ec0*/  LDL.LU R11, [R1+0x8c8] ;  /* 0x0008c800010b7983 */ /* 0x000ea20000300800 */
[----:B-1----:R-:W-:Y:S01]  /*20ed0*/  ISETP.LT.AND P2, PT, R137, UR4, !P1 ;  /* 0x0000000489007c0c */ /* 0x002fe2000cf41270 */
[----:B------:R-:W1:Y:S01]  /*20ee0*/  LDCU UR4, c[0x0][0x39c] ;  /* 0x00007380ff0477ac */ /* 0x000e620008000800 */
[----:B------:R-:W-:Y:S01]  /*20ef0*/  F2FP.F16.F32.PACK_AB R22, R23, R22 ;  /* 0x000000161716723e */ /* 0x000fe200000000ff */
[----:B------:R-:W2:Y:S01]  /*20f00*/  LDCU UR6, c[0x0][0x39c] ;  /* 0x00007380ff0677ac */ /* 0x000ea20008000800 */
[----:B---3--:R-:W-:Y:S01]  /*20f10*/  ISETP.LT.AND P4, PT, R13, UR9, !P1 ;  /* 0x000000090d007c0c */ /* 0x008fe2000cf81270 */
[----:B0-----:R-:W-:Y:S01]  /*20f20*/  VIADD R0, R133, UR5 ;  /* 0x0000000585007c36 */ /* 0x001fe20008000000 */
[----:B------:R-:W3:Y:S01]  /*20f30*/  LDL.LU R13, [R1+0x8ec] ;  /* 0x0008ec00010d7983 */ /* 0x000ee20000300800 */
[----:B-1----:R-:W-:Y:S01]  /*20f40*/  ISETP.LT.AND P5, PT, R136, UR4, !P1 ;  /* 0x0000000488007c0c */ /* 0x002fe2000cfa1270 */
[----:B------:R-:W0:Y:S01]  /*20f50*/  LDCU UR4, c[0x0][0x39c] ;  /* 0x00007380ff0477ac */ /* 0x000e220008000800 */
[----:B------:R-:W-:Y:S01]  /*20f60*/  ISETP.LT.AND P6, PT, R14, UR7, !P1 ;  /* 0x000000070e007c0c */ /* 0x000fe2000cfc1270 */
[----:B------:R-:W5:Y:S01]  /*20f70*/  LDL.LU R15, [R1+0x8f4] ;  /* 0x0008f400010f7983 */ /* 0x000f620000300800 */
[----:B------:R-:W3:Y:S01]  /*20f80*/  LDCU UR7, c[0x0][0x39c] ;  /* 0x00007380ff0777ac */ /* 0x000ee20008000800 */
[----:B------:R-:W-:-:S02]  /*20f90*/  F2FP.F16.F32.PACK_AB R24, R25, R24 ;  /* 0x000000181918723e */ /* 0x000fc400000000ff */
[----:B------:R-:W-:Y:S01]  /*20fa0*/  F2FP.F16.F32.PACK_AB R26, R27, R26 ;  /* 0x0000001a1b1a723e */ /* 0x000fe200000000ff */
[----:B------:R-:W1:Y:S01]  /*20fb0*/  LDCU UR9, c[0x0][0x39c] ;  /* 0x00007380ff0977ac */ /* 0x000e620008000800 */
[----:B0-----:R-:W-:Y:S01]  /*20fc0*/  ISETP.LT.AND P3, PT, R132, UR4, !P1 ;  /* 0x0000000484007c0c */ /* 0x001fe2000cf61270 */
[----:B------:R-:W4:Y:S03]  /*20fd0*/  LDCU UR4, c[0x0][0x39c] ;  /* 0x00007380ff0477ac */ /* 0x000f260008000800 */
[----:B------:R0:W-:Y:S01]  /*20fe0*/  @P5 STG.E.U16 desc[UR20][R8.64], R22 ;  /* 0x0000001608005986 */ /* 0x0001e2000c101514 */
[----:B------:R-:W-:-:S04]  /*20ff0*/  LEA R4, P5, R133, R2, 0x1 ;  /* 0x0000000285047211 */ /* 0x000fc800078a08ff */
[-C--:B------:R-:W-:Y:S02]  /*21000*/  LEA.HI.X.SX32 R5, R133, R3.reuse, 0x1, P5 ;  /* 0x0000000385057211 */ /* 0x080fe400028f0eff */
[----:B------:R-:W-:Y:S02]  /*21010*/  LEA R6, P5, R0, R2, 0x1 ;  /* 0x0000000200067211 */ /* 0x000fe400078a08ff */
[----:B0-----:R-:W-:Y:S01]  /*21020*/  PRMT R9, R22, 0x7632, R9 ;  /* 0x0000763216097816 */ /* 0x001fe20000000009 */
[C---:B------:R-:W-:Y:S01]  /*21030*/  VIADD R8, R0.reuse, UR5 ;  /* 0x0000000500087c36 */ /* 0x040fe20008000000 */
[----:B------:R-:W-:-:S03]  /*21040*/  LEA.HI.X.SX32 R7, R0, R3, 0x1, P5 ;  /* 0x0000000300077211 */ /* 0x000fc600028f0eff */
[----:B------:R0:W-:Y:S01]  /*21050*/  @P3 STG.E.U16 desc[UR20][R4.64], R9 ;  /* 0x0000000904003986 */ /* 0x0001e2000c101514 */
[----:B----4-:R-:W-:Y:S01]  /*21060*/  ISETP.LT.AND P3, PT, R12, UR4, !P1 ;  /* 0x000000040c007c0c */ /* 0x010fe2000cf61270 */
[C---:B------:R-:W-:Y:S01]  /*21070*/  VIADD R0, R8.reuse, UR5 ;  /* 0x0000000508007c36 */ /* 0x040fe20008000000 */
[----:B------:R-:W5:Y:S01]  /*21080*/  LDCU UR4, c[0x0][0x39c] ;  /* 0x00007380ff0477ac */ /* 0x000f620008000800 */
[----:B------:R-:W4:Y:S04]  /*21090*/  LDL.LU R12, [R1+0x900] ;  /* 0x00090000010c7983 */ /* 0x000f280000300800 */
[----:B------:R1:W-:Y:S01]  /*210a0*/  @P0 STG.E.U16 desc[UR20][R6.64], R24 ;  /* 0x0000001806000986 */ /* 0x0003e2000c101514 */
[----:B0-----:R-:W-:-:S04]  /*210b0*/  LEA R4, P5, R8, R2, 0x1 ;  /* 0x0000000208047211 */ /* 0x001fc800078a08ff */
[----:B------:R-:W-:Y:S02]  /*210c0*/  LEA.HI.X.SX32 R5, R8, R3, 0x1, P5 ;  /* 0x0000000308057211 */ /* 0x000fe400028f0eff */
[----:B-1----:R-:W-:Y:S02]  /*210d0*/  PRMT R7, R24, 0x7632, R7 ;  /* 0x0000763218077816 */ /* 0x002fe40000000007 */
[----:B------:R-:W-:-:S03]  /*210e0*/  LEA R6, P5, R0, R2, 0x1 ;  /* 0x0000000200067211 */ /* 0x000fc600078a08ff */
[----:B------:R0:W-:Y:S02]  /*210f0*/  @P6 STG.E.U16 desc[UR20][R4.64], R7 ;  /* 0x0000000704006986 */ /* 0x0001e4000c101514 */
[C---:B0-----:R-:W-:Y:S02]  /*21100*/  LEA.HI.X.SX32 R7, R0.reuse, R3, 0x1, P5 ;  /* 0x0000000300077211 */ /* 0x041fe400028f0eff */
[----:B--2---:R-:W-:Y:S01]  /*21110*/  ISETP.LT.AND P0, PT, R11, UR6, !P1 ;  /* 0x000000060b007c0c */ /* 0x004fe2000cf01270 */
[----:B------:R-:W-:Y:S01]  /*21120*/  VIADD R8, R0, UR5 ;  /* 0x0000000500087c36 */ /* 0x000fe20008000000 */
[----:B------:R-:W2:Y:S01]  /*21130*/  LDL.LU R11, [R1+0x8fc] ;  /* 0x0008fc00010b7983 */ /* 0x000ea20000300800 */
[----:B------:R-:W4:Y:S03]  /*21140*/  LDCU UR6, c[0x0][0x39c] ;  /* 0x00007380ff0677ac */ /* 0x000f260008000800 */
[----:B------:R-:W2:Y:S01]  /*21150*/  LDL.LU R14, [R1+0x90c] ;  /* 0x00090c00010e7983 */ /* 0x000ea20000300800 */
[----:B---3--:R-:W-:-:S03]  /*21160*/  ISETP.LT.AND P5, PT, R13, UR7, !P1 ;  /* 0x000000070d007c0c */ /* 0x008fc6000cfa1270 */
[----:B------:R-:W-:Y:S01]  /*21170*/  @P4 STG.E.U16 desc[UR20][R6.64], R26 ;  /* 0x0000001a06004986 */ /* 0x000fe2000c101514 */
[C---:B------:R-:W-:Y:S01]  /*21180*/  LEA R4, P6, R8.reuse, R2, 0x1 ;  /* 0x0000000208047211 */ /* 0x040fe200078c08ff */
[----:B------:R-:W0:Y:S02]  /*21190*/  LDCU UR7, c[0x0][0x39c] ;  /* 0x00007380ff0777ac */ /* 0x000e240008000800 */
[----:B------:R-:W3:Y:S01]  /*211a0*/  LDL.LU R13, [R1+0x908] ;  /* 0x00090800010d7983 */ /* 0x000ee20000300800 */
[----:B------:R-:W-:Y:S02]  /*211b0*/  LEA.HI.X.SX32 R5, R8, R3, 0x1, P6 ;  /* 0x0000000308057211 */ /* 0x000fe400030f0eff */
[----:B------:R-:W-:Y:S01]  /*211c0*/  PRMT R0, R26, 0x7632, R0 ;  /* 0x000076321a007816 */ /* 0x000fe20000000000 */
[----:B------:R-:W-:Y:S01]  /*211d0*/  VIADD R8, R8, UR5 ;  /* 0x0000000508087c36 */ /* 0x000fe20008000000 */
[----:B-----5:R-:W-:Y:S01]  /*211e0*/  ISETP.LT.AND P4, PT, R15, UR4, !P1 ;  /* 0x000000040f007c0c */ /* 0x020fe2000cf81270 */
[----:B------:R-:W2:Y:S02]  /*211f0*/  LDCU UR4, c[0x0][0x39c] ;  /* 0x00007380ff0477ac */ /* 0x000ea40008000800 */
[----:B------:R1:W-:Y:S01]  /*21200*/  @P3 STG.E.U16 desc[UR20][R4.64], R0 ;  /* 0x0000000004003986 */ /* 0x0003e2000c101514 */
[----:B------:R-:W-:Y:S01]  /*21210*/  F2FP.F16.F32.PACK_AB R28, R29, R28 ;  /* 0x0000001c1d1c723e */ /* 0x000fe200000000ff */
[C---:B-1----:R-:W-:Y:S01]  /*21220*/  VIADD R0, R8.reuse, UR5 ;  /* 0x0000000508007c36 */ /* 0x042fe20008000000 */
[----:B------:R-:W-:-:S04]  /*21230*/  LEA R4, P3, R8, R2, 0x1 ;  /* 0x0000000208047211 */ /* 0x000fc800078608ff */
[----:B------:R-:W-:Y:S02]  /*21240*/  LEA R6, P6, R0, R2, 0x1 ;  /* 0x0000000200067211 */ /* 0x000fe400078c08ff */
[-C--:B------:R-:W-:Y:S02]  /*21250*/  LEA.HI.X.SX32 R5, R8, R3.reuse, 0x1, P3 ;  /* 0x0000000308057211 */ /* 0x080fe400018f0eff */
[----:B------:R-:W-:Y:S02]  /*21260*/  PRMT R8, R28, 0x7632, R8 ;  /* 0x000076321c087816 */ /* 0x000fe40000000008 */
[C---:B------:R-:W-:Y:S01]  /*21270*/  LEA.HI.X.SX32 R7, R0.reuse, R3, 0x1, P6 ;  /* 0x0000000300077211 */ /* 0x040fe200030f0eff */
[----:B------:R-:W-:Y:S01]  /*21280*/  VIADD R0, R0, UR5 ;  /* 0x0000000500007c36 */ /* 0x000fe20008000000 */
[----:B------:R1:W-:Y:S01]  /*21290*/  @P0 STG.E.U16 desc[UR20][R4.64], R28 ;  /* 0x0000001c04000986 */ /* 0x0003e2000c101514 */
[----:B----4-:R-:W-:-:S03]  /*212a0*/  ISETP.LT.AND P3, PT, R12, UR6, !P1 ;  /* 0x000000060c007c0c */ /* 0x010fc6000cf61270 */
[----:B------:R4:W-:Y:S01]  /*212b0*/  @P5 STG.E.U16 desc[UR20][R6.64], R8 ;  /* 0x0000000806005986 */ /* 0x0009e2000c101514 */
[----:B------:R-:W-:Y:S01]  /*212c0*/  F2FP.F16.F32.PACK_AB R30, R31, R30 ;  /* 0x0000001e1f1e723e */ /* 0x000fe200000000ff */
[----:B------:R-:W5:Y:S02]  /*212d0*/  LDCU UR6, c[0x0][0x39c] ;  /* 0x00007380ff0677ac */ /* 0x000f640008000800 */
[----:B------:R-:W5:Y:S01]  /*212e0*/  LDL.LU R12, [R1+0x910] ;  /* 0x00091000010c7983 */ /* 0x000f620000300800 */
[----:B-1----:R-:W-:-:S04]  /*212f0*/  LEA R4, P5, R0, R2, 0x1 ;  /* 0x0000000200047211 */ /* 0x002fc800078a08ff */
[----:B------:R-:W-:Y:S02]  /*21300*/  LEA.HI.X.SX32 R5, R0, R3, 0x1, P5 ;  /* 0x0000000300057211 */ /* 0x000fe400028f0eff */
[----:B--2---:R-:W-:Y:S01]  /*21310*/  ISETP.LT.AND P0, PT, R11, UR4, !P1 ;  /* 0x000000040b007c0c */ /* 0x004fe2000cf01270 */
[----:B------:R-:W5:Y:S01]  /*21320*/  LDCU UR4, c[0x0][0x39c] ;  /* 0x00007380ff0477ac */ /* 0x000f620008000800 */
[----:B------:R-:W2:Y:S01]  /*21330*/  LDL.LU R11, [R1+0x918] ;  /* 0x00091800010b7983 */ /* 0x000ea20000300800 */
[----:B0-----:R-:W-:Y:S01]  /*21340*/  ISETP.LT.AND P6, PT, R14, UR7, !P1 ;  /* 0x000000070e007c0c */ /* 0x001fe2000cfc1270 */
[----:B------:R-:W-:Y:S02]  /*21350*/  VIADD R0, R0, UR5 ;  /* 0x0000000500007c36 */ /* 0x000fe40008000000 */
[----:B------:R-:W2:Y:S01]  /*21360*/  LDL.LU R14, [R1+0x924] ;  /* 0x00092400010e7983 */ /* 0x000ea20000300800 */
[----:B----4-:R-:W-:Y:S01]  /*21370*/  PRMT R8, R30, 0x7632, R8 ;  /* 0x000076321e087816 */ /* 0x010fe20000000008 */
[----:B------:R-:W0:Y:S01]  /*21380*/  LDCU UR7, c[0x0][0x39c] ;  /* 0x00007380ff0777ac */ /* 0x000e220008000800 */
[----:B---3--:R-:W-:Y:S01]  /*21390*/  ISETP.LT.AND P5, PT, R13, UR9, !P1 ;  /* 0x000000090d007c0c */ /* 0x008fe2000cfa1270 */
[----:B------:R1:W-:Y:S01]  /*213a0*/  @P4 STG.E.U16 desc[UR20][R4.64], R30 ;  /* 0x0000001e04004986 */ /* 0x0003e2000c101514 */
[C---:B------:R-:W-:Y:S01]  /*213b0*/  VIADD R7, R0.reuse, UR5 ;  /* 0x0000000500077c36 */ /* 0x040fe20008000000 */
[----:B------:R-:W3:Y:S02]  /*213c0*/  LDCU UR9, c[0x0][0x39c] ;  /* 0x00007380ff0977ac */ /* 0x000ee40008000800 */
[----:B------:R-:W3:Y:S01]  /*213d0*/  LDL.LU R13, [R1+0x920] ;  /* 0x00092000010d7983 */ /* 0x000ee20000300800 */
[----:B-1----:R-:W-:-:S04]  /*213e0*/  LEA R4, P4, R0, R2, 0x1 ;  /* 0x0000000200047211 */ /* 0x002fc800078808ff */
[-C--:B------:R-:W-:Y:S01]  /*213f0*/  LEA.HI.X.SX32 R5, R0, R3.reuse, 0x1, P4 ;  /* 0x0000000300057211 */ /* 0x080fe200020f0eff */
[C---:B------:R-:W-:Y:S01]  /*21400*/  VIADD R0, R7.reuse, UR5 ;  /* 0x0000000507007c36 */ /* 0x040fe20008000000 */
[----:B------:R-:W-:Y:S02]  /*21410*/  LEA R6, P4, R7, R2, 0x1 ;  /* 0x0000000207067211 */ /* 0x000fe400078808ff */
[----:B------:R-:W-:Y:S01]  /*21420*/  F2FP.F16.F32.PACK_AB R32, R33, R32 ;  /* 0x000000202120723e */ /* 0x000fe200000000ff */
[----:B------:R1:W-:Y:S01]  /*21430*/  @P3 STG.E.U16 desc[UR20][R4.64], R8 ;  /* 0x0000000804003986 */ /* 0x0003e2000c101514 */
[----:B------:R-:W-:-:S05]  /*21440*/  LEA.HI.X.SX32 R7, R7, R3, 0x1, P4 ;  /* 0x0000000307077211 */ /* 0x000fca00020f0eff */
[----:B------:R4:W-:Y:S01]  /*21450*/  @P0 STG.E.U16 desc[UR20][R6.64], R32 ;  /* 0x0000002006000986 */ /* 0x0009e2000c101514 */
[C---:B-1----:R-:W-:Y:S01]  /*21460*/  LEA R4, P4, R0.reuse, R2, 0x1 ;  /* 0x0000000200047211 */ /* 0x042fe200078808ff */
[----:B------:R-:W-:-:S03]  /*21470*/  VIADD R8, R0, UR5 ;  /* 0x0000000500087c36 */ /* 0x000fc60008000000 */
[----:B------:R-:W-:Y:S02]  /*21480*/  LEA.HI.X.SX32 R5, R0, R3, 0x1, P4 ;  /* 0x0000000300057211 */ /* 0x000fe400020f0eff */
[----:B-----5:R-:W-:Y:S01]  /*21490*/  ISETP.LT.AND P3, PT, R12, UR4, !P1 ;  /* 0x000000040c007c0c */ /* 0x020fe2000cf61270 */
[----:B------:R-:W1:Y:S01]  /*214a0*/  LDCU UR4, c[0x0][0x39c] ;  /* 0x00007380ff0477ac */ /* 0x000e620008000800 */
[----:B------:R-:W1:Y:S01]  /*214b0*/  LDL.LU R12, [R1+0x928] ;  /* 0x00092800010c7983 */ /* 0x000e620000300800 */
[----:B----4-:R-:W-:-:S04]  /*214c0*/  LEA R6, P4, R8, R2, 0x1 ;  /* 0x0000000208067211 */ /* 0x010fc800078808ff */
[-C--:B------:R-:W-:Y:S02]  /*214d0*/  LEA.HI.X.SX32 R7, R8, R3.reuse, 0x1, P4 ;  /* 0x0000000308077211 */ /* 0x080fe400020f0eff */
[----:B--2---:R-:W-:Y:S02]  /*214e0*/  ISETP.LT.AND P0, PT, R11, UR6, !P1 ;  /* 0x000000060b007c0c */ /* 0x004fe4000cf01270 */
[----:B------:R-:W-:Y:S01]  /*214f0*/  PRMT R0, R32, 0x7632, R0 ;  /* 0x0000763220007816 */ /* 0x000fe20000000000 */
[----:B------:R-:W2:Y:S01]  /*21500*/  LDL.LU R11, [R1+0x930] ;  /* 0x00093000010b7983 */ /* 0x000ea20000300800 */
[----:B------:R-:W-:Y:S01]  /*21510*/  F2FP.F16.F32.PACK_AB R34, R35, R34 ;  /* 0x000000222322723e */ /* 0x000fe200000000ff */
[----:B------:R-:W-:Y:S01]  /*21520*/  VIADD R8, R8, UR5 ;  /* 0x0000000508087c36 */ /* 0x000fe20008000000 */
[----:B------:R-:W2:Y:S01]  /*21530*/  LDCU UR6, c[0x0][0x39c] ;  /* 0x00007380ff0677ac */ /* 0x000ea20008000800 */
[----:B---3--:R-:W-:Y:S01]  /*21540*/  ISETP.LT.AND P4, PT, R13, UR9, !P1 ;  /* 0x000000090d007c0c */ /* 0x008fe2000cf81270 */
[----:B------:R3:W-:Y:S01]  /*21550*/  @P6 STG.E.U16 desc[UR20][R4.64], R0 ;  /* 0x0000000004006986 */ /* 0x0007e2000c101514 */
[----:B------:R-:W-:Y:S01]  /*21560*/  PRMT R9, R34, 0x7632, R9 ;  /* 0x0000763222097816 */ /* 0x000fe20000000009 */
[----:B------:R-:W4:Y:S02]  /*21570*/  LDCU UR9, c[0x0][0x39c] ;  /* 0x00007380ff0977ac */ /* 0x000f240008000800 */
[----:B------:R-:W5:Y:S04]  /*21580*/  LDL.LU R13, [R1+0x934] ;  /* 0x00093400010d7983 */ /* 0x000f680000300800 */
[----:B------:R4:W-:Y:S01]  /*21590*/  @P5 STG.E.U16 desc[UR20][R6.64], R34 ;  /* 0x0000002206005986 */ /* 0x0009e2000c101514 */
[----:B0-----:R-:W-:Y:S01]  /*215a0*/  ISETP.LT.AND P6, PT, R14, UR7, !P1 ;  /* 0x000000070e007c0c */ /* 0x001fe2000cfc1270 */
[----:B------:R-:W5:Y:S01]  /*215b0*/  LDCU UR7, c[0x0][0x39c] ;  /* 0x00007380ff0777ac */ /* 0x000f620008000800 */
[CC--:B---3--:R-:W-:Y:S01]  /*215c0*/  LEA R4, P5, R8.reuse, R2.reuse, 0x1 ;  /* 0x0000000208047211 */ /* 0x0c8fe200078a08ff */
[C---:B------:R-:W-:Y:S01]  /*215d0*/  VIADD R0, R8.reuse, UR5 ;  /* 0x0000000508007c36 */ /* 0x040fe20008000000 */
[----:B------:R-:W3:Y:S02]  /*215e0*/  LDL.LU R15, [R1+0x93c] ;  /* 0x00093c00010f7983 */ /* 0x000ee40000300800 */
[----:B------:R-:W-:Y:S01]  /*215f0*/  LEA.HI.X.SX32 R5, R8, R3, 0x1, P5 ;  /* 0x0000000308057211 */ /* 0x000fe200028f0eff */
[C---:B------:R-:W-:Y:S01]  /*21600*/  VIADD R8, R0.reuse, UR5 ;  /* 0x0000000500087c36 */ /* 0x040fe20008000000 */
[----:B----4-:R-:W-:-:S03]  /*21610*/  LEA R6, P5, R0, R2, 0x1 ;  /* 0x0000000200067211 */ /* 0x010fc600078a08ff */
[----:B------:R0:W-:Y:S01]  /*21620*/  @P3 STG.E.U16 desc[UR20][R4.64], R9 ;  /* 0x0000000904003986 */ /* 0x0001e2000c101514 */
[----:B------:R-:W-:Y:S02]  /*21630*/  F2FP.F16.F32.PACK_AB R36, R37, R36 ;  /* 0x000000242524723e */ /* 0x000fe400000000ff */
[----:B------:R-:W-:Y:S01]  /*21640*/  LEA.HI.X.SX32 R7, R0, R3, 0x1, P5 ;  /* 0x0000000300077211 */ /* 0x000fe200028f0eff */
[----:B------:R-:W-:-:S04]  /*21650*/  VIADD R0, R8, UR5 ;  /* 0x0000000508007c36 */ /* 0x000fc80008000000 */
[----:B------:R4:W-:Y:S01]  /*21660*/  @P0 STG.E.U16 desc[UR20][R6.64], R36 ;  /* 0x0000002406000986 */ /* 0x0009e2000c101514 */
[-C--:B0-----:R-:W-:Y:S02]  /*21670*/  LEA R4, P5, R8, R2.reuse, 0x1 ;  /* 0x0000000208047211 */ /* 0x081fe400078a08ff */
[----:B-1----:R-:W-:Y:S01]  /*21680*/  ISETP.LT.AND P3, PT, R12, UR4, !P1 ;  /* 0x000000040c007c0c */ /* 0x002fe2000cf61270 */
[----:B------:R-:W3:Y:S01]  /*21690*/  LDCU UR4, c[0x0][0x39c] ;  /* 0x00007380ff0477ac */ /* 0x000ee20008000800 */
[----:B------:R-:W3:Y:S01]  /*216a0*/  LDL.LU R12, [R1+0x7ec] ;  /* 0x0007ec00010c7983 */ /* 0x000ee20000300800 */
[----:B------:R-:W-:Y:S02]  /*216b0*/  LEA.HI.X.SX32 R5, R8, R3, 0x1, P5 ;  /* 0x0000000308057211 */ /* 0x000fe400028f0eff */
[----:B----4-:R-:W-:Y:S02]  /*216c0*/  PRMT R7, R36, 0x7632, R7 ;  /* 0x0000763224077816 */ /* 0x010fe40000000007 */
[----:B------:R-:W-:-:S03]  /*216d0*/  LEA R6, P5, R0, R2, 0x1 ;  /* 0x0000000200067211 */ /* 0x000fc600078a08ff */
[----:B------:R0:W-:Y:S02]  /*216e0*/  @P6 STG.E.U16 desc[UR20][R4.64], R7 ;  /* 0x0000000704006986 */ /* 0x0001e4000c101514 */
[C---:B0-----:R-:W-:Y:S02]  /*216f0*/  LEA.HI.X.SX32 R7, R0.reuse, R3, 0x1, P5 ;  /* 0x0000000300077211 */ /* 0x041fe400028f0eff */
[----:B--2---:R-:W-:Y:S01]  /*21700*/  ISETP.LT.AND P0, PT, R11, UR6, !P1 ;  /* 0x000000060b007c0c */ /* 0x004fe2000cf01270 */
[----:B------:R-:W-:Y:S01]  /*21710*/  VIADD R8, R0, UR5 ;  /* 0x0000000500087c36 */ /* 0x000fe20008000000 */
[----:B------:R-:W2:Y:S01]  /*21720*/  LDL.LU R11, [R1+0x948] ;  /* 0x00094800010b7983 */ /* 0x000ea20000300800 */
[----:B------:R-:W-:Y:S01]  /*21730*/  F2FP.F16.F32.PACK_AB R38, R39, R38 ;  /* 0x000000262726723e */ /* 0x000fe200000000ff */
[----:B------:R-:W0:Y:S02]  /*21740*/  LDCU UR6, c[0x0][0x39c] ;  /* 0x00007380ff0677ac */ /* 0x000e240008000800 */
[----:B------:R-:W4:Y:S01]  /*21750*/  LDL.LU R14, [R1+0x954] ;  /* 0x00095400010e7983 */ /* 0x000f220000300800 */
[----:B-----5:R-:W-:-:S02]  /*21760*/  ISETP.LT.AND P5, PT, R13, UR7, !P1 ;  /* 0x000000070d007c0c */ /* 0x020fc4000cfa1270 */
[----:B------:R-:W-:Y:S01]  /*21770*/  LEA R4, P6, R8, R2, 0x1 ;  /* 0x0000000208047211 */ /* 0x000fe200078c08ff */
[----:B------:R-:W5:Y:S01]  /*21780*/  LDL.LU R13, [R1+0x950] ;  /* 0x00095000010d7983 */ /* 0x000f620000300800 */
[----:B------:R-:W-:Y:S01]  /*21790*/  PRMT R0, R38, 0x7632, R0 ;  /* 0x0000763226007816 */ /* 0x000fe20000000000 */
[----:B------:R-:W4:Y:S01]  /*217a0*/  LDCU UR7, c[0x0][0x39c] ;  /* 0x00007380ff0777ac */ /* 0x000f220008000800 */
[C---:B------:R-:W-:Y:S01]  /*217b0*/  LEA.HI.X.SX32 R5, R8.reuse, R3, 0x1, P6 ;  /* 0x0000000308057211 */ /* 0x040fe200030f0eff */
[----:B------:R-:W-:Y:S01]  /*217c0*/  VIADD R8, R8, UR5 ;  /* 0x0000000508087c36 */ /* 0x000fe20008000000 */
[----:B------:R-:W-:Y:S01]  /*217d0*/  @P4 STG.E.U16 desc[UR20][R6.64], R38 ;  /* 0x0000002606004986 */ /* 0x000fe2000c101514 */
[----:B---3--:R-:W-:Y:S01]  /*217e0*/  ISETP.LT.AND P4, PT, R15, UR4, !P1 ;  /* 0x000000040f007c0c */ /* 0x008fe2000cf81270 */
        /* <DEDUP_REMOVED lines=10> */
[----:B0-----:R-:W-:Y:S01]  /*21890*/  ISETP.LT.AND P3, PT, R12, UR6, !P1 ;  /* 0x000000060c007c0c */ /* 0x001fe2000cf61270 */
[----:B------:R0:W-:Y:S01]  /*218a0*/  @P0 STG.E.U16 desc[UR20][R4.64], R40 ;  /* 0x0000002804000986 */ /* 0x0001e2000c101514 */
[----:B------:R-:W-:Y:S01]  /*218b0*/  F2FP.F16.F32.PACK_AB R42, R43, R42 ;  /* 0x0000002a2b2a723e */ /* 0x000fe200000000ff */
[----:B------:R-:W1:Y:S02]  /*218c0*/  LDCU UR6, c[0x0][0x39c] ;  /* 0x00007380ff0677ac */ /* 0x000e640008000800 */
[----:B------:R-:W3:Y:S04]  /*218d0*/  LDL.LU R12, [R1+0x958] ;  /* 0x00095800010c7983 */ /* 0x000ee80000300800 */
[----:B------:R1:W-:Y:S01]  /*218e0*/  @P5 STG.E.U16 desc[UR20][R6.64], R8 ;  /* 0x0000000806005986 */ /* 0x0003e2000c101514 */
[----:B0-----:R-:W-:-:S04]  /*218f0*/  LEA R4, P5, R0, R2, 0x1 ;  /* 0x0000000200047211 */ /* 0x001fc800078a08ff */
[----:B------:R-:W-:Y:S02]  /*21900*/  LEA.HI.X.SX32 R5, R0, R3, 0x1, P5 ;  /* 0x0000000300057211 */ /* 0x000fe400028f0eff */
[----:B--2---:R-:W-:Y:S01]  /*21910*/  ISETP.LT.AND P0, PT, R11, UR4, !P1 ;  /* 0x000000040b007c0c */ /* 0x004fe2000cf01270 */
[----:B------:R-:W3:Y:S01]  /*21920*/  LDCU UR4, c[0x0][0x39c] ;  /* 0x00007380ff0477ac */ /* 0x000ee20008000800 */
[----:B------:R-:W2:Y:S01]  /*21930*/  LDL.LU R11, [R1+0x960] ;  /* 0x00096000010b7983 */ /* 0x000ea20000300800 */
[----:B----4-:R-:W-:Y:S01]  /*21940*/  ISETP.LT.AND P6, PT, R14, UR7, !P1 ;  /* 0x000000070e007c0c */ /* 0x010fe2000cfc1270 */
[----:B------:R-:W-:Y:S02]  /*21950*/  VIADD R0, R0, UR5 ;  /* 0x0000000500007c36 */ /* 0x000fe40008000000 */
[----:B------:R-:W4:Y:S01]  /*21960*/  LDL.LU R14, [R1+0x96c] ;  /* 0x00096c00010e7983 */ /* 0x000f220000300800 */
[----:B-1----:R-:W-:Y:S01]  /*21970*/  PRMT R8, R42, 0x7632, R8 ;  /* 0x000076322a087816 */ /* 0x002fe20000000008 */
[----:B------:R-:W4:Y:S01]  /*21980*/  LDCU UR7, c[0x0][0x39c] ;  /* 0x00007380ff0777ac */ /* 0x000f220008000800 */
[----:B-----5:R-:W-:Y:S01]  /*21990*/  ISETP.LT.AND P5, PT, R13, UR9, !P1 ;  /* 0x000000090d007c0c */ /* 0x020fe2000cfa1270 */
[----:B------:R0:W-:Y:S01]  /*219a0*/  @P4 STG.E.U16 desc[UR20][R4.64], R42 ;  /* 0x0000002a04004986 */ /* 0x0001e2000c101514 */
[C---:B------:R-:W-:Y:S01]  /*219b0*/  VIADD R7, R0.reuse, UR5 ;  /* 0x0000000500077c36 */ /* 0x040fe20008000000 */
[----:B------:R-:W1:Y:S02]  /*219c0*/  LDCU UR9, c[0x0][0x39c] ;  /* 0x00007380ff0977ac */ /* 0x000e640008000800 */
[----:B------:R-:W1:Y:S01]  /*219d0*/  LDL.LU R13, [R1+0x968] ;  /* 0x00096800010d7983 */ /* 0x000e620000300800 */
[----:B0-----:R-:W-:-:S04]  /*219e0*/  LEA R4, P4, R0, R2, 0x1 ;  /* 0x0000000200047211 */ /* 0x001fc800078808ff */
[-C--:B------:R-:W-:Y:S01]  /*219f0*/  LEA.HI.X.SX32 R5, R0, R3.reuse, 0x1, P4 ;  /* 0x0000000300057211 */ /* 0x080fe200020f0eff */
[C---:B------:R-:W-:Y:S01]  /*21a00*/  VIADD R0, R7.reuse, UR5 ;  /* 0x0000000507007c36 */ /* 0x040fe20008000000 */
[----:B------:R-:W-:Y:S02]  /*21a10*/  LEA R6, P4, R7, R2, 0x1 ;  /* 0x0000000207067211 */ /* 0x000fe400078808ff */
[----:B------:R-:W-:Y:S01]  /*21a20*/  F2FP.F16.F32.PACK_AB R44, R45, R44 ;  /* 0x0000002c2d2c723e */ /* 0x000fe200000000ff */
[----:B------:R0:W-:Y:S01]  /*21a30*/  @P3 STG.E.U16 desc[UR20][R4.64], R8 ;  /* 0x0000000804003986 */ /* 0x0001e2000c101514 */
[----:B------:R-:W-:-:S05]  /*21a40*/  LEA.HI.X.SX32 R7, R7, R3, 0x1, P4 ;  /* 0x0000000307077211 */ /* 0x000fca00020f0eff */
[----:B------:R5:W-:Y:S01]  /*21a50*/  @P0 STG.E.U16 desc[UR20][R6.64], R44 ;  /* 0x0000002c06000986 */ /* 0x000be2000c101514 */
[CC--:B0-----:R-:W-:Y:S01]  /*21a60*/  LEA R4, P4, R0.reuse, R2.reuse, 0x1 ;  /* 0x0000000200047211 */ /* 0x0c1fe200078808ff */
[----:B------:R-:W-:Y:S01]  /*21a70*/  VIADD R8, R0, UR5 ;  /* 0x0000000500087c36 */ /* 0x000fe20008000000 */
[----:B---3--:R-:W-:Y:S01]  /*21a80*/  ISETP.LT.AND P3, PT, R12, UR4, !P1 ;  /* 0x000000040c007c0c */ /* 0x008fe2000cf61270 */
[----:B------:R-:W0:Y:S01]  /*21a90*/  LDCU UR4, c[0x0][0x39c] ;  /* 0x00007380ff0477ac */ /* 0x000e220008000800 */
[----:B------:R-:W0:Y:S01]  /*21aa0*/  LDL.LU R12, [R1+0x7e0] ;  /* 0x0007e000010c7983 */ /* 0x000e220000300800 */
[----:B------:R-:W-:Y:S02]  /*21ab0*/  LEA.HI.X.SX32 R5, R0, R3, 0x1, P4 ;  /* 0x0000000300057211 */ /* 0x000fe400020f0eff */
[----:B-----5:R-:W-:-:S04]  /*21ac0*/  LEA R6, P4, R8, R2, 0x1 ;  /* 0x0000000208067211 */ /* 0x020fc800078808ff */
[-C--:B------:R-:W-:Y:S02]  /*21ad0*/  LEA.HI.X.SX32 R7, R8, R3.reuse, 0x1, P4 ;  /* 0x0000000308077211 */ /* 0x080fe400020f0eff */
[----:B--2---:R-:W-:Y:S02]  /*21ae0*/  ISETP.LT.AND P0, PT, R11, UR6, !P1 ;  /* 0x000000060b007c0c */ /* 0x004fe4000cf01270 */
[----:B------:R-:W-:Y:S01]  /*21af0*/  PRMT R0, R44, 0x7632, R0 ;  /* 0x000076322c007816 */ /* 0x000fe20000000000 */
[----:B------:R-:W2:Y:S01]  /*21b00*/  LDL.LU R11, [R1+0x978] ;  /* 0x00097800010b7983 */ /* 0x000ea20000300800 */
[----:B------:R-:W-:Y:S01]  /*21b10*/  F2FP.F16.F32.PACK_AB R46, R47, R46 ;  /* 0x0000002e2f2e723e */ /* 0x000fe200000000ff */
[----:B------:R-:W-:Y:S01]  /*21b20*/  VIADD R8, R8, UR5 ;  /* 0x0000000508087c36 */ /* 0x000fe20008000000 */
[----:B------:R-:W2:Y:S01]  /*21b30*/  LDCU UR6, c[0x0][0x39c] ;  /* 0x00007380ff0677ac */ /* 0x000ea20008000800 */
[----:B-1----:R-:W-:Y:S01]  /*21b40*/  ISETP.LT.AND P4, PT, R13, UR9, !P1 ;  /* 0x000000090d007c0c */ /* 0x002fe2000cf81270 */
[----:B------:R1:W-:Y:S01]  /*21b50*/  @P6 STG.E.U16 desc[UR20][R4.64], R0 ;  /* 0x0000000004006986 */ /* 0x0003e2000c101514 */
[----:B------:R-:W-:Y:S01]  /*21b60*/  PRMT R9, R46, 0x7632, R9 ;  /* 0x000076322e097816 */ /* 0x000fe20000000009 */
[----:B------:R-:W3:Y:S02]  /*21b70*/  LDCU UR9, c[0x0][0x39c] ;  /* 0x00007380ff0977ac */ /* 0x000ee40008000800 */
[----:B------:R-:W5:Y:S04]  /*21b80*/  LDL.LU R13, [R1+0x97c] ;  /* 0x00097c00010d7983 */ /* 0x000f680000300800 */
[----:B------:R3:W-:Y:S01]  /*21b90*/  @P5 STG.E.U16 desc[UR20][R6.64], R46 ;  /* 0x0000002e06005986 */ /* 0x0007e2000c101514 */
[----:B----4-:R-:W-:Y:S01]  /*21ba0*/  ISETP.LT.AND P6, PT, R14, UR7, !P1 ;  /* 0x000000070e007c0c */ /* 0x010fe2000cfc1270 */
[----:B------:R-:W5:Y:S01]  /*21bb0*/  LDCU UR7, c[0x0][0x39c] ;  /* 0x00007380ff0777ac */ /* 0x000f620008000800 */
[CC--:B-1----:R-:W-:Y:S01]  /*21bc0*/  LEA R4, P5, R8.reuse, R2.reuse, 0x1 ;  /* 0x0000000208047211 */ /* 0x0c2fe200078a08ff */
[C---:B------:R-:W-:Y:S01]  /*21bd0*/  VIADD R0, R8.reuse, UR5 ;  /* 0x0000000508007c36 */ /* 0x040fe20008000000 */
[----:B------:R-:W4:Y:S02]  /*21be0*/  LDL.LU R15, [R1+0x984] ;  /* 0x00098400010f7983 */ /* 0x000f240000300800 */
[----:B------:R-:W-:Y:S01]  /*21bf0*/  LEA.HI.X.SX32 R5, R8, R3, 0x1, P5 ;  /* 0x0000000308057211 */ /* 0x000fe200028f0eff */
[C---:B------:R-:W-:Y:S01]  /*21c00*/  VIADD R8, R0.reuse, UR5 ;  /* 0x0000000500087c36 */ /* 0x040fe20008000000 */
[----:B---3--:R-:W-:-:S03]  /*21c10*/  LEA R6, P5, R0, R2, 0x1 ;  /* 0x0000000200067211 */ /* 0x008fc600078a08ff */
[----:B------:R1:W-:Y:S01]  /*21c20*/  @P3 STG.E.U16 desc[UR20][R4.64], R9 ;  /* 0x0000000904003986 */ /* 0x0003e2000c101514 */
[----:B------:R-:W-:Y:S02]  /*21c30*/  F2FP.F16.F32.PACK_AB R48, R49, R48 ;  /* 0x000000303130723e */ /* 0x000fe400000000ff */
[----:B------:R-:W-:Y:S01]  /*21c40*/  LEA.HI.X.SX32 R7, R0, R3, 0x1, P5 ;  /* 0x0000000300077211 */ /* 0x000fe200028f0eff */
[----:B------:R-:W-:-:S04]  /*21c50*/  VIADD R0, R8, UR5 ;  /* 0x0000000508007c36 */ /* 0x000fc80008000000 */
[----:B------:R3:W-:Y:S01]  /*21c60*/  @P0 STG.E.U16 desc[UR20][R6.64], R48 ;  /* 0x0000003006000986 */ /* 0x0007e2000c101514 */
[-C--:B-1----:R-:W-:Y:S02]  /*21c70*/  LEA R4, P5, R8, R2.reuse, 0x1 ;  /* 0x0000000208047211 */ /* 0x082fe400078a08ff */
[----:B0-----:R-:W-:Y:S01]  /*21c80*/  ISETP.LT.AND P3, PT, R12, UR4, !P1 ;  /* 0x000000040c007c0c */ /* 0x001fe2000cf61270 */
[----:B------:R-:W4:Y:S01]  /*21c90*/  LDCU UR4, c[0x0][0x39c] ;  /* 0x00007380ff0477ac */ /* 0x000f220008000800 */
[----:B------:R-:W4:Y:S01]  /*21ca0*/  LDL.LU R12, [R1+0x990] ;  /* 0x00099000010c7983 */ /* 0x000f220000300800 */
[----:B------:R-:W-:Y:S02]  /*21cb0*/  LEA.HI.X.SX32 R5, R8, R3, 0x1, P5 ;  /* 0x0000000308057211 */ /* 0x000fe400028f0eff */
[----:B---3--:R-:W-:Y:S02]  /*21cc0*/  PRMT R7, R48, 0x7632, R7 ;  /* 0x0000763230077816 */ /* 0x008fe40000000007 */
[----:B------:R-:W-:-:S03]  /*21cd0*/  LEA R6, P5, R0, R2, 0x1 ;  /* 0x0000000200067211 */ /* 0x000fc600078a08ff */
[----:B------:R0:W-:Y:S02]  /*21ce0*/  @P6 STG.E.U16 desc[UR20][R4.64], R7 ;  /* 0x0000000704006986 */ /* 0x0001e4000c101514 */
[C---:B0-----:R-:W-:Y:S02]  /*21cf0*/  LEA.HI.X.SX32 R7, R0.reuse, R3, 0x1, P5 ;  /* 0x0000000300077211 */ /* 0x041fe400028f0eff */
[----:B--2---:R-:W-:Y:S01]  /*21d00*/  ISETP.LT.AND P0, PT, R11, UR6, !P1 ;  /* 0x000000060b007c0c */ /* 0x004fe2000cf01270 */
[----:B------:R-:W-:Y:S01]  /*21d10*/  VIADD R8, R0, UR5 ;  /* 0x0000000500087c36 */ /* 0x000fe20008000000 */
[----:B------:R-:W2:Y:S01]  /*21d20*/  LDL.LU R11, [R1+0x98c] ;  /* 0x00098c00010b7983 */ /* 0x000ea20000300800 */
[----:B------:R-:W0:Y:S03]  /*21d30*/  LDCU UR6, c[0x0][0x39c] ;  /* 0x00007380ff0677ac */ /* 0x000e260008000800 */
[----:B------:R-:W3:Y:S01]  /*21d40*/  LDL.LU R14, [R1+0x99c] ;  /* 0x00099c00010e7983 */ /* 0x000ee20000300800 */
[----:B-----5:R-:W-:Y:S01]  /*21d50*/  ISETP.LT.AND P5, PT, R13, UR7, !P1 ;  /* 0x000000070d007c0c */ /* 0x020fe2000cfa1270 */
[----:B------:R-:W3:Y:S02]  /*21d60*/  LDCU UR7, c[0x0][0x39c] ;  /* 0x00007380ff0777ac */ /* 0x000ee40008000800 */
[----:B------:R-:W5:Y:S01]  /*21d70*/  LDL.LU R13, [R1+0x998] ;  /* 0x00099800010d7983 */ /* 0x000f620000300800 */
[----:B------:R-:W-:-:S02]  /*21d80*/  LEA R4, P6, R8, R2, 0x1 ;  /* 0x0000000208047211 */ /* 0x000fc400078c08ff */
[----:B------:R-:W-:Y:S02]  /*21d90*/  F2FP.F16.F32.PACK_AB R50, R51, R50 ;  /* 0x000000323332723e */ /* 0x000fe400000000ff */
[C---:B------:R-:W-:Y:S01]  /*21da0*/  LEA.HI.X.SX32 R5, R8.reuse, R3, 0x1, P6 ;  /* 0x0000000308057211 */ /* 0x040fe200030f0eff */
[----:B------:R-:W-:Y:S01]  /*21db0*/  VIADD R8, R8, UR5 ;  /* 0x0000000508087c36 */ /* 0x000fe20008000000 */
[----:B------:R-:W-:Y:S01]  /*21dc0*/  PRMT R9, R50, 0x7632, R9 ;  /* 0x0000763232097816 */ /* 0x000fe20000000009 */
[----:B------:R1:W-:Y:S01]  /*21dd0*/  @P4 STG.E.U16 desc[UR20][R6.64], R50 ;  /* 0x0000003206004986 */ /* 0x0003e2000c101514 */
[----:B----4-:R-:W-:Y:S01]  /*21de0*/  ISETP.LT.AND P4, PT, R15, UR4, !P1 ;  /* 0x000000040f007c0c */ /* 0x010fe2000cf81270 */
[----:B------:R-:W2:Y:S01]  /*21df0*/  LDCU UR4, c[0x0][0x39c] ;  /* 0x00007380ff0477ac */ /* 0x000ea20008000800 */
[----:B------:R-:W-:Y:S01]  /*21e00*/  VIADD R0, R8, UR5 ;  /* 0x0000000508007c36 */ /* 0x000fe20008000000 */
[----:B------:R4:W-:Y:S01]  /*21e10*/  @P3 STG.E.U16 desc[UR20][R4.64], R9 ;  /* 0x0000000904003986 */ /* 0x0009e2000c101514 */
[----:B------:R-:W-:-:S03]  /*21e20*/  F2FP.F16.F32.PACK_AB R52, R53, R52 ;  /* 0x000000343534723e */ /* 0x000fc600000000ff */
[-C--:B-1----:R-:W-:Y:S02]  /*21e30*/  LEA R6, P6, R0, R2.reuse, 0x1 ;  /* 0x0000000200067211 */ /* 0x082fe400078c08ff */
[----:B----4-:R-:W-:Y:S02]  /*21e40*/  LEA R4, P3, R8, R2, 0x1 ;  /* 0x0000000208047211 */ /* 0x010fe400078608ff */
[-C--:B------:R-:W-:Y:S02]  /*21e50*/  LEA.HI.X.SX32 R7, R0, R3.reuse, 0x1, P6 ;  /* 0x0000000300077211 */ /* 0x080fe400030f0eff */
[----:B------:R-:W-:Y:S01]  /*21e60*/  LEA.HI.X.SX32 R5, R8, R3, 0x1, P3 ;  /* 0x0000000308057211 */ /* 0x000fe200018f0eff */
[----:B------:R-:W-:Y:S01]  /*21e70*/  VIADD R0, R0, UR5 ;  /* 0x0000000500007c36 */ /* 0x000fe20008000000 */
[----:B------:R-:W-:Y:S02]  /*21e80*/  PRMT R8, R52, 0x7632, R8 ;  /* 0x0000763234087816 */ /* 0x000fe40000000008 */
[----:B0-----:R-:W-:Y:S01]  /*21e90*/  ISETP.LT.AND P3, PT, R12, UR6, !P1 ;  /* 0x000000060c007c0c */ /* 0x001fe2000cf61270 */
[----:B------:R0:W-:Y:S01]  /*21ea0*/  @P0 STG.E.U16 desc[UR20][R4.64], R52 ;  /* 0x0000003404000986 */ /* 0x0001e2000c101514 */
[----:B------:R-:W-:Y:S01]  /*21eb0*/  F2FP.F16.F32.PACK_AB R54, R55, R54 ;  /* 0x000000363736723e */ /* 0x000fe200000000ff */
[----:B------:R-:W1:Y:S02]  /*21ec0*/  LDCU UR6, c[0x0][0x39c] ;  /* 0x00007380ff0677ac */ /* 0x000e640008000800 */
[----:B------:R-:W4:Y:S04]  /*21ed0*/  LDL.LU R12, [R1+0x7d8] ;  /* 0x0007d800010c7983 */ /* 0x000f280000300800 */
[----:B------:R1:W-:Y:S01]  /*21ee0*/  @P5 STG.E.U16 desc[UR20][R6.64], R8 ;  /* 0x0000000806005986 */ /* 0x0003e2000c101514 */
[----:B0-----:R-:W-:-:S04]  /*21ef0*/  LEA R4, P5, R0, R2, 0x1 ;  /* 0x0000000200047211 */ /* 0x001fc800078a08ff */
[----:B------:R-:W-:Y:S02]  /*21f00*/  LEA.HI.X.SX32 R5, R0, R3, 0x1, P5 ;  /* 0x0000000300057211 */ /* 0x000fe400028f0eff */
[----:B--2---:R-:W-:Y:S01]  /*21f10*/  ISETP.LT.AND P0, PT, R11, UR4, !P1 ;  /* 0x000000040b007c0c */ /* 0x004fe2000cf01270 */
[----:B------:R-:W4:Y:S01]  /*21f20*/  LDCU UR4, c[0x0][0x39c] ;  /* 0x00007380ff0477ac */ /* 0x000f220008000800 */
[----:B------:R-:W2:Y:S01]  /*21f30*/  LDL.LU R11, [R1+0x9a8] ;  /* 0x0009a800010b7983 */ /* 0x000ea20000300800 */
[----:B---3--:R-:W-:Y:S01]  /*21f40*/  ISETP.LT.AND P6, PT, R14, UR7, !P1 ;  /* 0x000000070e007c0c */ /* 0x008fe2000cfc1270 */
[----:B------:R-:W-:Y:S02]  /*21f50*/  VIADD R0, R0, UR5 ;  /* 0x0000000500007c36 */ /* 0x000fe40008000000 */
[----:B------:R-:W3:Y:S01]  /*21f60*/  LDL.LU R14, [R1+0x9b4] ;  /* 0x0009b400010e7983 */ /* 0x000ee20000300800 */
[----:B------:R-:W-:Y:S01]  /*21f70*/  PRMT R9, R54, 0x7632, R9 ;  /* 0x0000763236097816 */ /* 0x000fe20000000009 */
[----:B------:R-:W3:Y:S01]  /*21f80*/  LDCU UR7, c[0x0][0x39c] ;  /* 0x00007380ff0777ac */ /* 0x000ee20008000800 */
[----:B-----5:R-:W-:Y:S01]  /*21f90*/  ISETP.LT.AND P5, PT, R13, UR9, !P1 ;  /* 0x000000090d007c0c */ /* 0x020fe2000cfa1270 */
[----:B------:R0:W-:Y:S01]  /*21fa0*/  @P4 STG.E.U16 desc[UR20][R4.64], R54 ;  /* 0x0000003604004986 */ /* 0x0001e2000c101514 */
[C---:B-1----:R-:W-:Y:S01]  /*21fb0*/  VIADD R7, R0.reuse, UR5 ;  /* 0x0000000500077c36 */ /* 0x042fe20008000000 */
        /* <DEDUP_REMOVED lines=8> */
[----:B------:R-:W-:Y:S01]  /*22040*/  LEA.HI.X.SX32 R7, R7, R3, 0x1, P4 ;  /* 0x0000000307077211 */ /* 0x000fe200020f0eff */
[----:B------:R-:W-:-:S04]  /*22050*/  VIADD R8, R0, UR5 ;  /* 0x0000000500087c36 */ /* 0x000fc80008000000 */
[----:B------:R5:W-:Y:S01]  /*22060*/  @P0 STG.E.U16 desc[UR20][R6.64], R56 ;  /* 0x0000003806000986 */ /* 0x000be2000c101514 */
[-C--:B0-----:R-:W-:Y:S02]  /*22070*/  LEA R4, P4, R0, R2.reuse, 0x1 ;  /* 0x0000000200047211 */ /* 0x081fe400078808ff */
[----:B----4-:R-:W-:Y:S01]  /*22080*/  ISETP.LT.AND P3, PT, R12, UR4, !P1 ;  /* 0x000000040c007c0c */ /* 0x010fe2000cf61270 */
[----:B------:R-:W0:Y:S01]  /*22090*/  LDCU UR4, c[0x0][0x39c] ;  /* 0x00007380ff0477ac */ /* 0x000e220008000800 */
[----:B------:R-:W0:Y:S01]  /*220a0*/  LDL.LU R12, [R1+0x9b8] ;  /* 0x0009b800010c7983 */ /* 0x000e220000300800 */
[----:B------:R-:W-:Y:S02]  /*220b0*/  LEA.HI.X.SX32 R5, R0, R3, 0x1, P4 ;  /* 0x0000000300057211 */ /* 0x000fe400020f0eff */
[----:B-----5:R-:W-:Y:S02]  /*220c0*/  PRMT R7, R56, 0x7632, R7 ;  /* 0x0000763238077816 */ /* 0x020fe40000000007 */
[----:B------:R-:W-:-:S03]  /*220d0*/  LEA R6, P4, R8, R2, 0x1 ;  /* 0x0000000208067211 */ /* 0x000fc600078808ff */
[----:B------:R4:W-:Y:S02]  /*220e0*/  @P6 STG.E.U16 desc[UR20][R4.64], R7 ;  /* 0x0000000704006986 */ /* 0x0009e4000c101514 */
[C---:B----4-:R-:W-:Y:S02]  /*220f0*/  LEA.HI.X.SX32 R7, R8.reuse, R3, 0x1, P4 ;  /* 0x0000000308077211 */ /* 0x050fe400020f0eff */
[----:B--2---:R-:W-:Y:S01]  /*22100*/  ISETP.LT.AND P0, PT, R11, UR6, !P1 ;  /* 0x000000060b007c0c */ /* 0x004fe2000cf01270 */
[----:B------:R-:W-:Y:S01]  /*22110*/  VIADD R8, R8, UR5 ;  /* 0x0000000508087c36 */ /* 0x000fe20008000000 */
[----:B------:R-:W2:Y:S01]  /*22120*/  LDL.LU R11, [R1+0x9c0] ;  /* 0x0009c000010b7983 */ /* 0x000ea20000300800 */
[----:B------:R-:W-:Y:S01]  /*22130*/  F2FP.F16.F32.PACK_AB R58, R59, R58 ;  /* 0x0000003a3b3a723e */ /* 0x000fe200000000ff */
[----:B------:R-:W2:Y:S01]  /*22140*/  LDCU UR6, c[0x0][0x39c] ;  /* 0x00007380ff0677ac */ /* 0x000ea20008000800 */
[----:B-1----:R-:W-:-:S03]  /*22150*/  ISETP.LT.AND P4, PT, R13, UR9, !P1 ;  /* 0x000000090d007c0c */ /* 0x002fc6000cf81270 */
[----:B------:R1:W-:Y:S04]  /*22160*/  @P5 STG.E.U16 desc[UR20][R6.64], R58 ;  /* 0x0000003a06005986 */ /* 0x0003e8000c101514 */
[----:B------:R-:W4:Y:S01]  /*22170*/  LDL.LU R13, [R1+0x9c4] ;  /* 0x0009c400010d7983 */ /* 0x000f220000300800 */
[CC--:B------:R-:W-:Y:S01]  /*22180*/  LEA R4, P5, R8.reuse, R2.reuse, 0x1 ;  /* 0x0000000208047211 */ /* 0x0c0fe200078a08ff */
[----:B------:R-:W-:Y:S01]  /*22190*/  VIADD R0, R8, UR5 ;  /* 0x0000000508007c36 */ /* 0x000fe20008000000 */
[----:B---3--:R-:W-:Y:S01]  /*221a0*/  ISETP.LT.AND P6, PT, R14, UR7, !P1 ;  /* 0x000000070e007c0c */ /* 0x008fe2000cfc1270 */
[----:B------:R-:W3:Y:S01]  /*221b0*/  LDL.LU R15, [R1+0x9cc] ;  /* 0x0009cc00010f7983 */ /* 0x000ee20000300800 */
[----:B------:R-:W4:Y:S01]  /*221c0*/  LDCU UR7, c[0x0][0x39c] ;  /* 0x00007380ff0777ac */ /* 0x000f220008000800 */
[----:B------:R-:W-:Y:S01]  /*221d0*/  LEA.HI.X.SX32 R5, R8, R3, 0x1, P5 ;  /* 0x0000000308057211 */ /* 0x000fe200028f0eff */
[C---:B------:R-:W-:Y:S01]  /*221e0*/  VIADD R8, R0.reuse, UR5 ;  /* 0x0000000500087c36 */ /* 0x040fe20008000000 */
[----:B-1----:R-:W-:Y:S01]  /*221f0*/  LEA R6, P5, R0, R2, 0x1 ;  /* 0x0000000200067211 */ /* 0x002fe200078a08ff */
[----:B------:R-:W1:Y:S01]  /*22200*/  LDCU UR9, c[0x0][0x39c] ;  /* 0x00007380ff0977ac */ /* 0x000e620008000800 */
[----:B------:R-:W-:-:S02]  /*22210*/  PRMT R9, R58, 0x7632, R9 ;  /* 0x000076323a097816 */ /* 0x000fc40000000009 */
[----:B------:R-:W-:Y:S02]  /*22220*/  F2FP.F16.F32.PACK_AB R60, R61, R60 ;  /* 0x0000003c3d3c723e */ /* 0x000fe400000000ff */
[----:B------:R-:W-:Y:S01]  /*22230*/  LEA.HI.X.SX32 R7, R0, R3, 0x1, P5 ;  /* 0x0000000300077211 */ /* 0x000fe200028f0eff */
[----:B------:R5:W-:Y:S01]  /*22240*/  @P3 STG.E.U16 desc[UR20][R4.64], R9 ;  /* 0x0000000904003986 */ /* 0x000be2000c101514 */
[----:B------:R-:W-:-:S03]  /*22250*/  VIADD R0, R8, UR5 ;  /* 0x0000000508007c36 */ /* 0x000fc60008000000 */
[----:B------:R1:W-:Y:S01]  /*22260*/  @P0 STG.E.U16 desc[UR20][R6.64], R60 ;  /* 0x0000003c06000986 */ /* 0x0003e2000c101514 */
[-C--:B-----5:R-:W-:Y:S02]  /*22270*/  LEA R4, P5, R8, R2.reuse, 0x1 ;  /* 0x0000000208047211 */ /* 0x0a0fe400078a08ff */
[----:B0-----:R-:W-:Y:S01]  /*22280*/  ISETP.LT.AND P3, PT, R12, UR4, !P1 ;  /* 0x000000040c007c0c */ /* 0x001fe2000cf61270 */
[----:B------:R-:W3:Y:S01]  /*22290*/  LDCU UR4, c[0x0][0x39c] ;  /* 0x00007380ff0477ac */ /* 0x000ee20008000800 */
[----:B------:R-:W5:Y:S01]  /*222a0*/  LDL.LU R12, [R1+0x7d4] ;  /* 0x0007d400010c7983 */ /* 0x000f620000300800 */
        /* <DEDUP_REMOVED lines=8> */
[----:B------:R-:W5:Y:S03]  /*22330*/  LDCU UR6, c[0x0][0x39c] ;  /* 0x00007380ff0677ac */ /* 0x000f660008000800 */
[----:B------:R-:W2:Y:S01]  /*22340*/  LDL.LU R14, [R1+0x9e4] ;  /* 0x0009e400010e7983 */ /* 0x000ea20000300800 */
[----:B----4-:R-:W-:Y:S01]  /*22350*/  ISETP.LT.AND P5, PT, R13, UR7, !P1 ;  /* 0x000000070d007c0c */ /* 0x010fe2000cfa1270 */
[----:B------:R-:W0:Y:S02]  /*22360*/  LDCU UR7, c[0x0][0x39c] ;  /* 0x00007380ff0777ac */ /* 0x000e240008000800 */
[----:B------:R-:W4:Y:S01]  /*22370*/  LDL.LU R13, [R1+0x9e0] ;  /* 0x0009e000010d7983 */ /* 0x000f220000300800 */
[----:B------:R-:W-:-:S02]  /*22380*/  LEA R4, P6, R8, R2, 0x1 ;  /* 0x0000000208047211 */ /* 0x000fc400078c08ff */
[----:B------:R-:W-:Y:S02]  /*22390*/  F2FP.F16.F32.PACK_AB R62, R63, R62 ;  /* 0x0000003e3f3e723e */ /* 0x000fe400000000ff */
[C---:B------:R-:W-:Y:S01]  /*223a0*/  LEA.HI.X.SX32 R5, R8.reuse, R3, 0x1, P6 ;  /* 0x0000000308057211 */ /* 0x040fe200030f0eff */
[----:B------:R-:W-:Y:S01]  /*223b0*/  VIADD R8, R8, UR5 ;  /* 0x0000000508087c36 */ /* 0x000fe20008000000 */
[----:B------:R-:W-:Y:S01]  /*223c0*/  PRMT R9, R62, 0x7632, R9 ;  /* 0x000076323e097816 */ /* 0x000fe20000000009 */
[----:B------:R1:W-:Y:S01]  /*223d0*/  @P4 STG.E.U16 desc[UR20][R6.64], R62 ;  /* 0x0000003e06004986 */ /* 0x0003e2000c101514 */
[----:B---3--:R-:W-:Y:S01]  /*223e0*/  ISETP.LT.AND P4, PT, R15, UR4, !P1 ;  /* 0x000000040f007c0c */ /* 0x008fe2000cf81270 */
[----:B------:R-:W2:Y:S01]  /*223f0*/  LDCU UR4, c[0x0][0x39c] ;  /* 0x00007380ff0477ac */ /* 0x000ea20008000800 */
[----:B------:R-:W-:Y:S01]  /*22400*/  VIADD R0, R8, UR5 ;  /* 0x0000000508007c36 */ /* 0x000fe20008000000 */
[----:B------:R3:W-:Y:S01]  /*22410*/  @P3 STG.E.U16 desc[UR20][R4.64], R9 ;  /* 0x0000000904003986 */ /* 0x0007e2000c101514 */
[----:B------:R-:W-:-:S03]  /*22420*/  F2FP.F16.F32.PACK_AB R64, R65, R64 ;  /* 0x000000404140723e */ /* 0x000fc600000000ff */
[-C--:B-1----:R-:W-:Y:S02]  /*22430*/  LEA R6, P6, R0, R2.reuse, 0x1 ;  /* 0x0000000200067211 */ /* 0x082fe400078c08ff */
[-C--:B---3--:R-:W-:Y:S02]  /*22440*/  LEA R4, P3, R8, R2.reuse, 0x1 ;  /* 0x0000000208047211 */ /* 0x088fe400078608ff */
[-C--:B------:R-:W-:Y:S02]  /*22450*/  LEA.HI.X.SX32 R7, R0, R3.reuse, 0x1, P6 ;  /* 0x0000000300077211 */ /* 0x080fe400030f0eff */
[----:B------:R-:W-:Y:S01]  /*22460*/  LEA.HI.X.SX32 R5, R8, R3, 0x1, P3 ;  /* 0x0000000308057211 */ /* 0x000fe200018f0eff */
[----:B------:R-:W-:Y:S01]  /*22470*/  VIADD R0, R0, UR5 ;  /* 0x0000000500007c36 */ /* 0x000fe20008000000 */
[----:B-----5:R-:W-:Y:S01]  /*22480*/  ISETP.LT.AND P3, PT, R12, UR6, !P1 ;  /* 0x000000060c007c0c */ /* 0x020fe2000cf61270 */
[----:B------:R-:W1:Y:S01]  /*22490*/  LDCU UR6, c[0x0][0x39c] ;  /* 0x00007380ff0677ac */ /* 0x000e620008000800 */
[----:B------:R-:W-:Y:S01]  /*224a0*/  PRMT R8, R64, 0x7632, R8 ;  /* 0x0000763240087816 */ /* 0x000fe20000000008 */
[----:B------:R-:W3:Y:S04]  /*224b0*/  LDL.LU R12, [R1+0x9e8] ;  /* 0x0009e800010c7983 */ /* 0x000ee80000300800 */
[----:B------:R5:W-:Y:S04]  /*224c0*/  @P0 STG.E.U16 desc[UR20][R4.64], R64 ;  /* 0x0000004004000986 */ /* 0x000be8000c101514 */
[----:B------:R0:W-:Y:S01]  /*224d0*/  @P5 STG.E.U16 desc[UR20][R6.64], R8 ;  /* 0x0000000806005986 */ /* 0x0001e2000c101514 */
[----:B-----5:R-:W-:-:S04]  /*224e0*/  LEA R4, P5, R0, R2, 0x1 ;  /* 0x0000000200047211 */ /* 0x020fc800078a08ff */
[----:B------:R-:W-:Y:S02]  /*224f0*/  LEA.HI.X.SX32 R5, R0, R3, 0x1, P5 ;  /* 0x0000000300057211 */ /* 0x000fe400028f0eff */
[----:B--2---:R-:W-:Y:S01]  /*22500*/  ISETP.LT.AND P0, PT, R11, UR4, !P1 ;  /* 0x000000040b007c0c */ /* 0x004fe2000cf01270 */
[----:B------:R-:W3:Y:S01]  /*22510*/  LDCU UR4, c[0x0][0x39c] ;  /* 0x00007380ff0477ac */ /* 0x000ee20008000800 */
[----:B------:R-:W1:Y:S01]  /*22520*/  LDL.LU R11, [R1+0x9f0] ;  /* 0x0009f000010b7983 */ /* 0x000e620000300800 */
[----:B0-----:R-:W-:Y:S01]  /*22530*/  ISETP.LT.AND P6, PT, R14, UR7, !P1 ;  /* 0x000000070e007c0c */ /* 0x001fe2000cfc1270 */
[----:B------:R-:W-:Y:S02]  /*22540*/  VIADD R0, R0, UR5 ;  /* 0x0000000500007c36 */ /* 0x000fe40008000000 */
[----:B------:R-:W2:Y:S01]  /*22550*/  LDL.LU R14, [R1+0x9fc] ;  /* 0x0009fc00010e7983 */ /* 0x000ea20000300800 */
[----:B------:R-:W-:Y:S01]  /*22560*/  F2FP.F16.F32.PACK_AB R66, R67, R66 ;  /* 0x000000424342723e */ /* 0x000fe200000000ff */
[----:B------:R-:W2:Y:S01]  /*22570*/  LDCU UR7, c[0x0][0x39c] ;  /* 0x00007380ff0777ac */ /* 0x000ea20008000800 */
[----:B----4-:R-:W-:-:S03]  /*22580*/  ISETP.LT.AND P5, PT, R13, UR9, !P1 ;  /* 0x000000090d007c0c */ /* 0x010fc6000cfa1270 */
[----:B------:R0:W-:Y:S01]  /*22590*/  @P4 STG.E.U16 desc[UR20][R4.64], R66 ;  /* 0x0000004204004986 */ /* 0x0001e2000c101514 */
[----:B------:R-:W-:Y:S01]  /*225a0*/  VIADD R7, R0, UR5 ;  /* 0x0000000500077c36 */ /* 0x000fe20008000000 */
[----:B------:R-:W4:Y:S02]  /*225b0*/  LDCU UR9, c[0x0][0x39c] ;  /* 0x00007380ff0977ac */ /* 0x000f240008000800 */
[----:B------:R-:W4:Y:S01]  /*225c0*/  LDL.LU R13, [R1+0x9f8] ;  /* 0x0009f800010d7983 */ /* 0x000f220000300800 */
[----:B------:R-:W-:Y:S02]  /*225d0*/  PRMT R9, R66, 0x7632, R9 ;  /* 0x0000763242097816 */ /* 0x000fe40000000009 */
        /* <DEDUP_REMOVED lines=9> */
[----:B---3--:R-:W-:Y:S01]  /*22670*/  ISETP.LT.AND P3, PT, R12, UR4, !P1 ;  /* 0x000000040c007c0c */ /* 0x008fe2000cf61270 */
[----:B------:R-:W3:Y:S01]  /*22680*/  LDCU UR4, c[0x0][0x39c] ;  /* 0x00007380ff0477ac */ /* 0x000ee20008000800 */
[CC--:B0-----:R-:W-:Y:S01]  /*22690*/  LEA R4, P4, R0.reuse, R2.reuse, 0x1 ;  /* 0x0000000200047211 */ /* 0x0c1fe200078808ff */
[----:B------:R-:W3:Y:S03]  /*226a0*/  LDL.LU R12, [R1+0x7d0] ;  /* 0x0007d000010c7983 */ /* 0x000ee60000300800 */
[----:B------:R-:W-:Y:S02]  /*226b0*/  LEA.HI.X.SX32 R5, R0, R3, 0x1, P4 ;  /* 0x0000000300057211 */ /* 0x000fe400020f0eff */
[----:B-----5:R-:W-:Y:S02]  /*226c0*/  PRMT R7, R68, 0x7632, R7 ;  /* 0x0000763244077816 */ /* 0x020fe40000000007 */
[----:B------:R-:W-:-:S03]  /*226d0*/  LEA R6, P4, R8, R2, 0x1 ;  /* 0x0000000208067211 */ /* 0x000fc600078808ff */
[----:B------:R0:W-:Y:S02]  /*226e0*/  @P6 STG.E.U16 desc[UR20][R4.64], R7 ;  /* 0x0000000704006986 */ /* 0x0001e4000c101514 */
[C---:B0-----:R-:W-:Y:S02]  /*226f0*/  LEA.HI.X.SX32 R7, R8.reuse, R3, 0x1, P4 ;  /* 0x0000000308077211 */ /* 0x041fe400020f0eff */
[----:B-1----:R-:W-:Y:S01]  /*22700*/  ISETP.LT.AND P0, PT, R11, UR6, !P1 ;  /* 0x000000060b007c0c */ /* 0x002fe2000cf01270 */
[----:B------:R-:W-:Y:S01]  /*22710*/  VIADD R8, R8, UR5 ;  /* 0x0000000508087c36 */ /* 0x000fe20008000000 */
[----:B------:R-:W5:Y:S01]  /*22720*/  LDL.LU R11, [R1+0xa08] ;  /* 0x000a0800010b7983 */ /* 0x000f620000300800 */
[----:B------:R-:W-:Y:S01]  /*22730*/  F2FP.F16.F32.PACK_AB R70, R71, R70 ;  /* 0x000000464746723e */ /* 0x000fe200000000ff */
[----:B------:R-:W5:Y:S01]  /*22740*/  LDCU UR6, c[0x0][0x39c] ;  /* 0x00007380ff0677ac */ /* 0x000f620008000800 */
[----:B----4-:R-:W-:-:S03]  /*22750*/  ISETP.LT.AND P4, PT, R13, UR9, !P1 ;  /* 0x000000090d007c0c */ /* 0x010fc6000cf81270 */
[----:B------:R0:W-:Y:S04]  /*22760*/  @P5 STG.E.U16 desc[UR20][R6.64], R70 ;  /* 0x0000004606005986 */ /* 0x0001e8000c101514 */
[----:B------:R-:W4:Y:S01]  /*22770*/  LDL.LU R13, [R1+0xa0c] ;  /* 0x000a0c00010d7983 */ /* 0x000f220000300800 */
[CC--:B------:R-:W-:Y:S01]  /*22780*/  LEA R4, P5, R8.reuse, R2.reuse, 0x1 ;  /* 0x0000000208047211 */ /* 0x0c0fe200078a08ff */
[----:B------:R-:W-:Y:S01]  /*22790*/  VIADD R0, R8, UR5 ;  /* 0x0000000508007c36 */ /* 0x000fe20008000000 */
[----:B--2---:R-:W-:Y:S01]  /*227a0*/  ISETP.LT.AND P6, PT, R14, UR7, !P1 ;  /* 0x000000070e007c0c */ /* 0x004fe2000cfc1270 */
[----:B------:R-:W2:Y:S01]  /*227b0*/  LDL.LU R15, [R1+0xa14] ;  /* 0x000a1400010f7983 */ /* 0x000ea20000300800 */
[----:B------:R-:W4:Y:S01]  /*227c0*/  LDCU UR7, c[0x0][0x39c] ;  /* 0x00007380ff0777ac */ /* 0x000f220008000800 */
[----:B------:R-:W-:Y:S01]  /*227d0*/  LEA.HI.X.SX32 R5, R8, R3, 0x1, P5 ;  /* 0x0000000308057211 */ /* 0x000fe200028f0eff */
[C---:B------:R-:W-:Y:S01]  /*227e0*/  VIADD R8, R0.reuse, UR5 ;  /* 0x0000000500087c36 */ /* 0x040fe20008000000 */
[----:B0-----:R-:W-:Y:S01]  /*227f0*/  LEA R6, P5, R0, R2, 0x1 ;  /* 0x0000000200067211 */ /* 0x001fe200078a08ff */
[----:B------:R-:W0:Y:S01]  /*22800*/  LDCU UR9, c[0x0][0x39c] ;  /* 0x00007380ff0977ac */ /* 0x000e220008000800 */
[----:B------:R-:W-:-:S02]  /*22810*/  PRMT R9, R70, 0x7632, R9 ;  /* 0x0000763246097816 */ /* 0x000fc40000000009 */
[----:B------:R-:W-:Y:S02]  /*22820*/  F2FP.F16.F32.PACK_AB R72, R73, R72 ;  /* 0x000000484948723e */ /* 0x000fe400000000ff */
[----:B------:R-:W-:Y:S01]  /*22830*/  LEA.HI.X.SX32 R7, R0, R3, 0x1, P5 ;  /* 0x0000000300077211 */ /* 0x000fe200028f0eff */
[----:B------:R1:W-:Y:S01]  /*22840*/  @P3 STG.E.U16 desc[UR20][R4.64], R9 ;  /* 0x0000000904003986 */ /* 0x0003e2000c101514 */
[----:B------:R-:W-:-:S03]  /*22850*/  VIADD R0, R8, UR5 ;  /* 0x0000000508007c36 */ /* 0x000fc60008000000 */
[----:B------:R0:W-:Y:S01]  /*22860*/  @P0 STG.E.U16 desc[UR20][R6.64], R72 ;  /* 0x0000004806000986 */ /* 0x0001e2000c101514 */
[----:B---3--:R-:W-:Y:S01]  /*22870*/  ISETP.LT.AND P3, PT, R12, UR4, !P1 ;  /* 0x000000040c007c0c */ /* 0x008fe2000cf61270 */
[----:B------:R-:W2:Y:S01]  /*22880*/  LDCU UR4, c[0x0][0x39c] ;  /* 0x00007380ff0477ac */ /* 0x000ea20008000800 */
[-C--:B-1----:R-:W-:Y:S01]  /*22890*/  LEA R4, P5, R8, R2.reuse, 0x1 ;  /* 0x0000000208047211 */ /* 0x082fe200078a08ff */
[----:B------:R-:W3:Y:S01]  /*228a0*/  LDL.LU R12, [R1+0xa18] ;  /* 0x000a1800010c7983 */ /* 0x000ee20000300800 */
[----:B0-----:R-:W-:Y:S02]  /*228b0*/  PRMT R7, R72, 0x7632, R7 ;  /* 0x0000763248077816 */ /* 0x001fe40000000007 */
[----:B------:R-:W-:Y:S02]  /*228c0*/  LEA.HI.X.SX32 R5, R8, R3, 0x1, P5 ;  /* 0x0000000308057211 */ /* 0x000fe400028f0eff */
[----:B------:R-:W-:-:S03]  /*228d0*/  LEA R6, P5, R0, R2, 0x1 ;  /* 0x0000000200067211 */ /* 0x000fc600078a08ff */
[----:B------:R0:W-:Y:S02]  /*228e0*/  @P6 STG.E.U16 desc[UR20][R4.64], R7 ;  /* 0x0000000704006986 */ /* 0x0001e4000c101514 */
[C---:B0-----:R-:W-:Y:S02]  /*228f0*/  LEA.HI.X.SX32 R7, R0.reuse, R3, 0x1, P5 ;  /* 0x0000000300077211 */ /* 0x041fe400028f0eff */
[----:B-----5:R-:W-:Y:S01]  /*22900*/  ISETP.LT.AND P0, PT, R11, UR6, !P1 ;  /* 0x000000060b007c0c */ /* 0x020fe2000cf01270 */
[----:B------:R-:W-:Y:S01]  /*22910*/  VIADD R8, R0, UR5 ;  /* 0x0000000500087c36 */ /* 0x000fe20008000000 */
[----:B------:R-:W5:Y:S01]  /*22920*/  LDL.LU R11, [R1+0xa10] ;  /* 0x000a1000010b7983 */ /* 0x000f620000300800 */
[----:B------:R-:W3:Y:S03]  /*22930*/  LDCU UR6, c[0x0][0x39c] ;  /* 0x00007380ff0677ac */ /* 0x000ee60008000800 */
[----:B------:R-:W5:Y:S01]  /*22940*/  LDL.LU R14, [R1+0xa04] ;  /* 0x000a0400010e7983 */ /* 0x000f620000300800 */
        /* <DEDUP_REMOVED lines=9> */
[----:B--2---:R-:W-:Y:S01]  /*229e0*/  ISETP.LT.AND P4, PT, R15, UR4, !P1 ;  /* 0x000000040f007c0c */ /* 0x004fe2000cf81270 */
[----:B------:R-:W5:Y:S01]  /*229f0*/  LDCU UR4, c[0x0][0x39c] ;  /* 0x00007380ff0477ac */ /* 0x000f620008000800 */
[----:B------:R-:W-:Y:S01]  /*22a00*/  VIADD R0, R8, UR5 ;  /* 0x0000000508007c36 */ /* 0x000fe20008000000 */
[----:B------:R2:W-:Y:S01]  /*22a10*/  @P3 STG.E.U16 desc[UR20][R4.64], R9 ;  /* 0x0000000904003986 */ /* 0x0005e2000c101514 */
[----:B------:R-:W-:-:S03]  /*22a20*/  F2FP.F16.F32.PACK_AB R76, R77, R76 ;  /* 0x0000004c4d4c723e */ /* 0x000fc600000000ff */
[-C--:B-1----:R-:W-:Y:S02]  /*22a30*/  LEA R6, P6, R0, R2.reuse, 0x1 ;  /* 0x0000000200067211 */ /* 0x082fe400078c08ff */
[----:B--2---:R-:W-:Y:S02]  /*22a40*/  LEA R4, P3, R8, R2, 0x1 ;  /* 0x0000000208047211 */ /* 0x004fe400078608ff */
[----:B------:R-:W-:Y:S02]  /*22a50*/  PRMT R10, R76, 0x7632, R10 ;  /* 0x000076324c0a7816 */ /* 0x000fe4000000000a */
[-C--:B------:R-:W-:Y:S02]  /*22a60*/  LEA.HI.X.SX32 R5, R8, R3.reuse, 0x1, P3 ;  /* 0x0000000308057211 */ /* 0x080fe400018f0eff */
[----:B---3--:R-:W-:Y:S01]  /*22a70*/  ISETP.LT.AND P3, PT, R12, UR6, !P1 ;  /* 0x000000060c007c0c */ /* 0x008fe2000cf61270 */
[----:B------:R-:W1:Y:S01]  /*22a80*/  LDCU UR6, c[0x0][0x39c] ;  /* 0x00007380ff0677ac */ /* 0x000e620008000800 */
[C---:B------:R-:W-:Y:S01]  /*22a90*/  LEA.HI.X.SX32 R7, R0.reuse, R3, 0x1, P6 ;  /* 0x0000000300077211 */ /* 0x040fe200030f0eff */
[----:B------:R-:W2:Y:S01]  /*22aa0*/  LDL.LU R12, [R1+0x7cc] ;  /* 0x0007cc00010c7983 */ /* 0x000ea20000300800 */
[----:B------:R-:W-:-:S03]  /*22ab0*/  VIADD R0, R0, UR5 ;  /* 0x0000000500007c36 */ /* 0x000fc60008000000 */
[----:B------:R-:W-:Y:S04]  /*22ac0*/  @P0 STG.E.U16 desc[UR20][R4.64], R76 ;  /* 0x0000004c04000986 */ /* 0x000fe8000c101514 */
[----:B------:R3:W-:Y:S01]  /*22ad0*/  @P5 STG.E.U16 desc[UR20][R6.64], R10 ;  /* 0x0000000a06005986 */ /* 0x0007e2000c101514 */
[----:B------:R-:W-:-:S04]  /*22ae0*/  LEA R8, P5, R0, R2, 0x1 ;  /* 0x0000000200087211 */ /* 0x000fc800078a08ff */
[C---:B------:R-:W-:Y:S02]  /*22af0*/  LEA.HI.X.SX32 R9, R0.reuse, R3, 0x1, P5 ;  /* 0x0000000300097211 */ /* 0x040fe400028f0eff */
[----:B-----5:R-:W-:Y:S01]  /*22b00*/  ISETP.LT.AND P0, PT, R11, UR4, !P1 ;  /* 0x000000040b007c0c */ /* 0x020fe2000cf01270 */
[----:B------:R-:W2:Y:S01]  /*22b10*/  LDCU UR4, c[0x0][0x39c] ;  /* 0x00007380ff0477ac */ /* 0x000ea20008000800 */
[----:B------:R-:W1:Y:S04]  /*22b20*/  LDL.LU R11, [R1+0x9f4] ;  /* 0x0009f400010b7983 */ /* 0x000e680000300800 */
[----:B------:R-:W5:Y:S01]  /*22b30*/  LDL.LU R16, [R1+0x9ec] ;  /* 0x0009ec0001107983 */ /* 0x000f620000300800 */
[----:B----4-:R-:W-:Y:S01]  /*22b40*/  ISETP.LT.AND P5, PT, R13, UR9, !P1 ;  /* 0x000000090d007c0c */ /* 0x010fe2000cfa1270 */
[----:B------:R-:W-:-:S02]  /*22b50*/  VIADD R0, R0, UR5 ;  /* 0x0000000500007c36 */ /* 0x000fc40008000000 */
[----:B------:R-:W4:Y:S01]  /*22b60*/  LDL.LU R13, [R1+0x9dc] ;  /* 0x0009dc00010d7983 */ /* 0x000f220000300800 */
[----:B------:R-:W-:Y:S01]  /*22b70*/  F2FP.F16.F32.PACK_AB R78, R79, R78 ;  /* 0x0000004e4f4e723e */ /* 0x000fe200000000ff */
[----:B------:R-:W4:Y:S01]  /*22b80*/  LDCU UR9, c[0x0][0x39c] ;  /* 0x00007380ff0977ac */ /* 0x000f220008000800 */
[C---:B---3--:R-:W-:Y:S01]  /*22b90*/  VIADD R7, R0.reuse, UR5 ;  /* 0x0000000500077c36 */ /* 0x048fe20008000000 */
[----:B------:R-:W-:Y:S01]  /*22ba0*/  F2FP.F16.F32.PACK_AB R80, R81, R80 ;  /* 0x000000505150723e */ /* 0x000fe200000000ff */
[----:B------:R-:W3:Y:S04]  /*22bb0*/  LDL.LU R15, [R1+0x9d4] ;  /* 0x0009d400010f7983 */ /* 0x000ee80000300800 */
[----:B------:R0:W-:Y:S01]  /*22bc0*/  @P4 STG.E.U16 desc[UR20][R8.64], R78 ;  /* 0x0000004e08004986 */ /* 0x0001e2000c101514 */
[----:B------:R-:W-:-:S04]  /*22bd0*/  LEA R4, P4, R0, R2, 0x1 ;  /* 0x0000000200047211 */ /* 0x000fc800078808ff */
[-C--:B------:R-:W-:Y:S01]  /*22be0*/  LEA.HI.X.SX32 R5, R0, R3.reuse, 0x1, P4 ;  /* 0x0000000300057211 */ /* 0x080fe200020f0eff */
[C---:B------:R-:W-:Y:S01]  /*22bf0*/  VIADD R0, R7.reuse, UR5 ;  /* 0x0000000507007c36 */ /* 0x040fe20008000000 */
[C---:B------:R-:W-:Y:S02]  /*22c00*/  LEA R6, P4, R7.reuse, R2, 0x1 ;  /* 0x0000000207067211 */ /* 0x040fe400078808ff */
[----:B0-----:R-:W-:Y:S02]  /*22c10*/  PRMT R9, R78, 0x7632, R9 ;  /* 0x000076324e097816 */ /* 0x001fe40000000009 */
[----:B------:R-:W-:-:S03]  /*22c20*/  LEA.HI.X.SX32 R7, R7, R3, 0x1, P4 ;  /* 0x0000000307077211 */ /* 0x000fc600020f0eff */
[----:B------:R0:W-:Y:S01]  /*22c30*/  @P3 STG.E.U16 desc[UR20][R4.64], R9 ;  /* 0x0000000904003986 */ /* 0x0001e2000c101514 */
[-C--:B------:R-:W-:Y:S02]  /*22c40*/  LEA R8, P4, R0, R2.reuse, 0x1 ;  /* 0x0000000200087211 */ /* 0x080fe400078808ff */
[----:B--2---:R-:W-:Y:S01]  /*22c50*/  ISETP.LT.AND P3, PT, R12, UR4, !P1 ;  /* 0x000000040c007c0c */ /* 0x004fe2000cf61270 */
[----:B------:R-:W-:Y:S01]  /*22c60*/  VIADD R12, R0, UR5 ;  /* 0x00000005000c7c36 */ /* 0x000fe20008000000 */
[----:B------:R-:W-:Y:S01]  /*22c70*/  @P0 STG.E.U16 desc[UR20][R6.64], R80 ;  /* 0x0000005006000986 */ /* 0x000fe2000c101514 */
[----:B------:R-:W-:Y:S01]  /*22c80*/  ISETP.LT.AND P6, PT, R14, UR7, !P1 ;  /* 0x000000070e007c0c */ /* 0x000fe2000cfc1270 */
[----:B------:R-:W5:Y:S02]  /*22c90*/  LDCU UR7, c[0x0][0x39c] ;  /* 0x00007380ff0777ac */ /* 0x000f640008000800 */
[----:B------:R-:W2:Y:S01]  /*22ca0*/  LDL.LU R14, [R1+0x9d0] ;  /* 0x0009d000010e7983 */ /* 0x000ea20000300800 */
[----:B0-----:R-:W-:Y:S01]  /*22cb0*/  LEA.HI.X.SX32 R9, R0, R3, 0x1, P4 ;  /* 0x0000000300097211 */ /* 0x001fe200020f0eff */
[----:B------:R-:W3:Y:S01]  /*22cc0*/  LDCU UR4, c[0x0][0x39c] ;  /* 0x00007380ff0477ac */ /* 0x000ee20008000800 */
[----:B------:R-:W-:-:S02]  /*22cd0*/  LEA R10, P4, R12, R2, 0x1 ;  /* 0x000000020c0a7211 */ /* 0x000fc400078808ff */
[----:B-1----:R-:W-:Y:S01]  /*22ce0*/  ISETP.LT.AND P0, PT, R11, UR6, !P1 ;  /* 0x000000060b007c0c */ /* 0x002fe2000cf01270 */
[----:B------:R-:W2:Y:S01]  /*22cf0*/  LDCU UR6, c[0x0][0x39c] ;  /* 0x00007380ff0677ac */ /* 0x000ea20008000800 */
[----:B------:R-:W-:Y:S02]  /*22d00*/  LEA.HI.X.SX32 R11, R12, R3, 0x1, P4 ;  /* 0x000000030c0b7211 */ /* 0x000fe400020f0eff */
[----:B----4-:R-:W-:Y:S02]  /*22d10*/  ISETP.LT.AND P4, PT, R13, UR9, !P1 ;  /* 0x000000090d007c0c */ /* 0x010fe4000cf81270 */
[----:B------:R-:W-:Y:S01]  /*22d20*/  PRMT R5, R80, 0x7632, R5 ;  /* 0x0000763250057816 */ /* 0x000fe20000000005 */
[----:B------:R-:W4:Y:S01]  /*22d30*/  LDL.LU R13, [R1+0x9c8] ;  /* 0x0009c800010d7983 */ /* 0x000f220000300800 */
[----:B------:R-:W-:Y:S01]  /*22d40*/  F2FP.F16.F32.PACK_AB R82, R83, R82 ;  /* 0x000000525352723e */ /* 0x000fe200000000ff */
[----:B------:R-:W-:Y:S01]  /*22d50*/  VIADD R12, R12, UR5 ;  /* 0x000000050c0c7c36 */ /* 0x000fe20008000000 */
[----:B------:R-:W-:Y:S01]  /*22d60*/  F2FP.F16.F32.PACK_AB R84, R85, R84 ;  /* 0x000000545554723e */ /* 0x000fe200000000ff */
[----:B------:R0:W-:Y:S01]  /*22d70*/  @P6 STG.E.U16 desc[UR20][R8.64], R5 ;  /* 0x0000000508006986 */ /* 0x0001e2000c101514 */
[----:B-----5:R-:W-:Y:S01]  /*22d80*/  ISETP.LT.AND P6, PT, R16, UR7, !P1 ;  /* 0x0000000710007c0c */ /* 0x020fe2000cfc1270 */
[C---:B------:R-:W-:Y:S01]  /*22d90*/  VIADD R0, R12.reuse, UR5 ;  /* 0x000000050c007c36 */ /* 0x040fe20008000000 */
[----:B------:R-:W4:Y:S01]  /*22da0*/  LDCU UR7, c[0x0][0x39c] ;  /* 0x00007380ff0777ac */ /* 0x000f220008000800 */
[----:B------:R1:W-:Y:S01]  /*22db0*/  @P5 STG.E.U16 desc[UR20][R10.64], R82 ;  /* 0x000000520a005986 */ /* 0x0003e2000c101514 */
[----:B------:R-:W-:-:S02]  /*22dc0*/  LEA R4, P5, R12, R2, 0x1 ;  /* 0x000000020c047211 */ /* 0x000fc400078a08ff */
[----:B------:R-:W-:Y:S01]  /*22dd0*/  F2FP.F16.F32.PACK_AB R86, R87, R86 ;  /* 0x000000565756723e */ /* 0x000fe200000000ff */
[----:B------:R-:W5:Y:S01]  /*22de0*/  LDL.LU R17, [R1+0x9bc] ;  /* 0x0009bc0001117983 */ /* 0x000f620000300800 */
[----:B------:R-:W2:Y:S01]  /*22df0*/  LDCU UR9, c[0x0][0x39c] ;  /* 0x00007380ff0977ac */ /* 0x000ea20008000800 */
[-C--:B0-----:R-:W-:Y:S01]  /*22e00*/  LEA.HI.X.SX32 R5, R12, R3.reuse, 0x1, P5 ;  /* 0x000000030c057211 */ /* 0x081fe200028f0eff */
[C---:B------:R-:W-:Y:S01]  /*22e10*/  VIADD R9, R0.reuse, UR5 ;  /* 0x0000000500097c36 */ /* 0x040fe20008000000 */
[CC--:B------:R-:W-:Y:S01]  /*22e20*/  LEA R6, P5, R0.reuse, R2.reuse, 0x1 ;  /* 0x0000000200067211 */ /* 0x0c0fe200078a08ff */
[----:B------:R-:W5:Y:S03]  /*22e30*/  LDL.LU R16, [R1+0x7c8] ;  /* 0x0007c80001107983 */ /* 0x000f660000300800 */
[----:B------:R-:W-:Y:S01]  /*22e40*/  LEA.HI.X.SX32 R7, R0, R3, 0x1, P5 ;  /* 0x0000000300077211 */ /* 0x000fe200028f0eff */
[C---:B------:R-:W-:Y:S01]  /*22e50*/  VIADD R0, R9.reuse, UR5 ;  /* 0x0000000509007c36 */ /* 0x040fe20008000000 */
[----:B------:R-:W-:-:S02]  /*22e60*/  LEA R8, P5, R9, R2, 0x1 ;  /* 0x0000000209087211 */ /* 0x000fc400078a08ff */
[----:B-1----:R-:W-:Y:S02]  /*22e70*/  PRMT R11, R82, 0x7632, R11 ;  /* 0x00007632520b7816 */ /* 0x002fe4000000000b */
[-C--:B------:R-:W-:Y:S02]  /*22e80*/  LEA.HI.X.SX32 R9, R9, R3.reuse, 0x1, P5 ;  /* 0x0000000309097211 */ /* 0x080fe400028f0eff */
[C---:B------:R-:W-:Y:S01]  /*22e90*/  LEA R10, P5, R0.reuse, R2, 0x1 ;  /* 0x00000002000a7211 */ /* 0x040fe200078a08ff */
[----:B------:R0:W-:Y:S01]  /*22ea0*/  @P3 STG.E.U16 desc[UR20][R4.64], R11 ;  /* 0x0000000b04003986 */ /* 0x0001e2000c101514 */
[----:B---3--:R-:W-:Y:S01]  /*22eb0*/  ISETP.LT.AND P3, PT, R15, UR4, !P1 ;  /* 0x000000040f007c0c */ /* 0x008fe2000cf61270 */
[----:B------:R-:W-:Y:S01]  /*22ec0*/  VIADD R12, R0, UR5 ;  /* 0x00000005000c7c36 */ /* 0x000fe20008000000 */
[----:B------:R-:W-:Y:S01]  /*22ed0*/  F2FP.F16.F32.PACK_AB R88, R89, R88 ;  /* 0x000000585958723e */ /* 0x000fe200000000ff */
[----:B------:R1:W-:Y:S01]  /*22ee0*/  @P0 STG.E.U16 desc[UR20][R6.64], R84 ;  /* 0x0000005406000986 */ /* 0x0003e2000c101514 */
[----:B--2---:R-:W-:Y:S01]  /*22ef0*/  ISETP.LT.AND P0, PT, R14, UR6, !P1 ;  /* 0x000000060e007c0c */ /* 0x004fe2000cf01270 */
[----:B------:R-:W5:Y:S02]  /*22f00*/  LDCU UR6, c[0x0][0x39c] ;  /* 0x00007380ff0677ac */ /* 0x000f640008000800 */
[----:B------:R-:W2:Y:S01]  /*22f10*/  LDL.LU R15, [R1+0x9ac] ;  /* 0x0009ac00010f7983 */ /* 0x000ea20000300800 */
[----:B------:R-:W3:Y:S01]  /*22f20*/  LDCU UR4, c[0x0][0x39c] ;  /* 0x00007380ff0477ac */ /* 0x000ee20008000800 */
[----:B0-----:R-:W-:-:S02]  /*22f30*/  LEA.HI.X.SX32 R11, R0, R3, 0x1, P5 ;  /* 0x00000003000b7211 */ /* 0x001fc400028f0eff */
[----:B------:R-:W2:Y:S01]  /*22f40*/  LDL.LU R14, [R1+0x9a4] ;  /* 0x0009a400010e7983 */ /* 0x000ea20000300800 */
[----:B----4-:R-:W-:Y:S01]  /*22f50*/  ISETP.LT.AND P5, PT, R13, UR7, !P1 ;  /* 0x000000070d007c0c */ /* 0x010fe2000cfa1270 */
[----:B------:R-:W0:Y:S02]  /*22f60*/  LDCU UR7, c[0x0][0x39c] ;  /* 0x00007380ff0777ac */ /* 0x000e240008000800 */
[----:B------:R-:W4:Y:S01]  /*22f70*/  LDL.LU R13, [R1+0x9a0] ;  /* 0x0009a000010d7983 */ /* 0x000f220000300800 */
[----:B------:R-:W-:-:S05]  /*22f80*/  PRMT R5, R84, 0x7632, R5 ;  /* 0x0000763254057816 */ /* 0x000fca0000000005 */
[----:B------:R0:W-:Y:S01]  /*22f90*/  @P6 STG.E.U16 desc[UR20][R8.64], R5 ;  /* 0x0000000508006986 */ /* 0x0001e2000c101514 */
[----:B------:R-:W-:Y:S02]  /*22fa0*/  LEA R4, P6, R12, R2, 0x1 ;  /* 0x000000020c047211 */ /* 0x000fe400078c08ff */
[----:B-1----:R-:W-:Y:S01]  /*22fb0*/  PRMT R7, R86, 0x7632, R7 ;  /* 0x0000763256077816 */ /* 0x002fe20000000007 */
[----:B------:R1:W-:Y:S01]  /*22fc0*/  @P4 STG.E.U16 desc[UR20][R10.64], R86 ;  /* 0x000000560a004986 */ /* 0x0003e2000c101514 */
[C---:B0-----:R-:W-:Y:S01]  /*22fd0*/  LEA.HI.X.SX32 R5, R12.reuse, R3, 0x1, P6 ;  /* 0x000000030c057211 */ /* 0x041fe200030f0eff */
[----:B------:R-:W-:Y:S02]  /*22fe0*/  VIADD R12, R12, UR5 ;  /* 0x000000050c0c7c36 */ /* 0x000fe40008000000 */
[----:B-1----:R-:W2:Y:S02]  /*22ff0*/  LDL.LU R11, [R1+0x994] ;  /* 0x00099400010b7983 */ /* 0x002ea40000300800 */
[----:B------:R-:W-:-:S02]  /*23000*/  VIADD R0, R12, UR5 ;  /* 0x000000050c007c36 */ /* 0x000fc40008000000 */
[----:B------:R0:W-:Y:S01]  /*23010*/  @P3 STG.E.U16 desc[UR20][R4.64], R7 ;  /* 0x0000000704003986 */ /* 0x0001e2000c101514 */
[-C--:B------:R-:W-:Y:S02]  /*23020*/  LEA R6, P3, R12, R2.reuse, 0x1 ;  /* 0x000000020c067211 */ /* 0x080fe400078608ff */
[C---:B------:R-:W-:Y:S01]  /*23030*/  LEA R8, P6, R0.reuse, R2, 0x1 ;  /* 0x0000000200087211 */ /* 0x040fe200078c08ff */
[----:B------:R-:W2:Y:S03]  /*23040*/  LDL.LU R10, [R1+0x988] ;  /* 0x00098800010a7983 */ /* 0x000ea60000300800 */
[CC--:B------:R-:W-:Y:S01]  /*23050*/  LEA.HI.X.SX32 R9, R0.reuse, R3.reuse, 0x1, P6 ;  /* 0x0000000300097211 */ /* 0x0c0fe200030f0eff */
[----:B------:R-:W-:Y:S01]  /*23060*/  VIADD R0, R0, UR5 ;  /* 0x0000000500007c36 */ /* 0x000fe20008000000 */
[----:B0-----:R-:W-:Y:S02]  /*23070*/  LEA.HI.X.SX32 R7, R12, R3, 0x1, P3 ;  /* 0x000000030c077211 */ /* 0x001fe400018f0eff */
[----:B------:R-:W-:-:S03]  /*23080*/  PRMT R5, R88, 0x7632, R5 ;  /* 0x0000763258057816 */ /* 0x000fc60000000005 */
[----:B------:R-:W-:Y:S04]  /*23090*/  @P0 STG.E.U16 desc[UR20][R6.64], R88 ;  /* 0x0000005806000986 */ /* 0x000fe8000c101514 */
[----:B------:R0:W-:Y:S01]  /*230a0*/  @P5 STG.E.U16 desc[UR20][R8.64], R5 ;  /* 0x0000000508005986 */ /* 0x0001e2000c101514 */
[----:B------:R-:W-:Y:S02]  /*230b0*/  LEA R4, P5, R0, R2, 0x1 ;  /* 0x0000000200047211 */ /* 0x000fe400078a08ff */
[----:B-----5:R-:W-:Y:S01]  /*230c0*/  ISETP.LT.AND P3, PT, R16, UR6, !P1 ;  /* 0x0000000610007c0c */ /* 0x020fe2000cf61270 */
[----:B------:R-:W1:Y:S01]  /*230d0*/  LDCU UR6, c[0x0][0x39c] ;  /* 0x00007380ff0677ac */ /* 0x000e620008000800 */
[----:B------:R-:W5:Y:S01]  /*230e0*/  LDL.LU R16, [R1+0x980] ;  /* 0x0009800001107983 */ /* 0x000f620000300800 */
[----:B0-----:R-:W-:-:S02]  /*230f0*/  LEA.HI.X.SX32 R5, R0, R3, 0x1, P5 ;  /* 0x0000000300057211 */ /* 0x001fc400028f0eff */
[----:B----4-:R-:W-:Y:S02]  /*23100*/  ISETP.LT.AND P5, PT, R13, UR9, !P1 ;  /* 0x000000090d007c0c */ /* 0x010fe4000cfa1270 */
[----:B---3--:R-:W-:Y:S01]  /*23110*/  ISETP.LT.AND P4, PT, R17, UR4, !P1 ;  /* 0x0000000411007c0c */ /* 0x008fe2000cf81270 */
[----:B------:R-:W3:Y:S01]  /*23120*/  LDL.LU R13, [R1+0x974] ;  /* 0x00097400010d7983 */ /* 0x000ee20000300800 */
[----:B------:R-:W2:Y:S01]  /*23130*/  LDCU UR4, c[0x0][0x39c] ;  /* 0x00007380ff0477ac */ /* 0x000ea20008000800 */
[----:B------:R-:W-:Y:S01]  /*23140*/  F2FP.F16.F32.PACK_AB R90, R91, R90 ;  /* 0x0000005a5b5a723e */ /* 0x000fe200000000ff */
[----:B------:R-:W-:Y:S01]  /*23150*/  VIADD R0, R0, UR5 ;  /* 0x0000000500007c36 */ /* 0x000fe20008000000 */
[----:B------:R-:W3:Y:S03]  /*23160*/  LDCU UR9, c[0x0][0x39c] ;  /* 0x00007380ff0977ac */ /* 0x000ee60008000800 */
[----:B------:R-:W-:-:S05]  /*23170*/  VIADD R9, R0, UR5 ;  /* 0x0000000500097c36 */ /* 0x000fca0008000000 */
[----:B------:R0:W-:Y:S01]  /*23180*/  @P4 STG.E.U16 desc[UR20][R4.64], R90 ;  /* 0x0000005a04004986 */ /* 0x0001e2000c101514 */
[CC--:B------:R-:W-:Y:S02]  /*23190*/  LEA R6, P4, R0.reuse, R2.reuse, 0x1 ;  /* 0x0000000200067211 */ /* 0x0c0fe400078808ff */
[----:B--2---:R-:W-:Y:S01]  /*231a0*/  ISETP.LT.AND P0, PT, R15, UR4, !P1 ;  /* 0x000000040f007c0c */ /* 0x004fe2000cf01270 */
[----:B------:R-:W2:Y:S01]  /*231b0*/  LDCU UR4, c[0x0][0x39c] ;  /* 0x00007380ff0477ac */ /* 0x000ea20008000800 */
[----:B------:R-:W-:Y:S01]  /*231c0*/  LEA.HI.X.SX32 R7, R0, R3, 0x1, P4 ;  /* 0x0000000300077211 */ /* 0x000fe200020f0eff */
[C---:B------:R-:W-:Y:S01]  /*231d0*/  VIADD R0, R9.reuse, UR5 ;  /* 0x0000000509007c36 */ /* 0x040fe20008000000 */
[----:B------:R-:W-:Y:S02]  /*231e0*/  LEA R8, P4, R9, R2, 0x1 ;  /* 0x0000000209087211 */ /* 0x000fe400078808ff */
[----:B0-----:R-:W-:Y:S02]  /*231f0*/  PRMT R5, R90, 0x7632, R5 ;  /* 0x000076325a057816 */ /* 0x001fe40000000005 */
[----:B------:R-:W-:-:S02]  /*23200*/  F2FP.F16.F32.PACK_AB R92, R93, R92 ;  /* 0x0000005c5d5c723e */ /* 0x000fc400000000ff */
[----:B------:R-:W-:Y:S01]  /*23210*/  LEA.HI.X.SX32 R9, R9, R3, 0x1, P4 ;  /* 0x0000000309097211 */ /* 0x000fe200020f0eff */
[C---:B------:R-:W-:Y:S01]  /*23220*/  VIADD R12, R0.reuse, UR5 ;  /* 0x00000005000c7c36 */ /* 0x040fe20008000000 */
[----:B------:R-:W-:Y:S01]  /*23230*/  LEA R4, P4, R0, R2, 0x1 ;  /* 0x0000000200047211 */ /* 0x000fe200078808ff */
[----:B------:R0:W-:Y:S04]  /*23240*/  @P3 STG.E.U16 desc[UR20][R6.64], R5 ;  /* 0x0000000506003986 */ /* 0x0001e8000c101514 */
[----:B------:R4:W-:Y:S01]  /*23250*/  @P0 STG.E.U16 desc[UR20][R8.64], R92 ;  /* 0x0000005c08000986 */ /* 0x0009e2000c101514 */
[----:B-1----:R-:W-:Y:S01]  /*23260*/  ISETP.LT.AND P0, PT, R10, UR6, !P1 ;  /* 0x000000060a007c0c */ /* 0x002fe2000cf01270 */
[----:B------:R-:W1:Y:S01]  /*23270*/  LDCU UR6, c[0x0][0x39c] ;  /* 0x00007380ff0677ac */ /* 0x000e620008000800 */
[----:B------:R-:W-:-:S02]  /*23280*/  ISETP.LT.AND P6, PT, R14, UR7, !P1 ;  /* 0x000000070e007c0c */ /* 0x000fc4000cfc1270 */
[-C--:B0-----:R-:W-:Y:S01]  /*23290*/  LEA.HI.X.SX32 R5, R0, R3.reuse, 0x1, P4 ;  /* 0x0000000300057211 */ /* 0x081fe200020f0eff */
[----:B------:R-:W4:Y:S01]  /*232a0*/  LDL.LU R14, [R1+0x7c4] ;  /* 0x0007c400010e7983 */ /* 0x000f220000300800 */
[C---:B------:R-:W-:Y:S01]  /*232b0*/  LEA R10, P4, R12.reuse, R2, 0x1 ;  /* 0x000000020c0a7211 */ /* 0x040fe200078808ff */
[----:B------:R-:W5:Y:S01]  /*232c0*/  LDCU UR7, c[0x0][0x39c] ;  /* 0x00007380ff0777ac */ /* 0x000f620008000800 */
[----:B--2---:R-:W-:Y:S01]  /*232d0*/  ISETP.LT.AND P3, PT, R11, UR4, !P1 ;  /* 0x000000040b007c0c */ /* 0x004fe2000cf61270 */
[----:B------:R-:W1:Y:S01]  /*232e0*/  LDL.LU R15, [R1+0x970] ;  /* 0x00097000010f7983 */ /* 0x000e620000300800 */
[----:B------:R-:W-:Y:S01]  /*232f0*/  LEA.HI.X.SX32 R11, R12, R3, 0x1, P4 ;  /* 0x000000030c0b7211 */ /* 0x000fe200020f0eff */
[----:B------:R-:W0:Y:S01]  /*23300*/  LDCU UR4, c[0x0][0x39c] ;  /* 0x00007380ff0477ac */ /* 0x000e220008000800 */
[----:B---3--:R-:W-:Y:S02]  /*23310*/  ISETP.LT.AND P4, PT, R13, UR9, !P1 ;  /* 0x000000090d007c0c */ /* 0x008fe4000cf81270 */
[----:B------:R-:W-:Y:S01]  /*23320*/  PRMT R7, R92, 0x7632, R7 ;  /* 0x000076325c077816 */ /* 0x000fe20000000007 */
[----:B------:R-:W2:Y:S01]  /*23330*/  LDL.LU R13, [R1+0x964] ;  /* 0x00096400010d7983 */ /* 0x000ea20000300800 */
[----:B------:R-:W-:Y:S01]  /*23340*/  F2FP.F16.F32.PACK_AB R94, R95, R94 ;  /* 0x0000005e5f5e723e */ /* 0x000fe200000000ff */
[----:B------:R-:W-:Y:S01]  /*23350*/  VIADD R12, R12, UR5 ;  /* 0x000000050c0c7c36 */ /* 0x000fe20008000000 */
[----:B------:R-:W-:Y:S01]  /*23360*/  F2FP.F16.F32.PACK_AB R96, R97, R96 ;  /* 0x000000606160723e */ /* 0x000fe200000000ff */
[----:B------:R3:W-:Y:S01]  /*23370*/  @P6 STG.E.U16 desc[UR20][R4.64], R7 ;  /* 0x0000000704006986 */ /* 0x0007e2000c101514 */
[----:B-----5:R-:W-:Y:S01]  /*23380*/  ISETP.LT.AND P6, PT, R16, UR7, !P1 ;  /* 0x0000000710007c0c */ /* 0x020fe2000cfc1270 */
[C---:B------:R-:W-:Y:S01]  /*23390*/  VIADD R0, R12.reuse, UR5 ;  /* 0x000000050c007c36 */ /* 0x040fe20008000000 */
[----:B------:R-:W2:Y:S01]  /*233a0*/  LDCU UR7, c[0x0][0x39c] ;  /* 0x00007380ff0777ac */ /* 0x000ea20008000800 */
[----:B------:R5:W-:Y:S01]  /*233b0*/  @P5 STG.E.U16 desc[UR20][R10.64], R94 ;  /* 0x0000005e0a005986 */ /* 0x000be2000c101514 */
[----:B------:R-:W-:-:S02]  /*233c0*/  LEA R6, P5, R12, R2, 0x1 ;  /* 0x000000020c067211 */ /* 0x000fc400078a08ff */
[----:B------:R-:W-:Y:S01]  /*233d0*/  F2FP.F16.F32.PACK_AB R98, R99, R98 ;  /* 0x000000626362723e */ /* 0x000fe200000000ff */
[----:B------:R-:W2:Y:S01]  /*233e0*/  LDL.LU R17, [R1+0x95c] ;  /* 0x00095c0001117983 */ /* 0x000ea20000300800 */
[----:B----4-:R-:W-:Y:S01]  /*233f0*/  VIADD R9, R0, UR5 ;  /* 0x0000000500097c36 */ /* 0x010fe20008000000 */
[----:B------:R-:W4:Y:S01]  /*23400*/  LDCU UR9, c[0x0][0x39c] ;  /* 0x00007380ff0977ac */ /* 0x000f220008000800 */
[-C--:B---3--:R-:W-:Y:S02]  /*23410*/  LEA.HI.X.SX32 R7, R12, R3.reuse, 0x1, P5 ;  /* 0x000000030c077211 */ /* 0x088fe400028f0eff */
[-C--:B------:R-:W-:Y:S02]  /*23420*/  LEA R4, P5, R0, R2.reuse, 0x1 ;  /* 0x0000000200047211 */ /* 0x080fe400078a08ff */
[----:B-----5:R-:W-:Y:S02]  /*23430*/  PRMT R11, R94, 0x7632, R11 ;  /* 0x000076325e0b7816 */ /* 0x020fe4000000000b */
[-C--:B------:R-:W-:Y:S01]  /*23440*/  LEA.HI.X.SX32 R5, R0, R3.reuse, 0x1, P5 ;  /* 0x0000000300057211 */ /* 0x080fe200028f0eff */
[C---:B------:R-:W-:Y:S01]  /*23450*/  VIADD R0, R9.reuse, UR5 ;  /* 0x0000000509007c36 */ /* 0x040fe20008000000 */
[C---:B------:R-:W-:Y:S01]  /*23460*/  LEA R8, P5, R9.reuse, R2, 0x1 ;  /* 0x0000000209087211 */ /* 0x040fe200078a08ff */
[----:B------:R3:W-:Y:S03]  /*23470*/  @P3 STG.E.U16 desc[UR20][R6.64], R11 ;  /* 0x0000000b06003986 */ /* 0x0007e6000c101514 */
[----:B------:R-:W-:-:S02]  /*23480*/  LEA.HI.X.SX32 R9, R9, R3, 0x1, P5 ;  /* 0x0000000309097211 */ /* 0x000fc400028f0eff */
[C---:B------:R-:W-:Y:S01]  /*23490*/  LEA R10, P5, R0.reuse, R2, 0x1 ;  /* 0x00000002000a7211 */ /* 0x040fe200078a08ff */
[----:B------:R5:W-:Y:S03]  /*234a0*/  @P0 STG.E.U16 desc[UR20][R4.64], R96 ;  /* 0x0000006004000986 */ /* 0x000be6000c101514 */
[----:B---3--:R-:W-:Y:S02]  /*234b0*/  LEA.HI.X.SX32 R11, R0, R3, 0x1, P5 ;  /* 0x00000003000b7211 */ /* 0x008fe400028f0eff */
[----:B0-----:R-:W-:Y:S01]  /*234c0*/  ISETP.LT.AND P3, PT, R14, UR4, !P1 ;  /* 0x000000040e007c0c */ /* 0x001fe2000cf61270 */
[----:B------:R-:W0:Y:S01]  /*234d0*/  LDCU UR4, c[0x0][0x39c] ;  /* 0x00007380ff0477ac */ /* 0x000e220008000800 */
[----:B------:R-:W3:Y:S01]  /*234e0*/  LDL.LU R14, [R1+0x94c] ;  /* 0x00094c00010e7983 */ /* 0x000ee20000300800 */
[----:B-1----:R-:W-:Y:S01]  /*234f0*/  ISETP.LT.AND P0, PT, R15, UR6, !P1 ;  /* 0x000000060f007c0c */ /* 0x002fe2000cf01270 */
[----:B------:R-:W-:-:S02]  /*23500*/  VIADD R6, R0, UR5 ;  /* 0x0000000500067c36 */ /* 0x000fc40008000000 */
[----:B------:R-:W4:Y:S01]  /*23510*/  LDL.LU R16, [R1+0x944] ;  /* 0x0009440001107983 */ /* 0x000f220000300800 */
[----:B-----5:R-:W-:Y:S01]  /*23520*/  PRMT R5, R96, 0x7632, R5 ;  /* 0x0000763260057816 */ /* 0x020fe20000000005 */
[----:B------:R-:W3:Y:S02]  /*23530*/  LDCU UR6, c[0x0][0x39c] ;  /* 0x00007380ff0677ac */ /* 0x000ee40008000800 */
[----:B------:R-:W5:Y:S01]  /*23540*/  LDL.LU R15, [R1+0x940] ;  /* 0x00094000010f7983 */ /* 0x000f620000300800 */
[----:B--2---:R-:W-:-:S03]  /*23550*/  ISETP.LT.AND P5, PT, R13, UR7, !P1 ;  /* 0x000000070d007c0c */ /* 0x004fc6000cfa1270 */
[----:B------:R1:W-:Y:S04]  /*23560*/  @P6 STG.E.U16 desc[UR20][R8.64], R5 ;  /* 0x0000000508006986 */ /* 0x0003e8000c101514 */
[----:B------:R-:W2:Y:S01]  /*23570*/  LDL.LU R13, [R1+0x938] ;  /* 0x00093800010d7983 */ /* 0x000ea20000300800 */
[C---:B------:R-:W-:Y:S01]  /*23580*/  LEA R4, P6, R6.reuse, R2, 0x1 ;  /* 0x0000000206047211 */ /* 0x040fe200078c08ff */
[----:B------:R-:W-:Y:S01]  /*23590*/  VIADD R0, R6, UR5 ;  /* 0x0000000506007c36 */ /* 0x000fe20008000000 */
[----:B------:R-:W-:Y:S01]  /*235a0*/  PRMT R7, R98, 0x7632, R7 ;  /* 0x0000763262077816 */ /* 0x000fe20000000007 */
[----:B------:R-:W-:Y:S01]  /*235b0*/  @P4 STG.E.U16 desc[UR20][R10.64], R98 ;  /* 0x000000620a004986 */ /* 0x000fe2000c101514 */
[----:B------:R-:W-:Y:S01]  /*235c0*/  F2FP.F16.F32.PACK_AB R100, R101, R100 ;  /* 0x000000646564723e */ /* 0x000fe200000000ff */
[----:B------:R-:W-:Y:S01]  /*235d0*/  VIADD R12, R0, UR5 ;  /* 0x00000005000c7c36 */ /* 0x000fe20008000000 */
[----:B------:R-:W-:Y:S01]  /*235e0*/  F2FP.F16.F32.PACK_AB R102, R103, R102 ;  /* 0x000000666766723e */ /* 0x000fe200000000ff */
[----:B------:R-:W5:Y:S01]  /*235f0*/  LDCU UR7, c[0x0][0x39c] ;  /* 0x00007380ff0777ac */ /* 0x000f620008000800 */
[----:B-1----:R-:W-:-:S02]  /*23600*/  LEA.HI.X.SX32 R5, R6, R3, 0x1, P6 ;  /* 0x0000000306057211 */ /* 0x002fc400030f0eff */
[----:B0-----:R-:W-:Y:S01]  /*23610*/  ISETP.LT.AND P4, PT, R17, UR4, !P1 ;  /* 0x0000000411007c0c */ /* 0x001fe2000cf81270 */
[----:B------:R-:W4:Y:S02]  /*23620*/  LDCU UR4, c[0x0][0x39c] ;  /* 0x00007380ff0477ac */ /* 0x000f240008000800 */
[----:B------:R0:W-:Y:S01]  /*23630*/  @P3 STG.E.U16 desc[UR20][R4.64], R7 ;  /* 0x0000000704003986 */ /* 0x0001e2000c101514 */
[-C--:B------:R-:W-:Y:S02]  /*23640*/  LEA R6, P3, R0, R2.reuse, 0x1 ;  /* 0x0000000200067211 */ /* 0x080fe400078608ff */
[----:B------:R-:W-:-:S04]  /*23650*/  LEA R8, P6, R12, R2, 0x1 ;  /* 0x000000020c087211 */ /* 0x000fc800078c08ff */
[CC--:B------:R-:W-:Y:S01]  /*23660*/  LEA.HI.X.SX32 R9, R12.reuse, R3.reuse, 0x1, P6 ;  /* 0x000000030c097211 */ /* 0x0c0fe200030f0eff */
[----:B------:R-:W-:Y:S01]  /*23670*/  VIADD R12, R12, UR5 ;  /* 0x000000050c0c7c36 */ /* 0x000fe20008000000 */
[----:B0-----:R-:W-:Y:S02]  /*23680*/  LEA.HI.X.SX32 R7, R0, R3, 0x1, P3 ;  /* 0x0000000300077211 */ /* 0x001fe400018f0eff */
[----:B------:R-:W-:-:S03]  /*23690*/  PRMT R0, R100, 0x7632, R0 ;  /* 0x0000763264007816 */ /* 0x000fc60000000000 */
[----:B------:R0:W-:Y:S04]  /*236a0*/  @P0 STG.E.U16 desc[UR20][R6.64], R100 ;  /* 0x0000006406000986 */ /* 0x0001e8000c101514 */
[----:B------:R1:W-:Y:S01]  /*236b0*/  @P5 STG.E.U16 desc[UR20][R8.64], R0 ;  /* 0x0000000008005986 */ /* 0x0003e2000c101514 */
[----:B------:R-:W-:Y:S02]  /*236c0*/  LEA R4, P5, R12, R2, 0x1 ;  /* 0x000000020c047211 */ /* 0x000fe400078a08ff */
[----:B---3--:R-:W-:Y:S01]  /*236d0*/  ISETP.LT.AND P3, PT, R14, UR6, !P1 ;  /* 0x000000060e007c0c */ /* 0x008fe2000cf61270 */
[----:B------:R-:W3:Y:S01]  /*236e0*/  LDCU UR6, c[0x0][0x39c] ;  /* 0x00007380ff0677ac */ /* 0x000ee20008000800 */
[----:B------:R-:W3:Y:S01]  /*236f0*/  LDL.LU R14, [R1+0x7c0] ;  /* 0x0007c000010e7983 */ /* 0x000ee20000300800 */
[----:B------:R-:W-:-:S02]  /*23700*/  LEA.HI.X.SX32 R5, R12, R3, 0x1, P5 ;  /* 0x000000030c057211 */ /* 0x000fc400028f0eff */
[----:B----4-:R-:W-:Y:S01]  /*23710*/  ISETP.LT.AND P0, PT, R16, UR4, !P1 ;  /* 0x0000000410007c0c */ /* 0x010fe2000cf01270 */
[----:B------:R-:W4:Y:S01]  /*23720*/  LDL.LU R11, [R1+0x92c] ;  /* 0x00092c00010b7983 */ /* 0x000f220000300800 */
[----:B------:R-:W-:Y:S01]  /*23730*/  VIADD R12, R12, UR5 ;  /* 0x000000050c0c7c36 */ /* 0x000fe20008000000 */
[----:B------:R-:W3:Y:S02]  /*23740*/  LDCU UR4, c[0x0][0x39c] ;  /* 0x00007380ff0477ac */ /* 0x000ee40008000800 */
[----:B------:R-:W4:Y:S01]  /*23750*/  LDL.LU R16, [R1+0x91c] ;  /* 0x00091c0001107983 */ /* 0x000f220000300800 */
[----:B--2---:R-:W-:-:S03]  /*23760*/  ISETP.LT.AND P5, PT, R13, UR9, !P1 ;  /* 0x000000090d007c0c */ /* 0x004fc6000cfa1270 */
[----:B------:R2:W-:Y:S04]  /*23770*/  @P4 STG.E.U16 desc[UR20][R4.64], R102 ;  /* 0x0000006604004986 */ /* 0x0005e8000c101514 */
[----:B------:R-:W4:Y:S01]  /*23780*/  LDL.LU R13, [R1+0x914] ;  /* 0x00091400010d7983 */ /* 0x000f220000300800 */
[CC--:B0-----:R-:W-:Y:S01]  /*23790*/  LEA R6, P4, R12.reuse, R2.reuse, 0x1 ;  /* 0x000000020c067211 */ /* 0x0c1fe200078808ff */
[C---:B-1----:R-:W-:Y:S01]  /*237a0*/  VIADD R0, R12.reuse, UR5 ;  /* 0x000000050c007c36 */ /* 0x042fe20008000000 */
[----:B------:R-:W0:Y:S02]  /*237b0*/  LDCU UR9, c[0x0][0x39c] ;  /* 0x00007380ff0977ac */ /* 0x000e240008000800 */
[----:B------:R-:W-:Y:S01]  /*237c0*/  LEA.HI.X.SX32 R7, R12, R3, 0x1, P4 ;  /* 0x000000030c077211 */ /* 0x000fe200020f0eff */
[C---:B------:R-:W-:Y:S01]  /*237d0*/  VIADD R10, R0.reuse, UR5 ;  /* 0x00000005000a7c36 */ /* 0x040fe20008000000 */
[----:B------:R-:W-:-:S02]  /*237e0*/  LEA R8, P4, R0, R2, 0x1 ;  /* 0x0000000200087211 */ /* 0x000fc400078808ff */
[----:B--2---:R-:W-:Y:S02]  /*237f0*/  PRMT R5, R102, 0x7632, R5 ;  /* 0x0000763266057816 */ /* 0x004fe40000000005 */
[-C--:B------:R-:W-:Y:S01]  /*23800*/  LEA.HI.X.SX32 R9, R0, R3.reuse, 0x1, P4 ;  /* 0x0000000300097211 */ /* 0x080fe200020f0eff */
[C---:B------:R-:W-:Y:S01]  /*23810*/  VIADD R0, R10.reuse, UR5 ;  /* 0x000000050a007c36 */ /* 0x040fe20008000000 */
[C---:B------:R-:W-:Y:S01]  /*23820*/  LEA R4, P4, R10.reuse, R2, 0x1 ;  /* 0x000000020a047211 */ /* 0x040fe200078808ff */
[----:B------:R1:W-:Y:S01]  /*23830*/  @P3 STG.E.U16 desc[UR20][R6.64], R5 ;  /* 0x0000000506003986 */ /* 0x0003e2000c101514 */
[----:B------:R-:W-:Y:S02]  /*23840*/  F2FP.F16.F32.PACK_AB R104, R105, R104 ;  /* 0x000000686968723e */ /* 0x000fe400000000ff */
[----:B-----5:R-:W-:Y:S01]  /*23850*/  ISETP.LT.AND P6, PT, R15, UR7, !P1 ;  /* 0x000000070f007c0c */ /* 0x020fe2000cfc1270 */
[----:B------:R-:W2:Y:S01]  /*23860*/  LDCU UR7, c[0x0][0x39c] ;  /* 0x00007380ff0777ac */ /* 0x000ea20008000800 */
[----:B------:R-:W5:Y:S04]  /*23870*/  LDL.LU R15, [R1+0x904] ;  /* 0x00090400010f7983 */ /* 0x000f680000300800 */
[----:B------:R0:W-:Y:S01]  /*23880*/  @P0 STG.E.U16 desc[UR20][R8.64], R104 ;  /* 0x0000006808000986 */ /* 0x0001e2000c101514 */
[----:B-1----:R-:W-:-:S02]  /*23890*/  LEA.HI.X.SX32 R5, R10, R3, 0x1, P4 ;  /* 0x000000030a057211 */ /* 0x002fc400020f0eff */
[----:B------:R-:W-:Y:S02]  /*238a0*/  LEA R10, P4, R0, R2, 0x1 ;  /* 0x00000002000a7211 */ /* 0x000fe400078808ff */
[----:B---3--:R-:W-:Y:S01]  /*238b0*/  ISETP.LT.AND P3, PT, R14, UR4, !P1 ;  /* 0x000000040e007c0c */ /* 0x008fe2000cf61270 */
[----:B------:R-:W5:Y:S01]  /*238c0*/  LDCU UR4, c[0x0][0x39c] ;  /* 0x00007380ff0477ac */ /* 0x000f620008000800 */
[----:B------:R-:W3:Y:S01]  /*238d0*/  LDL.LU R14, [R1+0x8f8] ;  /* 0x0008f800010e7983 */ /* 0x000ee20000300800 */
[----:B----4-:R-:W-:Y:S01]  /*238e0*/  ISETP.LT.AND P0, PT, R11, UR6, !P1 ;  /* 0x000000060b007c0c */ /* 0x010fe2000cf01270 */
[----:B------:R-:W3:Y:S01]  /*238f0*/  LDCU UR6, c[0x0][0x39c] ;  /* 0x00007380ff0677ac */ /* 0x000ee20008000800 */
[----:B------:R-:W-:Y:S02]  /*23900*/  LEA.HI.X.SX32 R11, R0, R3, 0x1, P4 ;  /* 0x00000003000b7211 */ /* 0x000fe400020f0eff */
[----:B0-----:R-:W-:Y:S02]  /*23910*/  ISETP.LT.AND P4, PT, R13, UR9, !P1 ;  /* 0x000000090d007c0c */ /* 0x001fe4000cf81270 */
[----:B------:R-:W-:Y:S01]  /*23920*/  PRMT R7, R104, 0x7632, R7 ;  /* 0x0000763268077816 */ /* 0x000fe20000000007 */
[----:B------:R-:W4:Y:S01]  /*23930*/  LDL.LU R13, [R1+0x8f0] ;  /* 0x0008f000010d7983 */ /* 0x000f220000300800 */
[----:B------:R-:W-:Y:S01]  /*23940*/  F2FP.F16.F32.PACK_AB R106, R107, R106 ;  /* 0x0000006a6b6a723e */ /* 0x000fe200000000ff */
[----:B------:R-:W-:Y:S01]  /*23950*/  VIADD R0, R0, UR5 ;  /* 0x0000000500007c36 */ /* 0x000fe20008000000 */
[----:B------:R-:W-:Y:S01]  /*23960*/  F2FP.F16.F32.PACK_AB R108, R109, R108 ;  /* 0x0000006c6d6c723e */ /* 0x000fe200000000ff */
[----:B------:R0:W-:Y:S01]  /*23970*/  @P6 STG.E.U16 desc[UR20][R4.64], R7 ;  /* 0x0000000704006986 */ /* 0x0001e2000c101514 */
[----:B--2---:R-:W-:Y:S01]  /*23980*/  ISETP.LT.AND P6, PT, R16, UR7, !P1 ;  /* 0x0000000710007c0c */ /* 0x004fe2000cfc1270 */
[C---:B------:R-:W-:Y:S01]  /*23990*/  VIADD R8, R0.reuse, UR5 ;  /* 0x0000000500087c36 */ /* 0x040fe20008000000 */
[----:B------:R-:W4:Y:S01]  /*239a0*/  LDCU UR7, c[0x0][0x39c] ;  /* 0x00007380ff0777ac */ /* 0x000f220008000800 */
[----:B------:R1:W-:Y:S01]  /*239b0*/  @P5 STG.E.U16 desc[UR20][R10.64], R106 ;  /* 0x0000006a0a005986 */ /* 0x0003e2000c101514 */
[----:B------:R-:W-:-:S02]  /*239c0*/  LEA R6, P5, R0, R2, 0x1 ;  /* 0x0000000200067211 */ /* 0x000fc400078a08ff */
[----:B------:R-:W-:Y:S01]  /*239d0*/  F2FP.F16.F32.PACK_AB R110, R111, R110 ;  /* 0x0000006e6f6e723e */ /* 0x000fe200000000ff */
[----:B------:R-:W2:Y:S01]  /*239e0*/  LDL.LU R12, [R1+0x8c0] ;  /* 0x0008c000010c7983 */ /* 0x000ea20000300800 */
[----:B------:R-:W2:Y:S01]  /*239f0*/  LDCU UR9, c[0x0][0x39c] ;  /* 0x00007380ff0977ac */ /* 0x000ea20008000800 */
[-C--:B0-----:R-:W-:Y:S01]  /*23a00*/  LEA.HI.X.SX32 R7, R0, R3.reuse, 0x1, P5 ;  /* 0x0000000300077211 */ /* 0x081fe200028f0eff */
[C---:B------:R-:W-:Y:S01]  /*23a10*/  VIADD R0, R8.reuse, UR5 ;  /* 0x0000000508007c36 */ /* 0x040fe20008000000 */
[-C--:B------:R-:W-:Y:S02]  /*23a20*/  LEA R4, P5, R8, R2.reuse, 0x1 ;  /* 0x0000000208047211 */ /* 0x080fe400078a08ff */
[----:B------:R-:W-:Y:S01]  /*23a30*/  PRMT R9, R106, 0x7632, R9 ;  /* 0x000076326a097816 */ /* 0x000fe20000000009 */
[----:B-1----:R-:W-:Y:S01]  /*23a40*/  VIADD R11, R0, UR5 ;  /* 0x00000005000b7c36 */ /* 0x002fe20008000000 */
[-C--:B------:R-:W-:Y:S02]  /*23a50*/  LEA.HI.X.SX32 R5, R8, R3.reuse, 0x1, P5 ;  /* 0x0000000308057211 */ /* 0x080fe400028f0eff */
[C---:B------:R-:W-:Y:S01]  /*23a60*/  LEA R8, P5, R0.reuse, R2, 0x1 ;  /* 0x0000000200087211 */ /* 0x040fe200078a08ff */
[----:B------:R0:W-:Y:S01]  /*23a70*/  @P3 STG.E.U16 desc[UR20][R6.64], R9 ;  /* 0x0000000906003986 */ /* 0x0001e2000c101514 */
[----:B-----5:R-:W-:Y:S01]  /*23a80*/  ISETP.LT.AND P3, PT, R15, UR4, !P1 ;  /* 0x000000040f007c0c */ /* 0x020fe2000cf61270 */
[----:B------:R-:W2:Y:S02]  /*23a90*/  LDCU UR4, c[0x0][0x39c] ;  /* 0x00007380ff0477ac */ /* 0x000ea40008000800 */
[----:B------:R-:W5:Y:S04]  /*23aa0*/  LDL.LU R15, [R1+0x7bc] ;  /* 0x0007bc00010f7983 */ /* 0x000f680000300800 */
[----:B------:R1:W-:Y:S01]  /*23ab0*/  @P0 STG.E.U16 desc[UR20][R4.64], R108 ;  /* 0x0000006c04000986 */ /* 0x0003e2000c101514 */
[----:B0-----:R-:W-:-:S03]  /*23ac0*/  LEA.HI.X.SX32 R9, R0, R3, 0x1, P5 ;  /* 0x0000000300097211 */ /* 0x001fc600028f0eff */
[----:B------:R-:W5:Y:S01]  /*23ad0*/  LDL.LU R16, [R1+0x8bc] ;  /* 0x0008bc0001107983 */ /* 0x000f620000300800 */
[C---:B------:R-:W-:Y:S01]  /*23ae0*/  LEA R10, P5, R11.reuse, R2, 0x1 ;  /* 0x000000020b0a7211 */ /* 0x040fe200078a08ff */
[C---:B------:R-:W-:Y:S01]  /*23af0*/  VIADD R0, R11.reuse, UR5 ;  /* 0x000000050b007c36 */ /* 0x040fe20008000000 */
[----:B---3--:R-:W-:Y:S01]  /*23b00*/  ISETP.LT.AND P0, PT, R14, UR6, !P1 ;  /* 0x000000060e007c0c */ /* 0x008fe2000cf01270 */
[----:B------:R-:W5:Y:S01]  /*23b10*/  LDCU UR6, c[0x0][0x39c] ;  /* 0x00007380ff0677ac */ /* 0x000f620008000800 */
[----:B------:R-:W-:Y:S01]  /*23b20*/  LEA.HI.X.SX32 R11, R11, R3, 0x1, P5 ;  /* 0x000000030b0b7211 */ /* 0x000fe200028f0eff */
[----:B------:R-:W3:Y:S01]  /*23b30*/  LDL.LU R14, [R1+0x8b8] ;  /* 0x0008b800010e7983 */ /* 0x000ee20000300800 */
[----:B----4-:R-:W-:Y:S01]  /*23b40*/  ISETP.LT.AND P5, PT, R13, UR7, !P1 ;  /* 0x000000070d007c0c */ /* 0x010fe2000cfa1270 */
[----:B------:R-:W3:Y:S02]  /*23b50*/  LDCU UR7, c[0x0][0x39c] ;  /* 0x00007380ff0777ac */ /* 0x000ee40008000800 */
[----:B------:R-:W4:Y:S01]  /*23b60*/  LDL.LU R13, [R1+0x8b4] ;  /* 0x0008b400010d7983 */ /* 0x000f220000300800 */
[----:B-1----:R-:W-:-:S05]  /*23b70*/  PRMT R5, R108, 0x7632, R5 ;  /* 0x000076326c057816 */ /* 0x002fca0000000005 */
[----:B------:R0:W-:Y:S01]  /*23b80*/  @P6 STG.E.U16 desc[UR20][R8.64], R5 ;  /* 0x0000000508006986 */ /* 0x0001e2000c101514 */
[----:B------:R-:W-:Y:S02]  /*23b90*/  LEA R4, P6, R0, R2, 0x1 ;  /* 0x0000000200047211 */ /* 0x000fe400078c08ff */
[----:B------:R-:W-:Y:S01]  /*23ba0*/  PRMT R7, R110, 0x7632, R7 ;  /* 0x000076326e077816 */ /* 0x000fe20000000007 */
[----:B------:R-:W-:Y:S01]  /*23bb0*/  @P4 STG.E.U16 desc[UR20][R10.64], R110 ;  /* 0x0000006e0a004986 */ /* 0x000fe2000c101514 */
[----:B--2---:R-:W-:Y:S01]  /*23bc0*/  ISETP.LT.AND P4, PT, R12, UR4, !P1 ;  /* 0x000000040c007c0c */ /* 0x004fe2000cf81270 */
[----:B------:R-:W1:Y:S01]  /*23bd0*/  LDCU UR4, c[0x0][0x39c] ;  /* 0x00007380ff0477ac */ /* 0x000e620008000800 */
[C---:B0-----:R-:W-:Y:S01]  /*23be0*/  LEA.HI.X.SX32 R5, R0.reuse, R3, 0x1, P6 ;  /* 0x0000000300057211 */ /* 0x041fe200030f0eff */
[----:B------:R-:W-:-:S04]  /*23bf0*/  VIADD R0, R0, UR5 ;  /* 0x0000000500007c36 */ /* 0x000fc80008000000 */
[C---:B------:R-:W-:Y:S01]  /*23c00*/  VIADD R12, R0.reuse, UR5 ;  /* 0x00000005000c7c36 */ /* 0x040fe20008000000 */
[----:B------:R0:W-:Y:S01]  /*23c10*/  @P3 STG.E.U16 desc[UR20][R4.64], R7 ;  /* 0x0000000704003986 */ /* 0x0001e2000c101514 */
[----:B------:R-:W-:Y:S02]  /*23c20*/  LEA R6, P3, R0, R2, 0x1 ;  /* 0x0000000200067211 */ /* 0x000fe400078608ff */
[----:B------:R-:W-:Y:S02]  /*23c30*/  F2FP.F16.F32.PACK_AB R112, R113, R112 ;  /* 0x000000707170723e */ /* 0x000fe400000000ff */
[----:B------:R-:W-:-:S04]  /*23c40*/  LEA R8, P6, R12, R2, 0x1 ;  /* 0x000000020c087211 */ /* 0x000fc800078c08ff */
[CC--:B------:R-:W-:Y:S01]  /*23c50*/  LEA.HI.X.SX32 R9, R12.reuse, R3.reuse, 0x1, P6 ;  /* 0x000000030c097211 */ /* 0x0c0fe200030f0eff */
[----:B------:R-:W-:Y:S01]  /*23c60*/  VIADD R12, R12, UR5 ;  /* 0x000000050c0c7c36 */ /* 0x000fe20008000000 */
[----:B0-----:R-:W-:Y:S02]  /*23c70*/  LEA.HI.X.SX32 R7, R0, R3, 0x1, P3 ;  /* 0x0000000300077211 */ /* 0x001fe400018f0eff */
[----:B------:R-:W-:-:S03]  /*23c80*/  PRMT R0, R112, 0x7632, R0 ;  /* 0x0000763270007816 */ /* 0x000fc60000000000 */
[----:B------:R0:W-:Y:S01]  /*23c90*/  @P0 STG.E.U16 desc[UR20][R6.64], R112 ;  /* 0x0000007006000986 */ /* 0x0001e2000c101514 */
[----:B-----5:R-:W-:Y:S01]  /*23ca0*/  ISETP.LT.AND P3, PT, R15, UR6, !P1 ;  /* 0x000000060f007c0c */ /* 0x020fe2000cf61270 */
[----:B------:R-:W2:Y:S02]  /*23cb0*/  LDCU UR6, c[0x0][0x39c] ;  /* 0x00007380ff0677ac */ /* 0x000ea40008000800 */
[----:B------:R5:W-:Y:S01]  /*23cc0*/  @P5 STG.E.U16 desc[UR20][R8.64], R0 ;  /* 0x0000000008005986 */ /* 0x000be2000c101514 */
[----:B------:R-:W-:Y:S02]  /*23cd0*/  LEA R4, P5, R12, R2, 0x1 ;  /* 0x000000020c047211 */ /* 0x000fe400078a08ff */
[----:B---3--:R-:W-:Y:S01]  /*23ce0*/  ISETP.LT.AND P6, PT, R14, UR7, !P1 ;  /* 0x000000070e007c0c */ /* 0x008fe2000cfc1270 */
[----:B------:R-:W3:Y:S01]  /*23cf0*/  LDL.LU R15, [R1+0x8ac] ;  /* 0x0008ac00010f7983 */ /* 0x000ee20000300800 */
[C---:B------:R-:W-:Y:S01]  /*23d00*/  LEA.HI.X.SX32 R5, R12.reuse, R3, 0x1, P5 ;  /* 0x000000030c057211 */ /* 0x040fe200028f0eff */
[----:B------:R-:W1:Y:S02]  /*23d10*/  LDCU UR7, c[0x0][0x39c] ;  /* 0x00007380ff0777ac */ /* 0x000e640008000800 */
[----:B------:R-:W2:Y:S04]  /*23d20*/  LDL.LU R11, [R1+0x8a8] ;  /* 0x0008a800010b7983 */ /* 0x000ea80000300800 */
[----:B------:R-:W2:Y:S01]  /*23d30*/  LDL.LU R14, [R1+0x8a0] ;  /* 0x0008a000010e7983 */ /* 0x000ea20000300800 */
[----:B------:R-:W-:Y:S01]  /*23d40*/  F2FP.F16.F32.PACK_AB R114, R115, R114 ;  /* 0x000000727372723e */ /* 0x000fe200000000ff */
[----:B------:R-:W-:-:S04]  /*23d50*/  VIADD R12, R12, UR5 ;  /* 0x000000050c0c7c36 */ /* 0x000fc80008000000 */
[----:B------:R1:W-:Y:S01]  /*23d60*/  @P4 STG.E.U16 desc[UR20][R4.64], R114 ;  /* 0x0000007204004986 */ /* 0x0003e2000c101514 */
[C---:B0-----:R-:W-:Y:S01]  /*23d70*/  LEA R6, P4, R12.reuse, R2, 0x1 ;  /* 0x000000020c067211 */ /* 0x041fe200078808ff */
[----:B-----5:R-:W-:-:S03]  /*23d80*/  VIADD R0, R12, UR5 ;  /* 0x000000050c007c36 */ /* 0x020fc60008000000 */
[----:B------:R-:W-:Y:S02]  /*23d90*/  LEA.HI.X.SX32 R7, R12, R3, 0x1, P4 ;  /* 0x000000030c077211 */ /* 0x000fe400020f0eff */
[----:B----4-:R-:W-:Y:S01]  /*23da0*/  ISETP.LT.AND P5, PT, R13, UR9, !P1 ;  /* 0x000000090d007c0c */ /* 0x010fe2000cfa1270 */
[----:B------:R-:W0:Y:S01]  /*23db0*/  LDCU UR9, c[0x0][0x39c] ;  /* 0x00007380ff0977ac */ /* 0x000e220008000800 */
[----:B------:R-:W0:Y:S04]  /*23dc0*/  LDL.LU R13, [R1+0x89c] ;  /* 0x00089c00010d7983 */ /* 0x000e280000300800 */
[----:B------:R-:W4:Y:S04]  /*23dd0*/  LDL.LU R12, [R1+0x7b8] ;  /* 0x0007b800010c7983 */ /* 0x000f280000300800 */
[----:B------:R-:W5:Y:S01]  /*23de0*/  LDL.LU R17, [R1+0x898] ;  /* 0x0008980001117983 */ /* 0x000f620000300800 */
[----:B-1----:R-:W-:Y:S01]  /*23df0*/  ISETP.LT.AND P0, PT, R16, UR4, !P1 ;  /* 0x0000000410007c0c */ /* 0x002fe2000cf01270 */
[----:B------:R-:W3:Y:S02]  /*23e00*/  LDCU UR4, c[0x0][0x39c] ;  /* 0x00007380ff0477ac */ /* 0x000ee40008000800 */
[----:B------:R-:W4:Y:S01]  /*23e10*/  LDL.LU R16, [R1+0x894] ;  /* 0x0008940001107983 */ /* 0x000f220000300800 */
[C---:B------:R-:W-:Y:S01]  /*23e20*/  LEA R8, P4, R0.reuse, R2, 0x1 ;  /* 0x0000000200087211 */ /* 0x040fe200078808ff */
[----:B------:R-:W-:Y:S01]  /*23e30*/  VIADD R10, R0, UR5 ;  /* 0x00000005000a7c36 */ /* 0x000fe20008000000 */
[----:B------:R-:W-:-:S02]  /*23e40*/  PRMT R5, R114, 0x7632, R5 ;  /* 0x0000763272057816 */ /* 0x000fc40000000005 */
[-C--:B------:R-:W-:Y:S01]  /*23e50*/  LEA.HI.X.SX32 R9, R0, R3.reuse, 0x1, P4 ;  /* 0x0000000300097211 */ /* 0x080fe200020f0eff */
[C---:B------:R-:W-:Y:S01]  /*23e60*/  VIADD R0, R10.reuse, UR5 ;  /* 0x000000050a007c36 */ /* 0x040fe20008000000 */
[----:B------:R-:W-:Y:S02]  /*23e70*/  F2FP.F16.F32.PACK_AB R116, R117, R116 ;  /* 0x000000747574723e */ /* 0x000fe400000000ff */
[C---:B------:R-:W-:Y:S01]  /*23e80*/  LEA R4, P4, R10.reuse, R2, 0x1 ;  /* 0x000000020a047211 */ /* 0x040fe200078808ff */
[----:B------:R1:W-:Y:S04]  /*23e90*/  @P3 STG.E.U16 desc[UR20][R6.64], R5 ;  /* 0x0000000506003986 */ /* 0x0003e8000c101514 */
[----:B------:R2:W-:Y:S01]  /*23ea0*/  @P0 STG.E.U16 desc[UR20][R8.64], R116 ;  /* 0x0000007408000986 */ /* 0x0005e2000c101514 */
[----:B-1----:R-:W-:-:S02]  /*23eb0*/  LEA.HI.X.SX32 R5, R10, R3, 0x1, P4 ;  /* 0x000000030a057211 */ /* 0x002fc400020f0eff */
[----:B------:R-:W-:Y:S02]  /*23ec0*/  PRMT R7, R116, 0x7632, R7 ;  /* 0x0000763274077816 */ /* 0x000fe40000000007 */
[----:B------:R-:W-:-:S03]  /*23ed0*/  LEA R10, P4, R0, R2, 0x1 ;  /* 0x00000002000a7211 */ /* 0x000fc600078808ff */
[----:B------:R1:W-:Y:S01]  /*23ee0*/  @P6 STG.E.U16 desc[UR20][R4.64], R7 ;  /* 0x0000000704006986 */ /* 0x0003e2000c101514 */
[----:B------:R-:W-:Y:S02]  /*23ef0*/  F2FP.F16.F32.PACK_AB R118, R119, R118 ;  /* 0x000000767776723e */ /* 0x000fe400000000ff */
[----:B---3--:R-:W-:Y:S01]  /*23f00*/  ISETP.LT.AND P3, PT, R15, UR4, !P1 ;  /* 0x000000040f007c0c */ /* 0x008fe2000cf61270 */
[----:B------:R-:W4:Y:S01]  /*23f10*/  LDCU UR4, c[0x0][0x39c] ;  /* 0x00007380ff0477ac */ /* 0x000f220008000800 */
[----:B------:R-:W3:Y:S01]  /*23f20*/  LDL.LU R15, [R1+0x88c] ;  /* 0x00088c00010f7983 */ /* 0x000ee20000300800 */
[----:B--2---:R-:W-:Y:S01]  /*23f30*/  ISETP.LT.AND P0, PT, R11, UR6, !P1 ;  /* 0x000000060b007c0c */ /* 0x004fe2000cf01270 */
[----:B------:R-:W5:Y:S01]  /*23f40*/  LDCU UR6, c[0x0][0x39c] ;  /* 0x00007380ff0677ac */ /* 0x000f620008000800 */
[----:B------:R-:W-:Y:S02]  /*23f50*/  LEA.HI.X.SX32 R11, R0, R3, 0x1, P4 ;  /* 0x00000003000b7211 */ /* 0x000fe400020f0eff */
[----:B------:R-:W-:Y:S01]  /*23f60*/  ISETP.LT.AND P6, PT, R14, UR7, !P1 ;  /* 0x000000070e007c0c */ /* 0x000fe2000cfc1270 */
[----:B------:R-:W-:Y:S01]  /*23f70*/  VIADD R0, R0, UR5 ;  /* 0x0000000500007c36 */ /* 0x000fe20008000000 */
[----:B------:R-:W2:Y:S01]  /*23f80*/  LDL.LU R14, [R1+0x85c] ;  /* 0x00085c00010e7983 */ /* 0x000ea20000300800 */
[----:B------:R-:W-:Y:S01]  /*23f90*/  PRMT R9, R118, 0x7632, R9 ;  /* 0x0000763276097816 */ /* 0x000fe20000000009 */
[----:B------:R-:W0:Y:S01]  /*23fa0*/  LDCU UR7, c[0x0][0x39c] ;  /* 0x00007380ff0777ac */ /* 0x000e220008000800 */
[C---:B------:R-:W-:Y:S01]  /*23fb0*/  VIADD R8, R0.reuse, UR5 ;  /* 0x0000000500087c36 */ /* 0x040fe20008000000 */
[----:B------:R-:W-:Y:S01]  /*23fc0*/  @P5 STG.E.U16 desc[UR20][R10.64], R118 ;  /* 0x000000760a005986 */ /* 0x000fe2000c101514 */
[----:B------:R-:W-:-:S04]  /*23fd0*/  LEA R6, P5, R0, R2, 0x1 ;  /* 0x0000000200067211 */ /* 0x000fc800078a08ff */
[-C--:B-1----:R-:W-:Y:S02]  /*23fe0*/  LEA.HI.X.SX32 R7, R0, R3.reuse, 0x1, P5 ;  /* 0x0000000300077211 */ /* 0x082fe400028f0eff */
[C---:B------:R-:W-:Y:S02]  /*23ff0*/  LEA R4, P5, R8.reuse, R2, 0x1 ;  /* 0x0000000208047211 */ /* 0x040fe400078a08ff */
[----:B------:R-:W-:Y:S02]  /*24000*/  F2FP.F16.F32.PACK_AB R120, R121, R120 ;  /* 0x000000787978723e */ /* 0x000fe400000000ff */
[----:B------:R-:W-:Y:S01]  /*24010*/  LEA.HI.X.SX32 R5, R8, R3, 0x1, P5 ;  /* 0x0000000308057211 */ /* 0x000fe200028f0eff */
[----:B------:R-:W-:Y:S04]  /*24020*/  @P3 STG.E.U16 desc[UR20][R6.64], R9 ;  /* 0x0000000906003986 */ /* 0x000fe8000c101514 */
[----:B------:R1:W-:Y:S01]  /*24030*/  @P0 STG.E.U16 desc[UR20][R4.64], R120 ;  /* 0x0000007804000986 */ /* 0x0003e2000c101514 */
[----:B0-----:R-:W-:-:S03]  /*24040*/  ISETP.LT.AND P4, PT, R13, UR9, !P1 ;  /* 0x000000090d007c0c */ /* 0x001fc6000cf81270 */
[----:B------:R-:W2:Y:S04]  /*24050*/  LDL.LU R13, [R1+0x858] ;  /* 0x00085800010d7983 */ /* 0x000ea80000300800 */
[----:B------:R-:W2:Y:S01]  /*24060*/  LDL.LU R18, [R1+0x854] ;  /* 0x0008540001127983 */ /* 0x000ea20000300800 */
[----:B-----5:R-:W-:Y:S01]  /*24070*/  ISETP.LT.AND P0, PT, R17, UR6, !P1 ;  /* 0x0000000611007c0c */ /* 0x020fe2000cf01270 */
[----:B------:R-:W-:Y:S02]  /*24080*/  VIADD R0, R8, UR5 ;  /* 0x0000000508007c36 */ /* 0x000fe40008000000 */
[----:B------:R-:W5:Y:S01]  /*24090*/  LDL.LU R17, [R1+0x850] ;  /* 0x0008500001117983 */ /* 0x000f620000300800 */
[----:B----4-:R-:W-:Y:S01]  /*240a0*/  ISETP.LT.AND P3, PT, R12, UR4, !P1 ;  /* 0x000000040c007c0c */ /* 0x010fe2000cf61270 */
[----:B------:R-:W3:Y:S01]  /*240b0*/  LDCU UR4, c[0x0][0x39c] ;  /* 0x00007380ff0477ac */ /* 0x000ee20008000800 */
[C---:B------:R-:W-:Y:S01]  /*240c0*/  VIADD R12, R0.reuse, UR5 ;  /* 0x00000005000c7c36 */ /* 0x040fe20008000000 */
[----:B------:R-:W-:-:S02]  /*240d0*/  LEA R8, P5, R0, R2, 0x1 ;  /* 0x0000000200087211 */ /* 0x000fc400078a08ff */
[----:B-1----:R-:W-:Y:S01]  /*240e0*/  PRMT R5, R120, 0x7632, R5 ;  /* 0x0000763278057816 */ /* 0x002fe20000000005 */
[----:B------:R-:W2:Y:S01]  /*240f0*/  LDCU UR6, c[0x0][0x39c] ;  /* 0x00007380ff0677ac */ /* 0x000ea20008000800 */
[----:B------:R-:W-:Y:S02]  /*24100*/  LEA.HI.X.SX32 R9, R0, R3, 0x1, P5 ;  /* 0x0000000300097211 */ /* 0x000fe400028f0eff */
[----:B------:R-:W-:-:S04]  /*24110*/  LEA R10, P5, R12, R2, 0x1 ;  /* 0x000000020c0a7211 */ /* 0x000fc800078a08ff */
[CC--:B------:R-:W-:Y:S01]  /*24120*/  LEA.HI.X.SX32 R11, R12.reuse, R3.reuse, 0x1, P5 ;  /* 0x000000030c0b7211 */ /* 0x0c0fe200028f0eff */
[----:B------:R-:W-:Y:S01]  /*24130*/  VIADD R12, R12, UR5 ;  /* 0x000000050c0c7c36 */ /* 0x000fe20008000000 */
[----:B------:R-:W-:Y:S01]  /*24140*/  ISETP.LT.AND P5, PT, R16, UR7, !P1 ;  /* 0x0000000710007c0c */ /* 0x000fe2000cfa1270 */
[----:B------:R0:W-:Y:S01]  /*24150*/  @P6 STG.E.U16 desc[UR20][R8.64], R5 ;  /* 0x0000000508006986 */ /* 0x0001e2000c101514 */
[----:B------:R-:W1:Y:S01]  /*24160*/  LDCU UR7, c[0x0][0x39c] ;  /* 0x00007380ff0777ac */ /* 0x000e620008000800 */
[C---:B------:R-:W-:Y:S01]  /*24170*/  VIADD R0, R12.reuse, UR5 ;  /* 0x000000050c007c36 */ /* 0x040fe20008000000 */
[C---:B------:R-:W-:Y:S02]  /*24180*/  LEA R4, P6, R12.reuse, R2, 0x1 ;  /* 0x000000020c047211 */ /* 0x040fe400078c08ff */
[----:B------:R-:W-:Y:S02]  /*24190*/  F2FP.F16.F32.PACK_AB R122, R123, R122 ;  /* 0x0000007a7b7a723e */ /* 0x000fe400000000ff */
[----:B0-----:R-:W-:Y:S01]  /*241a0*/  LEA.HI.X.SX32 R5, R12, R3, 0x1, P6 ;  /* 0x000000030c057211 */ /* 0x001fe200030f0eff */
[C---:B------:R-:W-:Y:S01]  /*241b0*/  VIADD R9, R0.reuse, UR5 ;  /* 0x0000000500097c36 */ /* 0x040fe20008000000 */
[----:B------:R-:W-:-:S02]  /*241c0*/  LEA R6, P6, R0, R2, 0x1 ;  /* 0x0000000200067211 */ /* 0x000fc400078c08ff */
[----:B------:R-:W-:Y:S02]  /*241d0*/  PRMT R12, R122, 0x7632, R12 ;  /* 0x000076327a0c7816 */ /* 0x000fe4000000000c */
[----:B------:R-:W-:Y:S01]  /*241e0*/  LEA.HI.X.SX32 R7, R0, R3, 0x1, P6 ;  /* 0x0000000300077211 */ /* 0x000fe200030f0eff */
[----:B------:R-:W-:Y:S01]  /*241f0*/  VIADD R0, R9, UR5 ;  /* 0x0000000509007c36 */ /* 0x000fe20008000000 */
[----:B------:R-:W-:Y:S01]  /*24200*/  F2FP.F16.F32.PACK_AB R124, R125, R124 ;  /* 0x0000007c7d7c723e */ /* 0x000fe200000000ff */
[----:B------:R0:W-:Y:S04]  /*24210*/  @P4 STG.E.U16 desc[UR20][R10.64], R122 ;  /* 0x0000007a0a004986 */ /* 0x0001e8000c101514 */
[----:B------:R4:W-:Y:S01]  /*24220*/  @P3 STG.E.U16 desc[UR20][R4.64], R12 ;  /* 0x0000000c04003986 */ /* 0x0009e2000c101514 */
[----:B------:R-:W-:-:S03]  /*24230*/  LEA R8, P6, R9, R2, 0x1 ;  /* 0x0000000209087211 */ /* 0x000fc600078c08ff */
[----:B------:R1:W-:Y:S01]  /*24240*/  @P0 STG.E.U16 desc[UR20][R6.64], R124 ;  /* 0x0000007c06000986 */ /* 0x0003e2000c101514 */
[----:B0-----:R-:W-:Y:S01]  /*24250*/  VIADD R11, R0, UR5 ;  /* 0x00000005000b7c36 */ /* 0x001fe20008000000 */
[----:B---3--:R-:W-:Y:S01]  /*24260*/  ISETP.LT.AND P4, PT, R15, UR4, !P1 ;  /* 0x000000040f007c0c */ /* 0x008fe2000cf81270 */
[----:B------:R-:W0:Y:S01]  /*24270*/  LDCU UR4, c[0x0][0x39c] ;  /* 0x00007380ff0477ac */ /* 0x000e220008000800 */
[----:B--2---:R-:W-:Y:S02]  /*24280*/  ISETP.LT.AND P3, PT, R14, UR6, !P1 ;  /* 0x000000060e007c0c */ /* 0x004fe4000cf61270 */
[----:B------:R-:W-:Y:S01]  /*24290*/  LEA.HI.X.SX32 R9, R9, R3, 0x1, P6 ;  /* 0x0000000309097211 */ /* 0x000fe200030f0eff */
[----:B------:R-:W5:Y:S01]  /*242a0*/  LDCU UR6, c[0x0][0x39c] ;  /* 0x00007380ff0677ac */ /* 0x000f620008000800 */
[----:B----4-:R-:W-:Y:S02]  /*242b0*/  PRMT R5, R124, 0x7632, R5 ;  /* 0x000076327c057816 */ /* 0x010fe40000000005 */
[----:B------:R-:W-:-:S03]  /*242c0*/  LEA R4, P6, R0, R2, 0x1 ;  /* 0x0000000200047211 */ /* 0x000fc600078c08ff */
[----:B------:R2:W-:Y:S01]  /*242d0*/  @P5 STG.E.U16 desc[UR20][R8.64], R5 ;  /* 0x0000000508005986 */ /* 0x0005e2000c101514 */
[----:B-1----:R-:W-:-:S04]  /*242e0*/  LEA R6, P5, R11, R2, 0x1 ;  /* 0x000000020b067211 */ /* 0x002fc800078a08ff */
[-C--:B------:R-:W-:Y:S02]  /*242f0*/  LEA.HI.X.SX32 R7, R11, R3.reuse, 0x1, P5 ;  /* 0x000000030b077211 */ /* 0x080fe400028f0eff */
[----:B--2---:R-:W-:Y:S02]  /*24300*/  LEA.HI.X.SX32 R5, R0, R3, 0x1, P6 ;  /* 0x0000000300057211 */ /* 0x004fe400030f0eff */
[----:B------:R-:W-:Y:S02]  /*24310*/  F2FP.F16.F32.PACK_AB R126, R127, R126 ;  /* 0x0000007e7f7e723e */ /* 0x000fe400000000ff */
[----:B------:R-:W-:Y:S02]  /*24320*/  F2FP.F16.F32.PACK_AB R128, R129, R128 ;  /* 0x000000808180723e */ /* 0x000fe400000000ff */
[----:B------:R-:W-:Y:S01]  /*24330*/  F2FP.F16.F32.PACK_AB R130, R131, R130 ;  /* 0x000000828382723e */ /* 0x000fe200000000ff */
[----:B------:R1:W-:Y:S02]  /*24340*/  @P4 STG.E.U16 desc[UR20][R4.64], R126 ;  /* 0x0000007e04004986 */ /* 0x0003e4000c101514 */
[----:B-1----:R-:W-:-:S02]  /*24350*/  PRMT R5, R128, 0x7632, R5 ;  /* 0x0000763280057816 */ /* 0x002fc40000000005 */
[----:B------:R-:W-:Y:S01]  /*24360*/  ISETP.LT.AND P0, PT, R13, UR7, !P1 ;  /* 0x000000070d007c0c */ /* 0x000fe2000cf01270 */
[----:B------:R-:W-:-:S04]  /*24370*/  VIADD R13, R11, UR5 ;  /* 0x000000050b0d7c36 */ /* 0x000fc80008000000 */
[----:B------:R-:W-:-:S04]  /*24380*/  VIADD R15, R13, UR5 ;  /* 0x000000050d0f7c36 */ /* 0x000fc80008000000 */
[----:B------:R-:W-:Y:S01]  /*24390*/  VIADD R16, R15, UR5 ;  /* 0x000000050f107c36 */ /* 0x000fe20008000000 */
[----:B------:R-:W-:-:S03]  /*243a0*/  LEA R10, P6, R13, R2, 0x1 ;  /* 0x000000020d0a7211 */ /* 0x000fc600078c08ff */
[----:B------:R-:W-:Y:S01]  /*243b0*/  VIADD R0, R16, UR5 ;  /* 0x0000000510007c36 */ /* 0x000fe20008000000 */
[-C--:B------:R-:W-:Y:S02]  /*243c0*/  LEA R12, P5, R15, R2.reuse, 0x1 ;  /* 0x000000020f0c7211 */ /* 0x080fe400078a08ff */
[-C--:B------:R-:W-:Y:S02]  /*243d0*/  LEA.HI.X.SX32 R11, R13, R3.reuse, 0x1, P6 ;  /* 0x000000030d0b7211 */ /* 0x080fe400030f0eff */
[C---:B------:R-:W-:Y:S02]  /*243e0*/  LEA R14, P6, R0.reuse, R2, 0x1 ;  /* 0x00000002000e7211 */ /* 0x040fe400078c08ff */
[-C--:B------:R-:W-:Y:S02]  /*243f0*/  LEA.HI.X.SX32 R13, R15, R3.reuse, 0x1, P5 ;  /* 0x000000030f0d7211 */ /* 0x080fe400028f0eff */
[----:B------:R-:W-:Y:S02]  /*24400*/  LEA.HI.X.SX32 R15, R0, R3, 0x1, P6 ;  /* 0x00000003000f7211 */ /* 0x000fe400030f0eff */
[----:B0-----:R-:W-:-:S02]  /*24410*/  ISETP.LT.AND P6, PT, R18, UR4, !P1 ;  /* 0x0000000412007c0c */ /* 0x001fc4000cfc1270 */
[----:B-----5:R-:W-:Y:S02]  /*24420*/  ISETP.LT.AND P1, PT, R17, UR6, !P1 ;  /* 0x0000000611007c0c */ /* 0x020fe4000cf21270 */
[----:B------:R-:W-:Y:S02]  /*24430*/  PRMT R0, R126, 0x7632, R0 ;  /* 0x000076327e007816 */ /* 0x000fe40000000000 */
[----:B------:R-:W-:-:S03]  /*24440*/  LEA R2, P5, R16, R2, 0x1 ;  /* 0x0000000210027211 */ /* 0x000fc600078a08ff */
[----:B------:R0:W-:Y:S01]  /*24450*/  @P3 STG.E.U16 desc[UR20][R6.64], R0 ;  /* 0x0000000006003986 */ /* 0x0001e2000c101514 */
[----:B------:R-:W-:-:S03]  /*24460*/  LEA.HI.X.SX32 R3, R16, R3, 0x1, P5 ;  /* 0x0000000310037211 */ /* 0x000fc600028f0eff */
[----:B------:R1:W-:Y:S04]  /*24470*/  @P0 STG.E.U16 desc[UR20][R10.64], R128 ;  /* 0x000000800a000986 */ /* 0x0003e8000c101514 */
[----:B------:R1:W-:Y:S01]  /*24480*/  @P6 STG.E.U16 desc[UR20][R12.64], R5 ;  /* 0x000000050c006986 */ /* 0x0003e2000c101514 */
[----:B0-----:R-:W-:-:S03]  /*24490*/  PRMT R7, R130, 0x7632, R7 ;  /* 0x0000763282077816 */ /* 0x001fc60000000007 */
[----:B------:R1:W-:Y:S04]  /*244a0*/  @P1 STG.E.U16 desc[UR20][R2.64], R130 ;  /* 0x0000008202001986 */ /* 0x0003e8000c101514 */
[----:B------:R1:W-:Y:S01]  /*244b0*/  @P2 STG.E.U16 desc[UR20][R14.64], R7 ;  /* 0x000000070e002986 */ /* 0x0003e2000c101514 */
[----:B------:R-:W-:Y:S06]  /*244c0*/  BAR.SYNC.DEFER_BLOCKING 0x0 ;  /* 0x0000000000007b1d */ /* 0x000fec0000010000 */
[----:B------:R-:W-:Y:S05]  /*244d0*/  BRA.U UP0, `(.L_x_14) ;  /* 0x0000000100a07547 */ /* 0x000fea000b800000 */
[----:B------:R-:W0:Y:S01]  /*244e0*/  S2UR UR5, SR_CgaCtaId ;  /* 0x00000000000579c3 */ /* 0x000e220000008800 */
[----:B------:R-:W-:Y:S01]  /*244f0*/  NOP ;  /* 0x0000000000007918 */ /* 0x000fe20000000000 */
[----:B------:R-:W-:Y:S01]  /*24500*/  UMOV UR4, 0x50 ;  /* 0x0000005000047882 */ /* 0x000fe20000000000 */
[----:B------:R-:W-:Y:S02]  /*24510*/  IMAD.U32 R0, RZ, RZ, UR8 ;  /* 0x00000008ff007e24 */ /* 0x000fe4000f8e00ff */
[----:B-1----:R-:W-:Y:S02]  /*24520*/  IMAD.MOV.U32 R3, RZ, RZ, 0xff ;  /* 0x000000ffff037424 */ /* 0x002fe400078e00ff */
[----:B------:R-:W-:Y:S01]  /*24530*/  IMAD.MOV.U32 R7, RZ, RZ, 0x1 ;  /* 0x00000001ff077424 */ /* 0x000fe200078e00ff */
[----:B------:R-:W-:-:S04]  /*24540*/  LOP3.LUT R0, R0, 0xffff, RZ, 0xc0, !PT ;  /* 0x0000ffff00007812 */ /* 0x000fc800078ec0ff */
[----:B------:R-:W-:-:S05]  /*24550*/  SHF.R.U32.HI R0, RZ, 0x5, R0 ;  /* 0x00000005ff007819 */ /* 0x000fca0000011600 */
[----:B------:R-:W-:Y:S01]  /*24560*/  VIADD R2, R0, 0x10 ;  /* 0x0000001000027836 */ /* 0x000fe20000000000 */
[----:B------:R-:W-:Y:S01]  /*24570*/  SHF.L.U32 R0, R3, R0, RZ ;  /* 0x0000000003007219 */ /* 0x000fe200000006ff */
[----:B0-----:R-:W-:-:S03]  /*24580*/  ULEA UR6, UR5, UR4, 0x18 ;  /* 0x0000000405067291 */ /* 0x001fc6000f8ec0ff */
[----:B------:R-:W-:-:S04]  /*24590*/  SHF.L.U32 R3, R7, R2, RZ ;  /* 0x0000000207037219 */ /* 0x000fc800000006ff */
[----:B------:R-:W-:Y:S02]  /*245a0*/  LOP3.LUT R0, R3, R0, RZ, 0xfc, !PT ;  /* 0x0000000003007212 */ /* 0x000fe400078efcff */
[----:B------:R-:W0:Y:S02]  /*245b0*/  LDS R5, [UR6] ;  /* 0x00000006ff057984 */ /* 0x000e240008000800 */
[C---:B------:R-:W-:Y:S02]  /*245c0*/  LOP3.LUT R2, R0.reuse, 0xffff, RZ, 0xc0, !PT ;  /* 0x0000ffff00027812 */ /* 0x040fe400078ec0ff */
[----:B0-----:R-:W-:-:S04]  /*245d0*/  LOP3.LUT R3, R0, 0xffff, R5, 0x80, !PT ;  /* 0x0000ffff00037812 */ /* 0x001fc800078e8005 */
[----:B------:R-:W-:-:S13]  /*245e0*/  ISETP.NE.AND P0, PT, R3, R2, PT ;  /* 0x000000020300720c */ /* 0x000fda0003f05270 */
[----:B------:R-:W-:Y:S05]  /*245f0*/  @P0 BRA `(.L_x_15) ;  /* 0x0000000000500947 */ /* 0x000fea0003800000 */
[----:B------:R-:W-:Y:S02]  /*24600*/  SHF.R.U32.HI R5, RZ, 0x10, R5 ;  /* 0x00000010ff057819 */ /* 0x000fe40000011605 */
[----:B------:R-:W-:-:S04]  /*24610*/  SHF.R.U32.HI R2, RZ, 0x10, R0 ;  /* 0x00000010ff027819 */ /* 0x000fc80000011600 */
[----:B------:R-:W-:-:S04]  /*24620*/  LOP3.LUT R5, R5, R2, RZ, 0xc0, !PT ;  /* 0x0000000205057212 */ /* 0x000fc800078ec0ff */
[----:B------:R-:W-:-:S13]  /*24630*/  ISETP.NE.AND P0, PT, R5, R2, PT ;  /* 0x000000020500720c */ /* 0x000fda0003f05270 */
[----:B------:R-:W-:Y:S05]  /*24640*/  @P0 BRA `(.L_x_16) ;  /* 0x0000000000300947 */ /* 0x000fea0003800000 */
[----:B------:R-:W-:Y:S01]  /*24650*/  R2UR UR4, R0 ;  /* 0x00000000000472ca */ /* 0x000fe200000e0000 */
[----:B------:R-:W-:Y:S01]  /*24660*/  VOTEU.ANY UR5, UPT, PT ;  /* 0x0000000000057886 */ /* 0x000fe200038e0100 */
[----:B------:R-:W0:Y:S01]  /*24670*/  S2R R0, SR_LANEID ;  /* 0x0000000000007919 */ /* 0x000e220000000000 */
[----:B------:R-:W-:-:S10]  /*24680*/  UFLO.U32 UR5, UR5 ;  /* 0x00000005000572bd */ /* 0x000fd400080e0000 */
[----:B------:R-:W-:-:S06]  /*24690*/  ULOP3.LUT UR4, URZ, UR4, URZ, 0x33, !UPT ;  /* 0x00000004ff047292 */ /* 0x000fcc000f8e33ff */
[----:B------:R-:W-:-:S04]  /*246a0*/  IMAD.U32 R2, RZ, RZ, UR4 ;  /* 0x00000004ff027e24 */ /* 0x000fc8000f8e00ff */
[----:B------:R-:W1:Y:S02]  /*246b0*/  REDUX UR7, R2 ;  /* 0x00000000020773c4 */ /* 0x000e640000000000 */
[----:B------:R2:W-:Y:S01]  /*246c0*/  UTCATOMSWS.AND URZ, UR4 ;  /* 0x0000000400ff79e3 */ /* 0x0005e20008000000 */
[----:B0-----:R-:W-:Y:S01]  /*246d0*/  ISETP.EQ.U32.AND P0, PT, R0, UR5, PT ;  /* 0x0000000500007c0c */ /* 0x001fe2000bf02070 */
[----:B-1----:R-:W-:-:S12]  /*246e0*/  IMAD.U32 R0, RZ, RZ, UR7 ;  /* 0x00000007ff007e24 */ /* 0x002fd8000f8e00ff */
[----:B------:R2:W-:Y:S01]  /*246f0*/  @P0 ATOMS.AND RZ, [UR6], R0 ;  /* 0x00000000ffff098c */ /* 0x0005e2000a800006 */
[----:B------:R-:W-:Y:S05]  /*24700*/  BRA `(.L_x_14) ;  /* 0x0000000000147947 */ /* 0x000fea0003800000 */
.L_x_16:
[----:B------:R-:W-:-:S07]  /*24710*/  MOV R2, 0x24730 ;  /* 0x0002473000027802 */ /* 0x000fce0000000f00 */
[----:B------:R-:W-:Y:S05]  /*24720*/  CALL.REL.NOINC `($__internal_0_$__cuda_sm10x_tcgen05_guardrail_trap_col_being_dealloced_not_returned_by_alloc) ;  /* 0x00000000002c7944 */ /* 0x000fea0003c00000 */
[----:B------:R-:W-:Y:S05]  /*24730*/  BRA `(.L_x_14) ;  /* 0x0000000000087947 */ /* 0x000fea0003800000 */
.L_x_15:
[----:B------:R-:W-:-:S07]  /*24740*/  MOV R2, 0x24760 ;  /* 0x0002476000027802 */ /* 0x000fce0000000f00 */
[----:B------:R-:W-:Y:S05]  /*24750*/  CALL.REL.NOINC `($__internal_2_$__cuda_sm10x_tcgen05_guardrail_trap_unallocated_columns_being_dealloced) ;  /* 0x0000000000387944 */ /* 0x000fea0003c00000 */
.L_x_14:
[----:B------:R-:W-:Y:S01]  /*24760*/  NOP ;  /* 0x0000000000007918 */ /* 0x000fe20000000000 */
[----:B--2---:R-:W-:Y:S05]  /*24770*/  EXIT ;  /* 0x000000000000794d */ /* 0x004fea0003800000 */
.L_x_9:
[----:B------:R-:W0:Y:S02]  /*24780*/  SYNCS.PHASECHK.TRANS64.TRYWAIT P3, [UR6], R5 ;  /* 0x00000005ff0075a7 */ /* 0x000e240008061106 */
[----:B0-----:R-:W-:Y:S05]  /*24790*/  @!P3 BRA `(.L_x_9) ;  /* 0xfffffffc00f8b947 */ /* 0x001fea000383ffff */
[----:B------:R-:W-:Y:S05]  /*247a0*/  BRA `(.L_x_17) ;  /* 0xffffff5c00687947 */ /* 0x000fea000383ffff */
.L_x_13:
[----:B------:R-:W0:Y:S02]  /*247b0*/  SYNCS.PHASECHK.TRANS64.TRYWAIT P4, [UR6], R8 ;  /* 0x00000008ff0075a7 */ /* 0x000e240008081106 */
[----:B0-----:R-:W-:Y:S05]  /*247c0*/  @!P4 BRA `(.L_x_13) ;  /* 0xfffffffc00f8c947 */ /* 0x001fea000383ffff */
[----:B------:R-:W-:Y:S05]  /*247d0*/  BRA `(.L_x_12) ;  /* 0xffffffbc008c7947 */ /* 0x000fea000383ffff */
        .weak           $__internal_0_$__cuda_sm10x_tcgen05_guardrail_trap_col_being_dealloced_not_returned_by_alloc
        .type           $__internal_0_$__cuda_sm10x_tcgen05_guardrail_trap_col_being_dealloced_not_returned_by_alloc,@function
        .size           $__internal_0_$__cuda_sm10x_tcgen05_guardrail_trap_col_being_dealloced_not_returned_by_alloc,($__internal_1_$__cuda_sm10x_tcgen05_guardrail_trap_phase_invalid_during_alloc - $__internal_0_$__cuda_sm10x_tcgen05_guardrail_trap_col_being_dealloced_not_returned_by_alloc)
$__internal_0_$__cuda_sm10x_tcgen05_guardrail_trap_col_being_dealloced_not_returned_by_alloc:
[----:B------:R-:W-:Y:S05]  /*247e0*/  BPT.TRAP 0x1 ;  /* 0x000000040000795c */ /* 0x000fea0000300000 */
[----:B------:R-:W-:-:S04]  /*247f0*/  IMAD.MOV.U32 R3, RZ, RZ, 0x0 ;  /* 0x00000000ff037424 */ /* 0x000fc800078e00ff */
[----:B------:R-:W-:Y:S05]  /*24800*/  RET.REL.NODEC R2 `(matmul_kernel) ;  /* 0xfffffdb402fc7950 */ /* 0x000fea0003c3ffff */
        .weak           $__internal_1_$__cuda_sm10x_tcgen05_guardrail_trap_phase_invalid_during_alloc
        .type           $__internal_1_$__cuda_sm10x_tcgen05_guardrail_trap_phase_invalid_during_alloc,@function
        .size           $__internal_1_$__cuda_sm10x_tcgen05_guardrail_trap_phase_invalid_during_alloc,($__internal_2_$__cuda_sm10x_tcgen05_guardrail_trap_unallocated_columns_being_dealloced - $__internal_1_$__cuda_sm10x_tcgen05_guardrail_trap_phase_invalid_during_alloc)
$__internal_1_$__cuda_sm10x_tcgen05_guardrail_trap_phase_invalid_during_alloc:
[----:B------:R-:W-:Y:S05]  /*24810*/  BPT.TRAP 0x1 ;  /* 0x000000040000795c */ /* 0x000fea0000300000 */
[----:B------:R-:W-:-:S04]  /*24820*/  IMAD.MOV.U32 R3, RZ, RZ, 0x0 ;  /* 0x00000000ff037424 */ /* 0x000fc800078e00ff */
[----:B------:R-:W-:Y:S05]  /*24830*/  RET.REL.NODEC R2 `(matmul_kernel) ;  /* 0xfffffdb402f07950 */ /* 0x000fea0003c3ffff */
        .weak           $__internal_2_$__cuda_sm10x_tcgen05_guardrail_trap_unallocated_columns_being_dealloced
        .type           $__internal_2_$__cuda_sm10x_tcgen05_guardrail_trap_unallocated_columns_being_dealloced,@function
        .size           $__internal_2_$__cuda_sm10x_tcgen05_guardrail_trap_unallocated_columns_being_dealloced,(.L_x_21 - $__internal_2_$__cuda_sm10x_tcgen05_guardrail_trap_unallocated_columns_being_dealloced)
$__internal_2_$__cuda_sm10x_tcgen05_guardrail_trap_unallocated_columns_being_dealloced:
[----:B------:R-:W-:Y:S05]  /*24840*/  BPT.TRAP 0x1 ;  /* 0x000000040000795c */ /* 0x000fea0000300000 */
[----:B------:R-:W-:-:S04]  /*24850*/  IMAD.MOV.U32 R3, RZ, RZ, 0x0 ;  /* 0x00000000ff037424 */ /* 0x000fc800078e00ff */
[----:B------:R-:W-:Y:S05]  /*24860*/  RET.REL.NODEC R2 `(matmul_kernel) ;  /* 0xfffffdb402e47950 */ /* 0x000fea0003c3ffff */
.L_x_18:
[----:B------:R-:W-:-:S00]  /*24870*/  BRA `(.L_x_18) ;  /* 0xfffffffc00fc7947 */ /* 0x000fc0000383ffff */
[----:B------:R-:W-:-:S00]  /*24880*/  NOP ;  /* 0x0000000000007918 */ /* 0x000fc00000000000 */
[----:B------:R-:W-:-:S00]  /*24890*/  NOP ;  /* 0x0000000000007918 */ /* 0x000fc00000000000 */
[----:B------:R-:W-:-:S00]  /*248a0*/  NOP ;  /* 0x0000000000007918 */ /* 0x000fc00000000000 */
[----:B------:R-:W-:-:S00]  /*248b0*/  NOP ;  /* 0x0000000000007918 */ /* 0x000fc00000000000 */
[----:B------:R-:W-:-:S00]  /*248c0*/  NOP ;  /* 0x0000000000007918 */ /* 0x000fc00000000000 */
[----:B------:R-:W-:-:S00]  /*248d0*/  NOP ;  /* 0x0000000000007918 */ /* 0x000fc00000000000 */
[----:B------:R-:W-:-:S00]  /*248e0*/  NOP ;  /* 0x0000000000007918 */ /* 0x000fc00000000000 */
[----:B------:R-:W-:-:S00]  /*248f0*/  NOP ;  /* 0x0000000000007918 */ /* 0x000fc00000000000 */
.L_x_21:


//--------------------- .nv.shared.matmul_kernel  --------------------------
	.section	.nv.shared.matmul_kernel,"aw",@nobits
	.sectionflags	@""
	.align	16
	.zero		1024


//--------------------- .nv.shared.reserved.0     --------------------------
	.section	.nv.shared.reserved.0,"aw",@nobits
	.align	8
	.weak		__nv_reservedSMEM_offset_0_alias
	.size		__nv_reservedSMEM_offset_0_alias, 0, 64
	.other		__nv_reservedSMEM_offset_0_alias,@"STO_CUDA_RESERVED_SHARED STV_DEFAULT"
__nv_reservedSMEM_offset_0_alias:
	.zero		0
.nv.shared.reserved.0:
	.zero		64
	.weak		__nv_reservedSMEM_allocation_phase
	.type		__nv_reservedSMEM_allocation_phase,@object
	.size		__nv_reservedSMEM_allocation_phase,(.L_0 - __nv_reservedSMEM_allocation_phase)
__nv_reservedSMEM_allocation_phase:
	.zero		1
.L_0:
	.zero		7
	.weak		__nv_reservedSMEM_devtool_atexit_pc
	.type		__nv_reservedSMEM_devtool_atexit_pc,@object
	.size		__nv_reservedSMEM_devtool_atexit_pc,(__nv_reservedSMEM_allocation_mask - __nv_reservedSMEM_devtool_atexit_pc)
__nv_reservedSMEM_devtool_atexit_pc:
	.zero		8
	.weak		__nv_reservedSMEM_allocation_mask
	.type		__nv_reservedSMEM_allocation_mask,@object
	.size		__nv_reservedSMEM_allocation_mask,(.L_2 - __nv_reservedSMEM_allocation_mask)
__nv_reservedSMEM_allocation_mask:
	.zero		4
.L_2:


//--------------------- .nv.constant0.matmul_kernel --------------------------
	.section	.nv.constant0.matmul_kernel,"a",@progbits
	.sectionflags	@""
	.align	4
.nv.constant0.matmul_kernel:
	.zero		976


//--------------------- SYMBOLS --------------------------

	.type		.nv.reservedSmem.offset0,@object
	.size		.nv.reservedSmem.offset0,0x4
	.type		.nv.reservedSmem.cap,@object
	.size		.nv.reservedSmem.cap,0x4
